	.target	sm_103a

	.elftype	@"ET_EXEC"


//--------------------- .note.nv.tkinfo           --------------------------
	.section	.note.nv.tkinfo,"",@"SHT_NOTE"
	.sectionflags	@"SHF_NOTE_NV_TKINFO"
	.tkinfo
        /*0018*/ 	.word	0x00000002
        /*0030*/ 	.string	""
        /*0030*/ 	.string	"ptxas"
        /*0030*/ 	.string	"Cuda compilation tools, release 13.0, V13.0.88"
        /*0030*/ 	.string	"Build cuda_13.0.r13.0/compiler.36424714_0"
        /*0030*/ 	.string	"-arch sm_103a -m 64 "



//--------------------- .note.nv.cuinfo           --------------------------
	.section	.note.nv.cuinfo,"",@"SHT_NOTE"
	.sectionflags	@"SHF_NOTE_NV_CUINFO"
        /*0018*/ 	.short	0x0002
        /*001a*/ 	.short	0x0067
        /*001c*/ 	.short	0x0082
	.zero		2


//--------------------- .nv.info                  --------------------------
	.section	.nv.info,"",@"SHT_CUDA_INFO"
	.align	4


	//----- nvinfo : EIATTR_REGCOUNT
	.align		4
        /*0000*/ 	.byte	0x04, 0x2f
        /*0002*/ 	.short	(.L_12 - .L_11)
	.align		4
.L_11:
        /*0004*/ 	.word	index@(_ZN7cutlass13device_kernelIN5flash19enable_sm80_to_sm89INS1_16FlashAttnFwdSm80INS1_25CollectiveMainloopFwdSm80ILi4ELi1ELb0EN4cute5tupleIJNS5_1CILi128EEENS7_ILi64EEES8_EEELi128ENS_6half_tEfNS_4arch4Sm80ELb1ELb0ELb0ELb1ELb1ELb1ELb1ELb0EEENS1_21CollectiveEpilogueFwdINS6_IJS8_S8_S9_EEENS6_IJNS7_ILi1EEESH_SH_EEESB_SD_Li128ELb1ELb1ELb0ELb0EEENS1_19SingleTileSchedulerILb1ELb0ELb1ELi128EEEEEEEEEvNT_6ParamsE)
        /*0008*/ 	.word	0x00000004


	//----- nvinfo : EIATTR_FRAME_SIZE
	.align		4
.L_12:
        /*000c*/ 	.byte	0x04, 0x11
        /*000e*/ 	.short	(.L_14 - .L_13)
	.align		4
.L_13:
        /*0010*/ 	.word	index@(_ZN7cutlass13device_kernelIN5flash19enable_sm80_to_sm89INS1_16FlashAttnFwdSm80INS1_25CollectiveMainloopFwdSm80ILi4ELi1ELb0EN4cute5tupleIJNS5_1CILi128EEENS7_ILi64EEES8_EEELi128ENS_6half_tEfNS_4arch4Sm80ELb1ELb0ELb0ELb1ELb1ELb1ELb1ELb0EEENS1_21CollectiveEpilogueFwdINS6_IJS8_S8_S9_EEENS6_IJNS7_ILi1EEESH_SH_EEESB_SD_Li128ELb1ELb1ELb0ELb0EEENS1_19SingleTileSchedulerILb1ELb0ELb1ELi128EEEEEEEEEvNT_6ParamsE)
        /*0014*/ 	.word	0x00000000


	//----- nvinfo : EIATTR_REGCOUNT
	.align		4
.L_14:
        /*0018*/ 	.byte	0x04, 0x2f
        /*001a*/ 	.short	(.L_16 - .L_15)
	.align		4
.L_15:
        /*001c*/ 	.word	index@(_ZN7cutlass13device_kernelIN5flash19enable_sm80_to_sm89INS1_16FlashAttnFwdSm80INS1_25CollectiveMainloopFwdSm80ILi4ELi1ELb0EN4cute5tupleIJNS5_1CILi128EEENS7_ILi64EEES8_EEELi128ENS_6half_tEfNS_4arch4Sm80ELb1ELb0ELb0ELb1ELb1ELb0ELb1ELb0EEENS1_21CollectiveEpilogueFwdINS6_IJS8_S8_S9_EEENS6_IJNS7_ILi1EEESH_SH_EEESB_SD_Li128ELb1ELb1ELb0ELb0EEENS1_19SingleTileSchedulerILb1ELb0ELb1ELi128EEEEEEEEEvNT_6ParamsE)
        /*0020*/ 	.word	0x00000004


	//----- nvinfo : EIATTR_FRAME_SIZE
	.align		4
.L_16:
        /*0024*/ 	.byte	0x04, 0x11
        /*0026*/ 	.short	(.L_18 - .L_17)
	.align		4
.L_17:
        /*0028*/ 	.word	index@(_ZN7cutlass13device_kernelIN5flash19enable_sm80_to_sm89INS1_16FlashAttnFwdSm80INS1_25CollectiveMainloopFwdSm80ILi4ELi1ELb0EN4cute5tupleIJNS5_1CILi128EEENS7_ILi64EEES8_EEELi128ENS_6half_tEfNS_4arch4Sm80ELb1ELb0ELb0ELb1ELb1ELb0ELb1ELb0EEENS1_21CollectiveEpilogueFwdINS6_IJS8_S8_S9_EEENS6_IJNS7_ILi1EEESH_SH_EEESB_SD_Li128ELb1ELb1ELb0ELb0EEENS1_19SingleTileSchedulerILb1ELb0ELb1ELi128EEEEEEEEEvNT_6ParamsE)
        /*002c*/ 	.word	0x00000000


	//----- nvinfo : EIATTR_REGCOUNT
	.align		4
.L_18:
        /*0030*/ 	.byte	0x04, 0x2f
        /*0032*/ 	.short	(.L_20 - .L_19)
	.align		4
.L_19:
        /*0034*/ 	.word	index@(_ZN7cutlass13device_kernelIN5flash19enable_sm80_to_sm89INS1_16FlashAttnFwdSm80INS1_25CollectiveMainloopFwdSm80ILi4ELi1ELb0EN4cute5tupleIJNS5_1CILi128EEENS7_ILi64EEES8_EEELi128ENS_6half_tEfNS_4arch4Sm80ELb1ELb0ELb0ELb0ELb1ELb0ELb1ELb0EEENS1_21CollectiveEpilogueFwdINS6_IJS8_S8_S9_EEENS6_IJNS7_ILi1EEESH_SH_EEESB_SD_Li128ELb0ELb1ELb0ELb0EEENS1_30DynamicPersistentTileSchedulerILi128ELi128ELb0ELb1ELb0EEEEEEEEEvNT_6ParamsE)
        /*0038*/ 	.word	0x00000004


	//----- nvinfo : EIATTR_FRAME_SIZE
	.align		4
.L_20:
        /*003c*/ 	.byte	0x04, 0x11
        /*003e*/ 	.short	(.L_22 - .L_21)
	.align		4
.L_21:
        /*0040*/ 	.word	index@(_ZN7cutlass13device_kernelIN5flash19enable_sm80_to_sm89INS1_16FlashAttnFwdSm80INS1_25CollectiveMainloopFwdSm80ILi4ELi1ELb0EN4cute5tupleIJNS5_1CILi128EEENS7_ILi64EEES8_EEELi128ENS_6half_tEfNS_4arch4Sm80ELb1ELb0ELb0ELb0ELb1ELb0ELb1ELb0EEENS1_21CollectiveEpilogueFwdINS6_IJS8_S8_S9_EEENS6_IJNS7_ILi1EEESH_SH_EEESB_SD_Li128ELb0ELb1ELb0ELb0EEENS1_30DynamicPersistentTileSchedulerILi128ELi128ELb0ELb1ELb0EEEEEEEEEvNT_6ParamsE)
        /*0044*/ 	.word	0x00000000


	//----- nvinfo : EIATTR_REGCOUNT
	.align		4
.L_22:
        /*0048*/ 	.byte	0x04, 0x2f
        /*004a*/ 	.short	(.L_24 - .L_23)
	.align		4
.L_23:
        /*004c*/ 	.word	index@(_ZN7cutlass13device_kernelIN5flash19enable_sm80_to_sm89INS1_16FlashAttnFwdSm80INS1_25CollectiveMainloopFwdSm80ILi4ELi1ELb0EN4cute5tupleIJNS5_1CILi128EEENS7_ILi48EEES8_EEELi128ENS_6half_tEfNS_4arch4Sm80ELb0ELb1ELb0ELb1ELb1ELb1ELb1ELb0EEENS1_21CollectiveEpilogueFwdINS6_IJS8_S8_S9_EEENS6_IJNS7_ILi1EEESH_SH_EEESB_SD_Li128ELb1ELb1ELb0ELb0EEENS1_19SingleTileSchedulerILb1ELb0ELb1ELi128EEEEEEEEEvNT_6ParamsE)
        /*0050*/ 	.word	0x00000004


	//----- nvinfo : EIATTR_FRAME_SIZE
	.align		4
.L_24:
        /*0054*/ 	.byte	0x04, 0x11
        /*0056*/ 	.short	(.L_26 - .L_25)
	.align		4
.L_25:
        /*0058*/ 	.word	index@(_ZN7cutlass13device_kernelIN5flash19enable_sm80_to_sm89INS1_16FlashAttnFwdSm80INS1_25CollectiveMainloopFwdSm80ILi4ELi1ELb0EN4cute5tupleIJNS5_1CILi128EEENS7_ILi48EEES8_EEELi128ENS_6half_tEfNS_4arch4Sm80ELb0ELb1ELb0ELb1ELb1ELb1ELb1ELb0EEENS1_21CollectiveEpilogueFwdINS6_IJS8_S8_S9_EEENS6_IJNS7_ILi1EEESH_SH_EEESB_SD_Li128ELb1ELb1ELb0ELb0EEENS1_19SingleTileSchedulerILb1ELb0ELb1ELi128EEEEEEEEEvNT_6ParamsE)
        /*005c*/ 	.word	0x00000000


	//----- nvinfo : EIATTR_REGCOUNT
	.align		4
.L_26:
        /*0060*/ 	.byte	0x04, 0x2f
        /*0062*/ 	.short	(.L_28 - .L_27)
	.align		4
.L_27:
        /*0064*/ 	.word	index@(_ZN7cutlass13device_kernelIN5flash19enable_sm80_to_sm89INS1_16FlashAttnFwdSm80INS1_25CollectiveMainloopFwdSm80ILi4ELi1ELb0EN4cute5tupleIJNS5_1CILi128EEENS7_ILi48EEES8_EEELi128ENS_6half_tEfNS_4arch4Sm80ELb0ELb1ELb0ELb1ELb1ELb0ELb1ELb0EEENS1_21CollectiveEpilogueFwdINS6_IJS8_S8_S9_EEENS6_IJNS7_ILi1EEESH_SH_EEESB_SD_Li128ELb1ELb1ELb0ELb0EEENS1_19SingleTileSchedulerILb1ELb0ELb1ELi128EEEEEEEEEvNT_6ParamsE)
        /*0068*/ 	.word	0x00000004


	//----- nvinfo : EIATTR_FRAME_SIZE
	.align		4
.L_28:
        /*006c*/ 	.byte	0x04, 0x11
        /*006e*/ 	.short	(.L_30 - .L_29)
	.align		4
.L_29:
        /*0070*/ 	.word	index@(_ZN7cutlass13device_kernelIN5flash19enable_sm80_to_sm89INS1_16FlashAttnFwdSm80INS1_25CollectiveMainloopFwdSm80ILi4ELi1ELb0EN4cute5tupleIJNS5_1CILi128EEENS7_ILi48EEES8_EEELi128ENS_6half_tEfNS_4arch4Sm80ELb0ELb1ELb0ELb1ELb1ELb0ELb1ELb0EEENS1_21CollectiveEpilogueFwdINS6_IJS8_S8_S9_EEENS6_IJNS7_ILi1EEESH_SH_EEESB_SD_Li128ELb1ELb1ELb0ELb0EEENS1_19SingleTileSchedulerILb1ELb0ELb1ELi128EEEEEEEEEvNT_6ParamsE)
        /*0074*/ 	.word	0x00000000


	//----- nvinfo : EIATTR_REGCOUNT
	.align		4
.L_30:
        /*0078*/ 	.byte	0x04, 0x2f
        /*007a*/ 	.short	(.L_32 - .L_31)
	.align		4
.L_31:
        /*007c*/ 	.word	index@(_ZN7cutlass13device_kernelIN5flash19enable_sm80_to_sm89INS1_16FlashAttnFwdSm80INS1_25CollectiveMainloopFwdSm80ILi4ELi1ELb0EN4cute5tupleIJNS5_1CILi128EEENS7_ILi48EEES8_EEELi128ENS_6half_tEfNS_4arch4Sm80ELb0ELb1ELb0ELb0ELb1ELb0ELb1ELb0EEENS1_21CollectiveEpilogueFwdINS6_IJS8_S8_S9_EEENS6_IJNS7_ILi1EEESH_SH_EEESB_SD_Li128ELb0ELb1ELb0ELb0EEENS1_19SingleTileSchedulerILb0ELb0ELb1ELi128EEEEEEEEEvNT_6ParamsE)
        /*0080*/ 	.word	0x00000004


	//----- nvinfo : EIATTR_FRAME_SIZE
	.align		4
.L_32:
        /*0084*/ 	.byte	0x04, 0x11
        /*0086*/ 	.short	(.L_34 - .L_33)
	.align		4
.L_33:
        /*0088*/ 	.word	index@(_ZN7cutlass13device_kernelIN5flash19enable_sm80_to_sm89INS1_16FlashAttnFwdSm80INS1_25CollectiveMainloopFwdSm80ILi4ELi1ELb0EN4cute5tupleIJNS5_1CILi128EEENS7_ILi48EEES8_EEELi128ENS_6half_tEfNS_4arch4Sm80ELb0ELb1ELb0ELb0ELb1ELb0ELb1ELb0EEENS1_21CollectiveEpilogueFwdINS6_IJS8_S8_S9_EEENS6_IJNS7_ILi1EEESH_SH_EEESB_SD_Li128ELb0ELb1ELb0ELb0EEENS1_19SingleTileSchedulerILb0ELb0ELb1ELi128EEEEEEEEEvNT_6ParamsE)
        /*008c*/ 	.word	0x00000000


	//----- nvinfo : EIATTR_REGCOUNT
	.align		4
.L_34:
        /*0090*/ 	.byte	0x04, 0x2f
        /*0092*/ 	.short	(.L_36 - .L_35)
	.align		4
.L_35:
        /*0094*/ 	.word	index@(_ZN7cutlass13device_kernelIN5flash19enable_sm80_to_sm89INS1_16FlashAttnFwdSm80INS1_25CollectiveMainloopFwdSm80ILi4ELi1ELb0EN4cute5tupleIJNS5_1CILi128EEENS7_ILi64EEES8_EEELi128ENS_6half_tEfNS_4arch4Sm80ELb0ELb0ELb0ELb1ELb1ELb1ELb1ELb0EEENS1_21CollectiveEpilogueFwdINS6_IJS8_S8_S9_EEENS6_IJNS7_ILi1EEESH_SH_EEESB_SD_Li128ELb1ELb1ELb0ELb0EEENS1_19SingleTileSchedulerILb1ELb0ELb1ELi128EEEEEEEEEvNT_6ParamsE)
        /*0098*/ 	.word	0x00000004


	//----- nvinfo : EIATTR_FRAME_SIZE
	.align		4
.L_36:
        /*009c*/ 	.byte	0x04, 0x11
        /*009e*/ 	.short	(.L_38 - .L_37)
	.align		4
.L_37:
        /*00a0*/ 	.word	index@(_ZN7cutlass13device_kernelIN5flash19enable_sm80_to_sm89INS1_16FlashAttnFwdSm80INS1_25CollectiveMainloopFwdSm80ILi4ELi1ELb0EN4cute5tupleIJNS5_1CILi128EEENS7_ILi64EEES8_EEELi128ENS_6half_tEfNS_4arch4Sm80ELb0ELb0ELb0ELb1ELb1ELb1ELb1ELb0EEENS1_21CollectiveEpilogueFwdINS6_IJS8_S8_S9_EEENS6_IJNS7_ILi1EEESH_SH_EEESB_SD_Li128ELb1ELb1ELb0ELb0EEENS1_19SingleTileSchedulerILb1ELb0ELb1ELi128EEEEEEEEEvNT_6ParamsE)
        /*00a4*/ 	.word	0x00000000


	//----- nvinfo : EIATTR_REGCOUNT
	.align		4
.L_38:
        /*00a8*/ 	.byte	0x04, 0x2f
        /*00aa*/ 	.short	(.L_40 - .L_39)
	.align		4
.L_39:
        /*00ac*/ 	.word	index@(_ZN7cutlass13device_kernelIN5flash19enable_sm80_to_sm89INS1_16FlashAttnFwdSm80INS1_25CollectiveMainloopFwdSm80ILi4ELi1ELb0EN4cute5tupleIJNS5_1CILi128EEENS7_ILi64EEES8_EEELi128ENS_6half_tEfNS_4arch4Sm80ELb0ELb0ELb0ELb1ELb1ELb0ELb1ELb0EEENS1_21CollectiveEpilogueFwdINS6_IJS8_S8_S9_EEENS6_IJNS7_ILi1EEESH_SH_EEESB_SD_Li128ELb1ELb1ELb0ELb0EEENS1_19SingleTileSchedulerILb1ELb0ELb1ELi128EEEEEEEEEvNT_6ParamsE)
        /*00b0*/ 	.word	0x00000004


	//----- nvinfo : EIATTR_FRAME_SIZE
	.align		4
.L_40:
        /*00b4*/ 	.byte	0x04, 0x11
        /*00b6*/ 	.short	(.L_42 - .L_41)
	.align		4
.L_41:
        /*00b8*/ 	.word	index@(_ZN7cutlass13device_kernelIN5flash19enable_sm80_to_sm89INS1_16FlashAttnFwdSm80INS1_25CollectiveMainloopFwdSm80ILi4ELi1ELb0EN4cute5tupleIJNS5_1CILi128EEENS7_ILi64EEES8_EEELi128ENS_6half_tEfNS_4arch4Sm80ELb0ELb0ELb0ELb1ELb1ELb0ELb1ELb0EEENS1_21CollectiveEpilogueFwdINS6_IJS8_S8_S9_EEENS6_IJNS7_ILi1EEESH_SH_EEESB_SD_Li128ELb1ELb1ELb0ELb0EEENS1_19SingleTileSchedulerILb1ELb0ELb1ELi128EEEEEEEEEvNT_6ParamsE)
        /*00bc*/ 	.word	0x00000000


	//----- nvinfo : EIATTR_REGCOUNT
	.align		4
.L_42:
        /*00c0*/ 	.byte	0x04, 0x2f
        /*00c2*/ 	.short	(.L_44 - .L_43)
	.align		4
.L_43:
        /*00c4*/ 	.word	index@(_ZN7cutlass13device_kernelIN5flash19enable_sm80_to_sm89INS1_16FlashAttnFwdSm80INS1_25CollectiveMainloopFwdSm80ILi4ELi1ELb0EN4cute5tupleIJNS5_1CILi128EEENS7_ILi64EEES8_EEELi128ENS_6half_tEfNS_4arch4Sm80ELb0ELb0ELb0ELb0ELb1ELb0ELb1ELb0EEENS1_21CollectiveEpilogueFwdINS6_IJS8_S8_S9_EEENS6_IJNS7_ILi1EEESH_SH_EEESB_SD_Li128ELb0ELb1ELb0ELb0EEENS1_19SingleTileSchedulerILb0ELb0ELb1ELi128EEEEEEEEEvNT_6ParamsE)
        /*00c8*/ 	.word	0x00000004


	//----- nvinfo : EIATTR_FRAME_SIZE
	.align		4
.L_44:
        /*00cc*/ 	.byte	0x04, 0x11
        /*00ce*/ 	.short	(.L_46 - .L_45)
	.align		4
.L_45:
        /*00d0*/ 	.word	index@(_ZN7cutlass13device_kernelIN5flash19enable_sm80_to_sm89INS1_16FlashAttnFwdSm80INS1_25CollectiveMainloopFwdSm80ILi4ELi1ELb0EN4cute5tupleIJNS5_1CILi128EEENS7_ILi64EEES8_EEELi128ENS_6half_tEfNS_4arch4Sm80ELb0ELb0ELb0ELb0ELb1ELb0ELb1ELb0EEENS1_21CollectiveEpilogueFwdINS6_IJS8_S8_S9_EEENS6_IJNS7_ILi1EEESH_SH_EEESB_SD_Li128ELb0ELb1ELb0ELb0EEENS1_19SingleTileSchedulerILb0ELb0ELb1ELi128EEEEEEEEEvNT_6ParamsE)
        /*00d4*/ 	.word	0x00000000


	//----- nvinfo : EIATTR_REGCOUNT
	.align		4
.L_46:
        /*00d8*/ 	.byte	0x04, 0x2f
        /*00da*/ 	.short	(.L_48 - .L_47)
	.align		4
.L_47:
        /*00dc*/ 	.word	index@(_ZN7cutlass13device_kernelIN5flash19enable_sm80_to_sm89INS1_16FlashAttnFwdSm80INS1_25CollectiveMainloopFwdSm80ILi8ELi1ELb1EN4cute5tupleIJNS5_1CILi128EEES8_S8_EEELi128ENS_6half_tEfNS_4arch4Sm80ELb1ELb0ELb0ELb1ELb1ELb1ELb1ELb0EEENS1_21CollectiveEpilogueFwdIS9_NS6_IJNS7_ILi1EEESF_SF_EEESA_SC_Li256ELb1ELb1ELb0ELb0EEENS1_19SingleTileSchedulerILb1ELb0ELb1ELi128EEEEEEEEEvNT_6ParamsE)
        /*00e0*/ 	.word	0x00000004


	//----- nvinfo : EIATTR_FRAME_SIZE
	.align		4
.L_48:
        /*00e4*/ 	.byte	0x04, 0x11
        /*00e6*/ 	.short	(.L_50 - .L_49)
	.align		4
.L_49:
        /*00e8*/ 	.word	index@(_ZN7cutlass13device_kernelIN5flash19enable_sm80_to_sm89INS1_16FlashAttnFwdSm80INS1_25CollectiveMainloopFwdSm80ILi8ELi1ELb1EN4cute5tupleIJNS5_1CILi128EEES8_S8_EEELi128ENS_6half_tEfNS_4arch4Sm80ELb1ELb0ELb0ELb1ELb1ELb1ELb1ELb0EEENS1_21CollectiveEpilogueFwdIS9_NS6_IJNS7_ILi1EEESF_SF_EEESA_SC_Li256ELb1ELb1ELb0ELb0EEENS1_19SingleTileSchedulerILb1ELb0ELb1ELi128EEEEEEEEEvNT_6ParamsE)
        /*00ec*/ 	.word	0x00000000


	//----- nvinfo : EIATTR_REGCOUNT
	.align		4
.L_50:
        /*00f0*/ 	.byte	0x04, 0x2f
        /*00f2*/ 	.short	(.L_52 - .L_51)
	.align		4
.L_51:
        /*00f4*/ 	.word	index@(_ZN7cutlass13device_kernelIN5flash19enable_sm80_to_sm89INS1_16FlashAttnFwdSm80INS1_25CollectiveMainloopFwdSm80ILi8ELi1ELb1EN4cute5tupleIJNS5_1CILi128EEES8_S8_EEELi128ENS_6half_tEfNS_4arch4Sm80ELb1ELb0ELb0ELb1ELb1ELb0ELb1ELb0EEENS1_21CollectiveEpilogueFwdIS9_NS6_IJNS7_ILi1EEESF_SF_EEESA_SC_Li256ELb1ELb1ELb0ELb0EEENS1_19SingleTileSchedulerILb1ELb0ELb1ELi128EEEEEEEEEvNT_6ParamsE)
        /*00f8*/ 	.word	0x00000004


	//----- nvinfo : EIATTR_FRAME_SIZE
	.align		4
.L_52:
        /*00fc*/ 	.byte	0x04, 0x11
        /*00fe*/ 	.short	(.L_54 - .L_53)
	.align		4
.L_53:
        /*0100*/ 	.word	index@(_ZN7cutlass13device_kernelIN5flash19enable_sm80_to_sm89INS1_16FlashAttnFwdSm80INS1_25CollectiveMainloopFwdSm80ILi8ELi1ELb1EN4cute5tupleIJNS5_1CILi128EEES8_S8_EEELi128ENS_6half_tEfNS_4arch4Sm80ELb1ELb0ELb0ELb1ELb1ELb0ELb1ELb0EEENS1_21CollectiveEpilogueFwdIS9_NS6_IJNS7_ILi1EEESF_SF_EEESA_SC_Li256ELb1ELb1ELb0ELb0EEENS1_19SingleTileSchedulerILb1ELb0ELb1ELi128EEEEEEEEEvNT_6ParamsE)
        /*0104*/ 	.word	0x00000000


	//----- nvinfo : EIATTR_REGCOUNT
	.align		4
.L_54:
        /*0108*/ 	.byte	0x04, 0x2f
        /*010a*/ 	.short	(.L_56 - .L_55)
	.align		4
.L_55:
        /*010c*/ 	.word	index@(_ZN7cutlass13device_kernelIN5flash19enable_sm80_to_sm89INS1_16FlashAttnFwdSm80INS1_25CollectiveMainloopFwdSm80ILi8ELi1ELb1EN4cute5tupleIJNS5_1CILi128EEES8_S8_EEELi128ENS_6half_tEfNS_4arch4Sm80ELb1ELb0ELb0ELb0ELb1ELb0ELb1ELb0EEENS1_21CollectiveEpilogueFwdIS9_NS6_IJNS7_ILi1EEESF_SF_EEESA_SC_Li256ELb0ELb1ELb0ELb0EEENS1_30DynamicPersistentTileSchedulerILi256ELi256ELb0ELb1ELb0EEEEEEEEEvNT_6ParamsE)
        /*0110*/ 	.word	0x00000004


	//----- nvinfo : EIATTR_FRAME_SIZE
	.align		4
.L_56:
        /*0114*/ 	.byte	0x04, 0x11
        /*0116*/ 	.short	(.L_58 - .L_57)
	.align		4
.L_57:
        /*0118*/ 	.word	index@(_ZN7cutlass13device_kernelIN5flash19enable_sm80_to_sm89INS1_16FlashAttnFwdSm80INS1_25CollectiveMainloopFwdSm80ILi8ELi1ELb1EN4cute5tupleIJNS5_1CILi128EEES8_S8_EEELi128ENS_6half_tEfNS_4arch4Sm80ELb1ELb0ELb0ELb0ELb1ELb0ELb1ELb0EEENS1_21CollectiveEpilogueFwdIS9_NS6_IJNS7_ILi1EEESF_SF_EEESA_SC_Li256ELb0ELb1ELb0ELb0EEENS1_30DynamicPersistentTileSchedulerILi256ELi256ELb0ELb1ELb0EEEEEEEEEvNT_6ParamsE)
        /*011c*/ 	.word	0x00000000


	//----- nvinfo : EIATTR_REGCOUNT
	.align		4
.L_58:
        /*0120*/ 	.byte	0x04, 0x2f
        /*0122*/ 	.short	(.L_60 - .L_59)
	.align		4
.L_59:
        /*0124*/ 	.word	index@(_ZN7cutlass13device_kernelIN5flash19enable_sm80_to_sm89INS1_16FlashAttnFwdSm80INS1_25CollectiveMainloopFwdSm80ILi8ELi1ELb1EN4cute5tupleIJNS5_1CILi128EEENS7_ILi96EEES8_EEELi128ENS_6half_tEfNS_4arch4Sm80ELb0ELb1ELb0ELb1ELb1ELb1ELb1ELb0EEENS1_21CollectiveEpilogueFwdINS6_IJS8_S8_S9_EEENS6_IJNS7_ILi1EEESH_SH_EEESB_SD_Li256ELb1ELb1ELb0ELb0EEENS1_19SingleTileSchedulerILb1ELb0ELb1ELi128EEEEEEEEEvNT_6ParamsE)
        /*0128*/ 	.word	0x00000004


	//----- nvinfo : EIATTR_FRAME_SIZE
	.align		4
.L_60:
        /*012c*/ 	.byte	0x04, 0x11
        /*012e*/ 	.short	(.L_62 - .L_61)
	.align		4
.L_61:
        /*0130*/ 	.word	index@(_ZN7cutlass13device_kernelIN5flash19enable_sm80_to_sm89INS1_16FlashAttnFwdSm80INS1_25CollectiveMainloopFwdSm80ILi8ELi1ELb1EN4cute5tupleIJNS5_1CILi128EEENS7_ILi96EEES8_EEELi128ENS_6half_tEfNS_4arch4Sm80ELb0ELb1ELb0ELb1ELb1ELb1ELb1ELb0EEENS1_21CollectiveEpilogueFwdINS6_IJS8_S8_S9_EEENS6_IJNS7_ILi1EEESH_SH_EEESB_SD_Li256ELb1ELb1ELb0ELb0EEENS1_19SingleTileSchedulerILb1ELb0ELb1ELi128EEEEEEEEEvNT_6ParamsE)
        /*0134*/ 	.word	0x00000000


	//----- nvinfo : EIATTR_REGCOUNT
	.align		4
.L_62:
        /*0138*/ 	.byte	0x04, 0x2f
        /*013a*/ 	.short	(.L_64 - .L_63)
	.align		4
.L_63:
        /*013c*/ 	.word	index@(_ZN7cutlass13device_kernelIN5flash19enable_sm80_to_sm89INS1_16FlashAttnFwdSm80INS1_25CollectiveMainloopFwdSm80ILi8ELi1ELb1EN4cute5tupleIJNS5_1CILi128EEENS7_ILi96EEES8_EEELi128ENS_6half_tEfNS_4arch4Sm80ELb0ELb1ELb0ELb1ELb1ELb0ELb1ELb0EEENS1_21CollectiveEpilogueFwdINS6_IJS8_S8_S9_EEENS6_IJNS7_ILi1EEESH_SH_EEESB_SD_Li256ELb1ELb1ELb0ELb0EEENS1_19SingleTileSchedulerILb1ELb0ELb1ELi128EEEEEEEEEvNT_6ParamsE)
        /*0140*/ 	.word	0x00000004


	//----- nvinfo : EIATTR_FRAME_SIZE
	.align		4
.L_64:
        /*0144*/ 	.byte	0x04, 0x11
        /*0146*/ 	.short	(.L_66 - .L_65)
	.align		4
.L_65:
        /*0148*/ 	.word	index@(_ZN7cutlass13device_kernelIN5flash19enable_sm80_to_sm89INS1_16FlashAttnFwdSm80INS1_25CollectiveMainloopFwdSm80ILi8ELi1ELb1EN4cute5tupleIJNS5_1CILi128EEENS7_ILi96EEES8_EEELi128ENS_6half_tEfNS_4arch4Sm80ELb0ELb1ELb0ELb1ELb1ELb0ELb1ELb0EEENS1_21CollectiveEpilogueFwdINS6_IJS8_S8_S9_EEENS6_IJNS7_ILi1EEESH_SH_EEESB_SD_Li256ELb1ELb1ELb0ELb0EEENS1_19SingleTileSchedulerILb1ELb0ELb1ELi128EEEEEEEEEvNT_6ParamsE)
        /*014c*/ 	.word	0x00000000


	//----- nvinfo : EIATTR_REGCOUNT
	.align		4
.L_66:
        /*0150*/ 	.byte	0x04, 0x2f
        /*0152*/ 	.short	(.L_68 - .L_67)
	.align		4
.L_67:
        /*0154*/ 	.word	index@(_ZN7cutlass13device_kernelIN5flash19enable_sm80_to_sm89INS1_16FlashAttnFwdSm80INS1_25CollectiveMainloopFwdSm80ILi8ELi1ELb1EN4cute5tupleIJNS5_1CILi128EEENS7_ILi96EEES8_EEELi128ENS_6half_tEfNS_4arch4Sm80ELb0ELb1ELb0ELb0ELb1ELb0ELb1ELb0EEENS1_21CollectiveEpilogueFwdINS6_IJS8_S8_S9_EEENS6_IJNS7_ILi1EEESH_SH_EEESB_SD_Li256ELb0ELb1ELb0ELb0EEENS1_19SingleTileSchedulerILb0ELb0ELb1ELi128EEEEEEEEEvNT_6ParamsE)
        /*0158*/ 	.word	0x00000004


	//----- nvinfo : EIATTR_FRAME_SIZE
	.align		4
.L_68:
        /*015c*/ 	.byte	0x04, 0x11
        /*015e*/ 	.short	(.L_70 - .L_69)
	.align		4
.L_69:
        /*0160*/ 	.word	index@(_ZN7cutlass13device_kernelIN5flash19enable_sm80_to_sm89INS1_16FlashAttnFwdSm80INS1_25CollectiveMainloopFwdSm80ILi8ELi1ELb1EN4cute5tupleIJNS5_1CILi128EEENS7_ILi96EEES8_EEELi128ENS_6half_tEfNS_4arch4Sm80ELb0ELb1ELb0ELb0ELb1ELb0ELb1ELb0EEENS1_21CollectiveEpilogueFwdINS6_IJS8_S8_S9_EEENS6_IJNS7_ILi1EEESH_SH_EEESB_SD_Li256ELb0ELb1ELb0ELb0EEENS1_19SingleTileSchedulerILb0ELb0ELb1ELi128EEEEEEEEEvNT_6ParamsE)
        /*0164*/ 	.word	0x00000000


	//----- nvinfo : EIATTR_REGCOUNT
	.align		4
.L_70:
        /*0168*/ 	.byte	0x04, 0x2f
        /*016a*/ 	.short	(.L_72 - .L_71)
	.align		4
.L_71:
        /*016c*/ 	.word	index@(_ZN7cutlass13device_kernelIN5flash19enable_sm80_to_sm89INS1_16FlashAttnFwdSm80INS1_25CollectiveMainloopFwdSm80ILi8ELi1ELb1EN4cute5tupleIJNS5_1CILi128EEES8_S8_EEELi128ENS_6half_tEfNS_4arch4Sm80ELb0ELb0ELb0ELb1ELb1ELb1ELb1ELb0EEENS1_21CollectiveEpilogueFwdIS9_NS6_IJNS7_ILi1EEESF_SF_EEESA_SC_Li256ELb1ELb1ELb0ELb0EEENS1_19SingleTileSchedulerILb1ELb0ELb1ELi128EEEEEEEEEvNT_6ParamsE)
        /*0170*/ 	.word	0x00000004


	//----- nvinfo : EIATTR_FRAME_SIZE
	.align		4
.L_72:
        /*0174*/ 	.byte	0x04, 0x11
        /*0176*/ 	.short	(.L_74 - .L_73)
	.align		4
.L_73:
        /*0178*/ 	.word	index@(_ZN7cutlass13device_kernelIN5flash19enable_sm80_to_sm89INS1_16FlashAttnFwdSm80INS1_25CollectiveMainloopFwdSm80ILi8ELi1ELb1EN4cute5tupleIJNS5_1CILi128EEES8_S8_EEELi128ENS_6half_tEfNS_4arch4Sm80ELb0ELb0ELb0ELb1ELb1ELb1ELb1ELb0EEENS1_21CollectiveEpilogueFwdIS9_NS6_IJNS7_ILi1EEESF_SF_EEESA_SC_Li256ELb1ELb1ELb0ELb0EEENS1_19SingleTileSchedulerILb1ELb0ELb1ELi128EEEEEEEEEvNT_6ParamsE)
        /*017c*/ 	.word	0x00000000


	//----- nvinfo : EIATTR_REGCOUNT
	.align		4
.L_74:
        /*0180*/ 	.byte	0x04, 0x2f
        /*0182*/ 	.short	(.L_76 - .L_75)
	.align		4
.L_75:
        /*0184*/ 	.word	index@(_ZN7cutlass13device_kernelIN5flash19enable_sm80_to_sm89INS1_16FlashAttnFwdSm80INS1_25CollectiveMainloopFwdSm80ILi8ELi1ELb1EN4cute5tupleIJNS5_1CILi128EEES8_S8_EEELi128ENS_6half_tEfNS_4arch4Sm80ELb0ELb0ELb0ELb1ELb1ELb0ELb1ELb0EEENS1_21CollectiveEpilogueFwdIS9_NS6_IJNS7_ILi1EEESF_SF_EEESA_SC_Li256ELb1ELb1ELb0ELb0EEENS1_19SingleTileSchedulerILb1ELb0ELb1ELi128EEEEEEEEEvNT_6ParamsE)
        /*0188*/ 	.word	0x00000004


	//----- nvinfo : EIATTR_FRAME_SIZE
	.align		4
.L_76:
        /*018c*/ 	.byte	0x04, 0x11
        /*018e*/ 	.short	(.L_78 - .L_77)
	.align		4
.L_77:
        /*0190*/ 	.word	index@(_ZN7cutlass13device_kernelIN5flash19enable_sm80_to_sm89INS1_16FlashAttnFwdSm80INS1_25CollectiveMainloopFwdSm80ILi8ELi1ELb1EN4cute5tupleIJNS5_1CILi128EEES8_S8_EEELi128ENS_6half_tEfNS_4arch4Sm80ELb0ELb0ELb0ELb1ELb1ELb0ELb1ELb0EEENS1_21CollectiveEpilogueFwdIS9_NS6_IJNS7_ILi1EEESF_SF_EEESA_SC_Li256ELb1ELb1ELb0ELb0EEENS1_19SingleTileSchedulerILb1ELb0ELb1ELi128EEEEEEEEEvNT_6ParamsE)
        /*0194*/ 	.word	0x00000000


	//----- nvinfo : EIATTR_REGCOUNT
	.align		4
.L_78:
        /*0198*/ 	.byte	0x04, 0x2f
        /*019a*/ 	.short	(.L_80 - .L_79)
	.align		4
.L_79:
        /*019c*/ 	.word	index@(_ZN7cutlass13device_kernelIN5flash19enable_sm80_to_sm89INS1_16FlashAttnFwdSm80INS1_25CollectiveMainloopFwdSm80ILi8ELi1ELb1EN4cute5tupleIJNS5_1CILi128EEES8_S8_EEELi128ENS_6half_tEfNS_4arch4Sm80ELb0ELb0ELb0ELb0ELb1ELb0ELb1ELb0EEENS1_21CollectiveEpilogueFwdIS9_NS6_IJNS7_ILi1EEESF_SF_EEESA_SC_Li256ELb0ELb1ELb0ELb0EEENS1_19SingleTileSchedulerILb0ELb0ELb1ELi128EEEEEEEEEvNT_6ParamsE)
        /*01a0*/ 	.word	0x00000004


	//----- nvinfo : EIATTR_FRAME_SIZE
	.align		4
.L_80:
        /*01a4*/ 	.byte	0x04, 0x11
        /*01a6*/ 	.short	(.L_82 - .L_81)
	.align		4
.L_81:
        /*01a8*/ 	.word	index@(_ZN7cutlass13device_kernelIN5flash19enable_sm80_to_sm89INS1_16FlashAttnFwdSm80INS1_25CollectiveMainloopFwdSm80ILi8ELi1ELb1EN4cute5tupleIJNS5_1CILi128EEES8_S8_EEELi128ENS_6half_tEfNS_4arch4Sm80ELb0ELb0ELb0ELb0ELb1ELb0ELb1ELb0EEENS1_21CollectiveEpilogueFwdIS9_NS6_IJNS7_ILi1EEESF_SF_EEESA_SC_Li256ELb0ELb1ELb0ELb0EEENS1_19SingleTileSchedulerILb0ELb0ELb1ELi128EEEEEEEEEvNT_6ParamsE)
        /*01ac*/ 	.word	0x00000000


	//----- nvinfo : EIATTR_REGCOUNT
	.align		4
.L_82:
        /*01b0*/ 	.byte	0x04, 0x2f
        /*01b2*/ 	.short	(.L_84 - .L_83)
	.align		4
.L_83:
        /*01b4*/ 	.word	index@(_ZN7cutlass13device_kernelIN5flash19enable_sm80_to_sm89INS1_16FlashAttnFwdSm80INS1_25CollectiveMainloopFwdSm80ILi4ELi1ELb0EN4cute5tupleIJNS5_1CILi128EEENS7_ILi64EEES8_EEELi128ENS_6half_tEfNS_4arch4Sm80ELb1ELb0ELb1ELb1ELb1ELb1ELb1ELb0EEENS1_21CollectiveEpilogueFwdINS6_IJS8_S8_S9_EEENS6_IJNS7_ILi1EEESH_SH_EEESB_SD_Li128ELb1ELb1ELb0ELb0EEENS1_19SingleTileSchedulerILb1ELb0ELb1ELi128EEEEEEEEEvNT_6ParamsE)
        /*01b8*/ 	.word	0x00000004


	//----- nvinfo : EIATTR_FRAME_SIZE
	.align		4
.L_84:
        /*01bc*/ 	.byte	0x04, 0x11
        /*01be*/ 	.short	(.L_86 - .L_85)
	.align		4
.L_85:
        /*01c0*/ 	.word	index@(_ZN7cutlass13device_kernelIN5flash19enable_sm80_to_sm89INS1_16FlashAttnFwdSm80INS1_25CollectiveMainloopFwdSm80ILi4ELi1ELb0EN4cute5tupleIJNS5_1CILi128EEENS7_ILi64EEES8_EEELi128ENS_6half_tEfNS_4arch4Sm80ELb1ELb0ELb1ELb1ELb1ELb1ELb1ELb0EEENS1_21CollectiveEpilogueFwdINS6_IJS8_S8_S9_EEENS6_IJNS7_ILi1EEESH_SH_EEESB_SD_Li128ELb1ELb1ELb0ELb0EEENS1_19SingleTileSchedulerILb1ELb0ELb1ELi128EEEEEEEEEvNT_6ParamsE)
        /*01c4*/ 	.word	0x00000000


	//----- nvinfo : EIATTR_REGCOUNT
	.align		4
.L_86:
        /*01c8*/ 	.byte	0x04, 0x2f
        /*01ca*/ 	.short	(.L_88 - .L_87)
	.align		4
.L_87:
        /*01cc*/ 	.word	index@(_ZN7cutlass13device_kernelIN5flash19enable_sm80_to_sm89INS1_16FlashAttnFwdSm80INS1_25CollectiveMainloopFwdSm80ILi4ELi1ELb0EN4cute5tupleIJNS5_1CILi128EEENS7_ILi64EEES8_EEELi128ENS_6half_tEfNS_4arch4Sm80ELb1ELb0ELb1ELb1ELb1ELb0ELb1ELb0EEENS1_21CollectiveEpilogueFwdINS6_IJS8_S8_S9_EEENS6_IJNS7_ILi1EEESH_SH_EEESB_SD_Li128ELb1ELb1ELb0ELb0EEENS1_19SingleTileSchedulerILb1ELb0ELb1ELi128EEEEEEEEEvNT_6ParamsE)
        /*01d0*/ 	.word	0x00000004


	//----- nvinfo : EIATTR_FRAME_SIZE
	.align		4
.L_88:
        /*01d4*/ 	.byte	0x04, 0x11
        /*01d6*/ 	.short	(.L_90 - .L_89)
	.align		4
.L_89:
        /*01d8*/ 	.word	index@(_ZN7cutlass13device_kernelIN5flash19enable_sm80_to_sm89INS1_16FlashAttnFwdSm80INS1_25CollectiveMainloopFwdSm80ILi4ELi1ELb0EN4cute5tupleIJNS5_1CILi128EEENS7_ILi64EEES8_EEELi128ENS_6half_tEfNS_4arch4Sm80ELb1ELb0ELb1ELb1ELb1ELb0ELb1ELb0EEENS1_21CollectiveEpilogueFwdINS6_IJS8_S8_S9_EEENS6_IJNS7_ILi1EEESH_SH_EEESB_SD_Li128ELb1ELb1ELb0ELb0EEENS1_19SingleTileSchedulerILb1ELb0ELb1ELi128EEEEEEEEEvNT_6ParamsE)
        /*01dc*/ 	.word	0x00000000


	//----- nvinfo : EIATTR_REGCOUNT
	.align		4
.L_90:
        /*01e0*/ 	.byte	0x04, 0x2f
        /*01e2*/ 	.short	(.L_92 - .L_91)
	.align		4
.L_91:
        /*01e4*/ 	.word	index@(_ZN7cutlass13device_kernelIN5flash19enable_sm80_to_sm89INS1_16FlashAttnFwdSm80INS1_25CollectiveMainloopFwdSm80ILi4ELi1ELb0EN4cute5tupleIJNS5_1CILi128EEENS7_ILi64EEES8_EEELi128ENS_6half_tEfNS_4arch4Sm80ELb1ELb0ELb1ELb0ELb1ELb0ELb1ELb0EEENS1_21CollectiveEpilogueFwdINS6_IJS8_S8_S9_EEENS6_IJNS7_ILi1EEESH_SH_EEESB_SD_Li128ELb0ELb1ELb0ELb0EEENS1_30DynamicPersistentTileSchedulerILi128ELi128ELb0ELb1ELb0EEEEEEEEEvNT_6ParamsE)
        /*01e8*/ 	.word	0x00000004


	//----- nvinfo : EIATTR_FRAME_SIZE
	.align		4
.L_92:
        /*01ec*/ 	.byte	0x04, 0x11
        /*01ee*/ 	.short	(.L_94 - .L_93)
	.align		4
.L_93:
        /*01f0*/ 	.word	index@(_ZN7cutlass13device_kernelIN5flash19enable_sm80_to_sm89INS1_16FlashAttnFwdSm80INS1_25CollectiveMainloopFwdSm80ILi4ELi1ELb0EN4cute5tupleIJNS5_1CILi128EEENS7_ILi64EEES8_EEELi128ENS_6half_tEfNS_4arch4Sm80ELb1ELb0ELb1ELb0ELb1ELb0ELb1ELb0EEENS1_21CollectiveEpilogueFwdINS6_IJS8_S8_S9_EEENS6_IJNS7_ILi1EEESH_SH_EEESB_SD_Li128ELb0ELb1ELb0ELb0EEENS1_30DynamicPersistentTileSchedulerILi128ELi128ELb0ELb1ELb0EEEEEEEEEvNT_6ParamsE)
        /*01f4*/ 	.word	0x00000000


	//----- nvinfo : EIATTR_REGCOUNT
	.align		4
.L_94:
        /*01f8*/ 	.byte	0x04, 0x2f
        /*01fa*/ 	.short	(.L_96 - .L_95)
	.align		4
.L_95:
        /*01fc*/ 	.word	index@(_ZN7cutlass13device_kernelIN5flash19enable_sm80_to_sm89INS1_16FlashAttnFwdSm80INS1_25CollectiveMainloopFwdSm80ILi4ELi1ELb0EN4cute5tupleIJNS5_1CILi128EEENS7_ILi48EEES8_EEELi128ENS_6half_tEfNS_4arch4Sm80ELb0ELb1ELb1ELb1ELb1ELb1ELb1ELb0EEENS1_21CollectiveEpilogueFwdINS6_IJS8_S8_S9_EEENS6_IJNS7_ILi1EEESH_SH_EEESB_SD_Li128ELb1ELb1ELb0ELb0EEENS1_19SingleTileSchedulerILb1ELb0ELb1ELi128EEEEEEEEEvNT_6ParamsE)
        /*0200*/ 	.word	0x00000004


	//----- nvinfo : EIATTR_FRAME_SIZE
	.align		4
.L_96:
        /*0204*/ 	.byte	0x04, 0x11
        /*0206*/ 	.short	(.L_98 - .L_97)
	.align		4
.L_97:
        /*0208*/ 	.word	index@(_ZN7cutlass13device_kernelIN5flash19enable_sm80_to_sm89INS1_16FlashAttnFwdSm80INS1_25CollectiveMainloopFwdSm80ILi4ELi1ELb0EN4cute5tupleIJNS5_1CILi128EEENS7_ILi48EEES8_EEELi128ENS_6half_tEfNS_4arch4Sm80ELb0ELb1ELb1ELb1ELb1ELb1ELb1ELb0EEENS1_21CollectiveEpilogueFwdINS6_IJS8_S8_S9_EEENS6_IJNS7_ILi1EEESH_SH_EEESB_SD_Li128ELb1ELb1ELb0ELb0EEENS1_19SingleTileSchedulerILb1ELb0ELb1ELi128EEEEEEEEEvNT_6ParamsE)
        /*020c*/ 	.word	0x00000000


	//----- nvinfo : EIATTR_REGCOUNT
	.align		4
.L_98:
        /*0210*/ 	.byte	0x04, 0x2f
        /*0212*/ 	.short	(.L_100 - .L_99)
	.align		4
.L_99:
        /*0214*/ 	.word	index@(_ZN7cutlass13device_kernelIN5flash19enable_sm80_to_sm89INS1_16FlashAttnFwdSm80INS1_25CollectiveMainloopFwdSm80ILi4ELi1ELb0EN4cute5tupleIJNS5_1CILi128EEENS7_ILi48EEES8_EEELi128ENS_6half_tEfNS_4arch4Sm80ELb0ELb1ELb1ELb1ELb1ELb0ELb1ELb0EEENS1_21CollectiveEpilogueFwdINS6_IJS8_S8_S9_EEENS6_IJNS7_ILi1EEESH_SH_EEESB_SD_Li128ELb1ELb1ELb0ELb0EEENS1_19SingleTileSchedulerILb1ELb0ELb1ELi128EEEEEEEEEvNT_6ParamsE)
        /*0218*/ 	.word	0x00000004


	//----- nvinfo : EIATTR_FRAME_SIZE
	.align		4
.L_100:
        /*021c*/ 	.byte	0x04, 0x11
        /*021e*/ 	.short	(.L_102 - .L_101)
	.align		4
.L_101:
        /*0220*/ 	.word	index@(_ZN7cutlass13device_kernelIN5flash19enable_sm80_to_sm89INS1_16FlashAttnFwdSm80INS1_25CollectiveMainloopFwdSm80ILi4ELi1ELb0EN4cute5tupleIJNS5_1CILi128EEENS7_ILi48EEES8_EEELi128ENS_6half_tEfNS_4arch4Sm80ELb0ELb1ELb1ELb1ELb1ELb0ELb1ELb0EEENS1_21CollectiveEpilogueFwdINS6_IJS8_S8_S9_EEENS6_IJNS7_ILi1EEESH_SH_EEESB_SD_Li128ELb1ELb1ELb0ELb0EEENS1_19SingleTileSchedulerILb1ELb0ELb1ELi128EEEEEEEEEvNT_6ParamsE)
        /*0224*/ 	.word	0x00000000


	//----- nvinfo : EIATTR_REGCOUNT
	.align		4
.L_102:
        /*0228*/ 	.byte	0x04, 0x2f
        /*022a*/ 	.short	(.L_104 - .L_103)
	.align		4
.L_103:
        /*022c*/ 	.word	index@(_ZN7cutlass13device_kernelIN5flash19enable_sm80_to_sm89INS1_16FlashAttnFwdSm80INS1_25CollectiveMainloopFwdSm80ILi4ELi1ELb0EN4cute5tupleIJNS5_1CILi128EEENS7_ILi48EEES8_EEELi128ENS_6half_tEfNS_4arch4Sm80ELb0ELb1ELb1ELb0ELb1ELb0ELb1ELb0EEENS1_21CollectiveEpilogueFwdINS6_IJS8_S8_S9_EEENS6_IJNS7_ILi1EEESH_SH_EEESB_SD_Li128ELb0ELb1ELb0ELb0EEENS1_19SingleTileSchedulerILb0ELb0ELb1ELi128EEEEEEEEEvNT_6ParamsE)
        /*0230*/ 	.word	0x00000004


	//----- nvinfo : EIATTR_FRAME_SIZE
	.align		4
.L_104:
        /*0234*/ 	.byte	0x04, 0x11
        /*0236*/ 	.short	(.L_106 - .L_105)
	.align		4
.L_105:
        /*0238*/ 	.word	index@(_ZN7cutlass13device_kernelIN5flash19enable_sm80_to_sm89INS1_16FlashAttnFwdSm80INS1_25CollectiveMainloopFwdSm80ILi4ELi1ELb0EN4cute5tupleIJNS5_1CILi128EEENS7_ILi48EEES8_EEELi128ENS_6half_tEfNS_4arch4Sm80ELb0ELb1ELb1ELb0ELb1ELb0ELb1ELb0EEENS1_21CollectiveEpilogueFwdINS6_IJS8_S8_S9_EEENS6_IJNS7_ILi1EEESH_SH_EEESB_SD_Li128ELb0ELb1ELb0ELb0EEENS1_19SingleTileSchedulerILb0ELb0ELb1ELi128EEEEEEEEEvNT_6ParamsE)
        /*023c*/ 	.word	0x00000000


	//----- nvinfo : EIATTR_REGCOUNT
	.align		4
.L_106:
        /*0240*/ 	.byte	0x04, 0x2f
        /*0242*/ 	.short	(.L_108 - .L_107)
	.align		4
.L_107:
        /*0244*/ 	.word	index@(_ZN7cutlass13device_kernelIN5flash19enable_sm80_to_sm89INS1_16FlashAttnFwdSm80INS1_25CollectiveMainloopFwdSm80ILi4ELi1ELb0EN4cute5tupleIJNS5_1CILi128EEENS7_ILi64EEES8_EEELi128ENS_6half_tEfNS_4arch4Sm80ELb0ELb0ELb1ELb1ELb1ELb1ELb1ELb0EEENS1_21CollectiveEpilogueFwdINS6_IJS8_S8_S9_EEENS6_IJNS7_ILi1EEESH_SH_EEESB_SD_Li128ELb1ELb1ELb0ELb0EEENS1_19SingleTileSchedulerILb1ELb0ELb1ELi128EEEEEEEEEvNT_6ParamsE)
        /*0248*/ 	.word	0x00000004


	//----- nvinfo : EIATTR_FRAME_SIZE
	.align		4
.L_108:
        /*024c*/ 	.byte	0x04, 0x11
        /*024e*/ 	.short	(.L_110 - .L_109)
	.align		4
.L_109:
        /*0250*/ 	.word	index@(_ZN7cutlass13device_kernelIN5flash19enable_sm80_to_sm89INS1_16FlashAttnFwdSm80INS1_25CollectiveMainloopFwdSm80ILi4ELi1ELb0EN4cute5tupleIJNS5_1CILi128EEENS7_ILi64EEES8_EEELi128ENS_6half_tEfNS_4arch4Sm80ELb0ELb0ELb1ELb1ELb1ELb1ELb1ELb0EEENS1_21CollectiveEpilogueFwdINS6_IJS8_S8_S9_EEENS6_IJNS7_ILi1EEESH_SH_EEESB_SD_Li128ELb1ELb1ELb0ELb0EEENS1_19SingleTileSchedulerILb1ELb0ELb1ELi128EEEEEEEEEvNT_6ParamsE)
        /*0254*/ 	.word	0x00000000


	//----- nvinfo : EIATTR_REGCOUNT
	.align		4
.L_110:
        /*0258*/ 	.byte	0x04, 0x2f
        /*025a*/ 	.short	(.L_112 - .L_111)
	.align		4
.L_111:
        /*025c*/ 	.word	index@(_ZN7cutlass13device_kernelIN5flash19enable_sm80_to_sm89INS1_16FlashAttnFwdSm80INS1_25CollectiveMainloopFwdSm80ILi4ELi1ELb0EN4cute5tupleIJNS5_1CILi128EEENS7_ILi64EEES8_EEELi128ENS_6half_tEfNS_4arch4Sm80ELb0ELb0ELb1ELb1ELb1ELb0ELb1ELb0EEENS1_21CollectiveEpilogueFwdINS6_IJS8_S8_S9_EEENS6_IJNS7_ILi1EEESH_SH_EEESB_SD_Li128ELb1ELb1ELb0ELb0EEENS1_19SingleTileSchedulerILb1ELb0ELb1ELi128EEEEEEEEEvNT_6ParamsE)
        /*0260*/ 	.word	0x00000004


	//----- nvinfo : EIATTR_FRAME_SIZE
	.align		4
.L_112:
        /*0264*/ 	.byte	0x04, 0x11
        /*0266*/ 	.short	(.L_114 - .L_113)
	.align		4
.L_113:
        /*0268*/ 	.word	index@(_ZN7cutlass13device_kernelIN5flash19enable_sm80_to_sm89INS1_16FlashAttnFwdSm80INS1_25CollectiveMainloopFwdSm80ILi4ELi1ELb0EN4cute5tupleIJNS5_1CILi128EEENS7_ILi64EEES8_EEELi128ENS_6half_tEfNS_4arch4Sm80ELb0ELb0ELb1ELb1ELb1ELb0ELb1ELb0EEENS1_21CollectiveEpilogueFwdINS6_IJS8_S8_S9_EEENS6_IJNS7_ILi1EEESH_SH_EEESB_SD_Li128ELb1ELb1ELb0ELb0EEENS1_19SingleTileSchedulerILb1ELb0ELb1ELi128EEEEEEEEEvNT_6ParamsE)
        /*026c*/ 	.word	0x00000000


	//----- nvinfo : EIATTR_REGCOUNT
	.align		4
.L_114:
        /*0270*/ 	.byte	0x04, 0x2f
        /*0272*/ 	.short	(.L_116 - .L_115)
	.align		4
.L_115:
        /*0274*/ 	.word	index@(_ZN7cutlass13device_kernelIN5flash19enable_sm80_to_sm89INS1_16FlashAttnFwdSm80INS1_25CollectiveMainloopFwdSm80ILi4ELi1ELb0EN4cute5tupleIJNS5_1CILi128EEENS7_ILi64EEES8_EEELi128ENS_6half_tEfNS_4arch4Sm80ELb0ELb0ELb1ELb0ELb1ELb0ELb1ELb0EEENS1_21CollectiveEpilogueFwdINS6_IJS8_S8_S9_EEENS6_IJNS7_ILi1EEESH_SH_EEESB_SD_Li128ELb0ELb1ELb0ELb0EEENS1_19SingleTileSchedulerILb0ELb0ELb1ELi128EEEEEEEEEvNT_6ParamsE)
        /*0278*/ 	.word	0x00000004


	//----- nvinfo : EIATTR_FRAME_SIZE
	.align		4
.L_116:
        /*027c*/ 	.byte	0x04, 0x11
        /*027e*/ 	.short	(.L_118 - .L_117)
	.align		4
.L_117:
        /*0280*/ 	.word	index@(_ZN7cutlass13device_kernelIN5flash19enable_sm80_to_sm89INS1_16FlashAttnFwdSm80INS1_25CollectiveMainloopFwdSm80ILi4ELi1ELb0EN4cute5tupleIJNS5_1CILi128EEENS7_ILi64EEES8_EEELi128ENS_6half_tEfNS_4arch4Sm80ELb0ELb0ELb1ELb0ELb1ELb0ELb1ELb0EEENS1_21CollectiveEpilogueFwdINS6_IJS8_S8_S9_EEENS6_IJNS7_ILi1EEESH_SH_EEESB_SD_Li128ELb0ELb1ELb0ELb0EEENS1_19SingleTileSchedulerILb0ELb0ELb1ELi128EEEEEEEEEvNT_6ParamsE)
        /*0284*/ 	.word	0x00000000


	//----- nvinfo : EIATTR_REGCOUNT
	.align		4
.L_118:
        /*0288*/ 	.byte	0x04, 0x2f
        /*028a*/ 	.short	(.L_120 - .L_119)
	.align		4
.L_119:
        /*028c*/ 	.word	index@(_ZN7cutlass13device_kernelIN5flash19enable_sm80_to_sm89INS1_16FlashAttnFwdSm80INS1_25CollectiveMainloopFwdSm80ILi8ELi1ELb1EN4cute5tupleIJNS5_1CILi128EEES8_S8_EEELi128ENS_6half_tEfNS_4arch4Sm80ELb1ELb0ELb1ELb1ELb1ELb1ELb1ELb0EEENS1_21CollectiveEpilogueFwdIS9_NS6_IJNS7_ILi1EEESF_SF_EEESA_SC_Li256ELb1ELb1ELb0ELb0EEENS1_19SingleTileSchedulerILb1ELb0ELb1ELi128EEEEEEEEEvNT_6ParamsE)
        /*0290*/ 	.word	0x00000004


	//----- nvinfo : EIATTR_FRAME_SIZE
	.align		4
.L_120:
        /*0294*/ 	.byte	0x04, 0x11
        /*0296*/ 	.short	(.L_122 - .L_121)
	.align		4
.L_121:
        /*0298*/ 	.word	index@(_ZN7cutlass13device_kernelIN5flash19enable_sm80_to_sm89INS1_16FlashAttnFwdSm80INS1_25CollectiveMainloopFwdSm80ILi8ELi1ELb1EN4cute5tupleIJNS5_1CILi128EEES8_S8_EEELi128ENS_6half_tEfNS_4arch4Sm80ELb1ELb0ELb1ELb1ELb1ELb1ELb1ELb0EEENS1_21CollectiveEpilogueFwdIS9_NS6_IJNS7_ILi1EEESF_SF_EEESA_SC_Li256ELb1ELb1ELb0ELb0EEENS1_19SingleTileSchedulerILb1ELb0ELb1ELi128EEEEEEEEEvNT_6ParamsE)
        /*029c*/ 	.word	0x00000000


	//----- nvinfo : EIATTR_REGCOUNT
	.align		4
.L_122:
        /*02a0*/ 	.byte	0x04, 0x2f
        /*02a2*/ 	.short	(.L_124 - .L_123)
	.align		4
.L_123:
        /*02a4*/ 	.word	index@(_ZN7cutlass13device_kernelIN5flash19enable_sm80_to_sm89INS1_16FlashAttnFwdSm80INS1_25CollectiveMainloopFwdSm80ILi8ELi1ELb1EN4cute5tupleIJNS5_1CILi128EEES8_S8_EEELi128ENS_6half_tEfNS_4arch4Sm80ELb1ELb0ELb1ELb1ELb1ELb0ELb1ELb0EEENS1_21CollectiveEpilogueFwdIS9_NS6_IJNS7_ILi1EEESF_SF_EEESA_SC_Li256ELb1ELb1ELb0ELb0EEENS1_19SingleTileSchedulerILb1ELb0ELb1ELi128EEEEEEEEEvNT_6ParamsE)
        /*02a8*/ 	.word	0x00000004


	//----- nvinfo : EIATTR_FRAME_SIZE
	.align		4
.L_124:
        /*02ac*/ 	.byte	0x04, 0x11
        /*02ae*/ 	.short	(.L_126 - .L_125)
	.align		4
.L_125:
        /*02b0*/ 	.word	index@(_ZN7cutlass13device_kernelIN5flash19enable_sm80_to_sm89INS1_16FlashAttnFwdSm80INS1_25CollectiveMainloopFwdSm80ILi8ELi1ELb1EN4cute5tupleIJNS5_1CILi128EEES8_S8_EEELi128ENS_6half_tEfNS_4arch4Sm80ELb1ELb0ELb1ELb1ELb1ELb0ELb1ELb0EEENS1_21CollectiveEpilogueFwdIS9_NS6_IJNS7_ILi1EEESF_SF_EEESA_SC_Li256ELb1ELb1ELb0ELb0EEENS1_19SingleTileSchedulerILb1ELb0ELb1ELi128EEEEEEEEEvNT_6ParamsE)
        /*02b4*/ 	.word	0x00000000


	//----- nvinfo : EIATTR_REGCOUNT
	.align		4
.L_126:
        /*02b8*/ 	.byte	0x04, 0x2f
        /*02ba*/ 	.short	(.L_128 - .L_127)
	.align		4
.L_127:
        /*02bc*/ 	.word	index@(_ZN7cutlass13device_kernelIN5flash19enable_sm80_to_sm89INS1_16FlashAttnFwdSm80INS1_25CollectiveMainloopFwdSm80ILi8ELi1ELb1EN4cute5tupleIJNS5_1CILi128EEES8_S8_EEELi128ENS_6half_tEfNS_4arch4Sm80ELb1ELb0ELb1ELb0ELb1ELb0ELb1ELb0EEENS1_21CollectiveEpilogueFwdIS9_NS6_IJNS7_ILi1EEESF_SF_EEESA_SC_Li256ELb0ELb1ELb0ELb0EEENS1_30DynamicPersistentTileSchedulerILi256ELi256ELb0ELb1ELb0EEEEEEEEEvNT_6ParamsE)
        /*02c0*/ 	.word	0x00000004


	//----- nvinfo : EIATTR_FRAME_SIZE
	.align		4
.L_128:
        /*02c4*/ 	.byte	0x04, 0x11
        /*02c6*/ 	.short	(.L_130 - .L_129)
	.align		4
.L_129:
        /*02c8*/ 	.word	index@(_ZN7cutlass13device_kernelIN5flash19enable_sm80_to_sm89INS1_16FlashAttnFwdSm80INS1_25CollectiveMainloopFwdSm80ILi8ELi1ELb1EN4cute5tupleIJNS5_1CILi128EEES8_S8_EEELi128ENS_6half_tEfNS_4arch4Sm80ELb1ELb0ELb1ELb0ELb1ELb0ELb1ELb0EEENS1_21CollectiveEpilogueFwdIS9_NS6_IJNS7_ILi1EEESF_SF_EEESA_SC_Li256ELb0ELb1ELb0ELb0EEENS1_30DynamicPersistentTileSchedulerILi256ELi256ELb0ELb1ELb0EEEEEEEEEvNT_6ParamsE)
        /*02cc*/ 	.word	0x00000000


	//----- nvinfo : EIATTR_REGCOUNT
	.align		4
.L_130:
        /*02d0*/ 	.byte	0x04, 0x2f
        /*02d2*/ 	.short	(.L_132 - .L_131)
	.align		4
.L_131:
        /*02d4*/ 	.word	index@(_ZN7cutlass13device_kernelIN5flash19enable_sm80_to_sm89INS1_16FlashAttnFwdSm80INS1_25CollectiveMainloopFwdSm80ILi8ELi1ELb1EN4cute5tupleIJNS5_1CILi128EEENS7_ILi96EEES8_EEELi128ENS_6half_tEfNS_4arch4Sm80ELb0ELb1ELb1ELb1ELb1ELb1ELb1ELb0EEENS1_21CollectiveEpilogueFwdINS6_IJS8_S8_S9_EEENS6_IJNS7_ILi1EEESH_SH_EEESB_SD_Li256ELb1ELb1ELb0ELb0EEENS1_19SingleTileSchedulerILb1ELb0ELb1ELi128EEEEEEEEEvNT_6ParamsE)
        /*02d8*/ 	.word	0x00000004


	//----- nvinfo : EIATTR_FRAME_SIZE
	.align		4
.L_132:
        /*02dc*/ 	.byte	0x04, 0x11
        /*02de*/ 	.short	(.L_134 - .L_133)
	.align		4
.L_133:
        /*02e0*/ 	.word	index@(_ZN7cutlass13device_kernelIN5flash19enable_sm80_to_sm89INS1_16FlashAttnFwdSm80INS1_25CollectiveMainloopFwdSm80ILi8ELi1ELb1EN4cute5tupleIJNS5_1CILi128EEENS7_ILi96EEES8_EEELi128ENS_6half_tEfNS_4arch4Sm80ELb0ELb1ELb1ELb1ELb1ELb1ELb1ELb0EEENS1_21CollectiveEpilogueFwdINS6_IJS8_S8_S9_EEENS6_IJNS7_ILi1EEESH_SH_EEESB_SD_Li256ELb1ELb1ELb0ELb0EEENS1_19SingleTileSchedulerILb1ELb0ELb1ELi128EEEEEEEEEvNT_6ParamsE)
        /*02e4*/ 	.word	0x00000000


	//----- nvinfo : EIATTR_REGCOUNT
	.align		4
.L_134:
        /*02e8*/ 	.byte	0x04, 0x2f
        /*02ea*/ 	.short	(.L_136 - .L_135)
	.align		4
.L_135:
        /*02ec*/ 	.word	index@(_ZN7cutlass13device_kernelIN5flash19enable_sm80_to_sm89INS1_16FlashAttnFwdSm80INS1_25CollectiveMainloopFwdSm80ILi8ELi1ELb1EN4cute5tupleIJNS5_1CILi128EEENS7_ILi96EEES8_EEELi128ENS_6half_tEfNS_4arch4Sm80ELb0ELb1ELb1ELb1ELb1ELb0ELb1ELb0EEENS1_21CollectiveEpilogueFwdINS6_IJS8_S8_S9_EEENS6_IJNS7_ILi1EEESH_SH_EEESB_SD_Li256ELb1ELb1ELb0ELb0EEENS1_19SingleTileSchedulerILb1ELb0ELb1ELi128EEEEEEEEEvNT_6ParamsE)
        /*02f0*/ 	.word	0x00000004


	//----- nvinfo : EIATTR_FRAME_SIZE
	.align		4
.L_136:
        /*02f4*/ 	.byte	0x04, 0x11
        /*02f6*/ 	.short	(.L_138 - .L_137)
	.align		4
.L_137:
        /*02f8*/ 	.word	index@(_ZN7cutlass13device_kernelIN5flash19enable_sm80_to_sm89INS1_16FlashAttnFwdSm80INS1_25CollectiveMainloopFwdSm80ILi8ELi1ELb1EN4cute5tupleIJNS5_1CILi128EEENS7_ILi96EEES8_EEELi128ENS_6half_tEfNS_4arch4Sm80ELb0ELb1ELb1ELb1ELb1ELb0ELb1ELb0EEENS1_21CollectiveEpilogueFwdINS6_IJS8_S8_S9_EEENS6_IJNS7_ILi1EEESH_SH_EEESB_SD_Li256ELb1ELb1ELb0ELb0EEENS1_19SingleTileSchedulerILb1ELb0ELb1ELi128EEEEEEEEEvNT_6ParamsE)
        /*02fc*/ 	.word	0x00000000


	//----- nvinfo : EIATTR_REGCOUNT
	.align		4
.L_138:
        /*0300*/ 	.byte	0x04, 0x2f
        /*0302*/ 	.short	(.L_140 - .L_139)
	.align		4
.L_139:
        /*0304*/ 	.word	index@(_ZN7cutlass13device_kernelIN5flash19enable_sm80_to_sm89INS1_16FlashAttnFwdSm80INS1_25CollectiveMainloopFwdSm80ILi8ELi1ELb1EN4cute5tupleIJNS5_1CILi128EEENS7_ILi96EEES8_EEELi128ENS_6half_tEfNS_4arch4Sm80ELb0ELb1ELb1ELb0ELb1ELb0ELb1ELb0EEENS1_21CollectiveEpilogueFwdINS6_IJS8_S8_S9_EEENS6_IJNS7_ILi1EEESH_SH_EEESB_SD_Li256ELb0ELb1ELb0ELb0EEENS1_19SingleTileSchedulerILb0ELb0ELb1ELi128EEEEEEEEEvNT_6ParamsE)
        /*0308*/ 	.word	0x00000004


	//----- nvinfo : EIATTR_FRAME_SIZE
	.align		4
.L_140:
        /*030c*/ 	.byte	0x04, 0x11
        /*030e*/ 	.short	(.L_142 - .L_141)
	.align		4
.L_141:
        /*0310*/ 	.word	index@(_ZN7cutlass13device_kernelIN5flash19enable_sm80_to_sm89INS1_16FlashAttnFwdSm80INS1_25CollectiveMainloopFwdSm80ILi8ELi1ELb1EN4cute5tupleIJNS5_1CILi128EEENS7_ILi96EEES8_EEELi128ENS_6half_tEfNS_4arch4Sm80ELb0ELb1ELb1ELb0ELb1ELb0ELb1ELb0EEENS1_21CollectiveEpilogueFwdINS6_IJS8_S8_S9_EEENS6_IJNS7_ILi1EEESH_SH_EEESB_SD_Li256ELb0ELb1ELb0ELb0EEENS1_19SingleTileSchedulerILb0ELb0ELb1ELi128EEEEEEEEEvNT_6ParamsE)
        /*0314*/ 	.word	0x00000000


	//----- nvinfo : EIATTR_REGCOUNT
	.align		4
.L_142:
        /*0318*/ 	.byte	0x04, 0x2f
        /*031a*/ 	.short	(.L_144 - .L_143)
	.align		4
.L_143:
        /*031c*/ 	.word	index@(_ZN7cutlass13device_kernelIN5flash19enable_sm80_to_sm89INS1_16FlashAttnFwdSm80INS1_25CollectiveMainloopFwdSm80ILi8ELi1ELb1EN4cute5tupleIJNS5_1CILi128EEES8_S8_EEELi128ENS_6half_tEfNS_4arch4Sm80ELb0ELb0ELb1ELb1ELb1ELb1ELb1ELb0EEENS1_21CollectiveEpilogueFwdIS9_NS6_IJNS7_ILi1EEESF_SF_EEESA_SC_Li256ELb1ELb1ELb0ELb0EEENS1_19SingleTileSchedulerILb1ELb0ELb1ELi128EEEEEEEEEvNT_6ParamsE)
        /*0320*/ 	.word	0x00000004


	//----- nvinfo : EIATTR_FRAME_SIZE
	.align		4
.L_144:
        /*0324*/ 	.byte	0x04, 0x11
        /*0326*/ 	.short	(.L_146 - .L_145)
	.align		4
.L_145:
        /*0328*/ 	.word	index@(_ZN7cutlass13device_kernelIN5flash19enable_sm80_to_sm89INS1_16FlashAttnFwdSm80INS1_25CollectiveMainloopFwdSm80ILi8ELi1ELb1EN4cute5tupleIJNS5_1CILi128EEES8_S8_EEELi128ENS_6half_tEfNS_4arch4Sm80ELb0ELb0ELb1ELb1ELb1ELb1ELb1ELb0EEENS1_21CollectiveEpilogueFwdIS9_NS6_IJNS7_ILi1EEESF_SF_EEESA_SC_Li256ELb1ELb1ELb0ELb0EEENS1_19SingleTileSchedulerILb1ELb0ELb1ELi128EEEEEEEEEvNT_6ParamsE)
        /*032c*/ 	.word	0x00000000


	//----- nvinfo : EIATTR_REGCOUNT
	.align		4
.L_146:
        /*0330*/ 	.byte	0x04, 0x2f
        /*0332*/ 	.short	(.L_148 - .L_147)
	.align		4
.L_147:
        /*0334*/ 	.word	index@(_ZN7cutlass13device_kernelIN5flash19enable_sm80_to_sm89INS1_16FlashAttnFwdSm80INS1_25CollectiveMainloopFwdSm80ILi8ELi1ELb1EN4cute5tupleIJNS5_1CILi128EEES8_S8_EEELi128ENS_6half_tEfNS_4arch4Sm80ELb0ELb0ELb1ELb1ELb1ELb0ELb1ELb0EEENS1_21CollectiveEpilogueFwdIS9_NS6_IJNS7_ILi1EEESF_SF_EEESA_SC_Li256ELb1ELb1ELb0ELb0EEENS1_19SingleTileSchedulerILb1ELb0ELb1ELi128EEEEEEEEEvNT_6ParamsE)
        /*0338*/ 	.word	0x00000004


	//----- nvinfo : EIATTR_FRAME_SIZE
	.align		4
.L_148:
        /*033c*/ 	.byte	0x04, 0x11
        /*033e*/ 	.short	(.L_150 - .L_149)
	.align		4
.L_149:
        /*0340*/ 	.word	index@(_ZN7cutlass13device_kernelIN5flash19enable_sm80_to_sm89INS1_16FlashAttnFwdSm80INS1_25CollectiveMainloopFwdSm80ILi8ELi1ELb1EN4cute5tupleIJNS5_1CILi128EEES8_S8_EEELi128ENS_6half_tEfNS_4arch4Sm80ELb0ELb0ELb1ELb1ELb1ELb0ELb1ELb0EEENS1_21CollectiveEpilogueFwdIS9_NS6_IJNS7_ILi1EEESF_SF_EEESA_SC_Li256ELb1ELb1ELb0ELb0EEENS1_19SingleTileSchedulerILb1ELb0ELb1ELi128EEEEEEEEEvNT_6ParamsE)
        /*0344*/ 	.word	0x00000000


	//----- nvinfo : EIATTR_REGCOUNT
	.align		4
.L_150:
        /*0348*/ 	.byte	0x04, 0x2f
        /*034a*/ 	.short	(.L_152 - .L_151)
	.align		4
.L_151:
        /*034c*/ 	.word	index@(_ZN7cutlass13device_kernelIN5flash19enable_sm80_to_sm89INS1_16FlashAttnFwdSm80INS1_25CollectiveMainloopFwdSm80ILi8ELi1ELb1EN4cute5tupleIJNS5_1CILi128EEES8_S8_EEELi128ENS_6half_tEfNS_4arch4Sm80ELb0ELb0ELb1ELb0ELb1ELb0ELb1ELb0EEENS1_21CollectiveEpilogueFwdIS9_NS6_IJNS7_ILi1EEESF_SF_EEESA_SC_Li256ELb0ELb1ELb0ELb0EEENS1_19SingleTileSchedulerILb0ELb0ELb1ELi128EEEEEEEEEvNT_6ParamsE)
        /*0350*/ 	.word	0x00000004


	//----- nvinfo : EIATTR_FRAME_SIZE
	.align		4
.L_152:
        /*0354*/ 	.byte	0x04, 0x11
        /*0356*/ 	.short	(.L_154 - .L_153)
	.align		4
.L_153:
        /*0358*/ 	.word	index@(_ZN7cutlass13device_kernelIN5flash19enable_sm80_to_sm89INS1_16FlashAttnFwdSm80INS1_25CollectiveMainloopFwdSm80ILi8ELi1ELb1EN4cute5tupleIJNS5_1CILi128EEES8_S8_EEELi128ENS_6half_tEfNS_4arch4Sm80ELb0ELb0ELb1ELb0ELb1ELb0ELb1ELb0EEENS1_21CollectiveEpilogueFwdIS9_NS6_IJNS7_ILi1EEESF_SF_EEESA_SC_Li256ELb0ELb1ELb0ELb0EEENS1_19SingleTileSchedulerILb0ELb0ELb1ELi128EEEEEEEEEvNT_6ParamsE)
        /*035c*/ 	.word	0x00000000


	//----- nvinfo : EIATTR_MIN_STACK_SIZE
	.align		4
.L_154:
        /*0360*/ 	.byte	0x04, 0x12
        /*0362*/ 	.short	(.L_156 - .L_155)
	.align		4
.L_155:
        /*0364*/ 	.word	index@(_ZN7cutlass13device_kernelIN5flash19enable_sm80_to_sm89INS1_16FlashAttnFwdSm80INS1_25CollectiveMainloopFwdSm80ILi8ELi1ELb1EN4cute5tupleIJNS5_1CILi128EEES8_S8_EEELi128ENS_6half_tEfNS_4arch4Sm80ELb0ELb0ELb1ELb0ELb1ELb0ELb1ELb0EEENS1_21CollectiveEpilogueFwdIS9_NS6_IJNS7_ILi1EEESF_SF_EEESA_SC_Li256ELb0ELb1ELb0ELb0EEENS1_19SingleTileSchedulerILb0ELb0ELb1ELi128EEEEEEEEEvNT_6ParamsE)
        /*0368*/ 	.word	0x00000000


	//----- nvinfo : EIATTR_MIN_STACK_SIZE
	.align		4
.L_156:
        /*036c*/ 	.byte	0x04, 0x12
        /*036e*/ 	.short	(.L_158 - .L_157)
	.align		4
.L_157:
        /*0370*/ 	.word	index@(_ZN7cutlass13device_kernelIN5flash19enable_sm80_to_sm89INS1_16FlashAttnFwdSm80INS1_25CollectiveMainloopFwdSm80ILi8ELi1ELb1EN4cute5tupleIJNS5_1CILi128EEES8_S8_EEELi128ENS_6half_tEfNS_4arch4Sm80ELb0ELb0ELb1ELb1ELb1ELb0ELb1ELb0EEENS1_21CollectiveEpilogueFwdIS9_NS6_IJNS7_ILi1EEESF_SF_EEESA_SC_Li256ELb1ELb1ELb0ELb0EEENS1_19SingleTileSchedulerILb1ELb0ELb1ELi128EEEEEEEEEvNT_6ParamsE)
        /*0374*/ 	.word	0x00000000


	//----- nvinfo : EIATTR_MIN_STACK_SIZE
	.align		4
.L_158:
        /*0378*/ 	.byte	0x04, 0x12
        /*037a*/ 	.short	(.L_160 - .L_159)
	.align		4
.L_159:
        /*037c*/ 	.word	index@(_ZN7cutlass13device_kernelIN5flash19enable_sm80_to_sm89INS1_16FlashAttnFwdSm80INS1_25CollectiveMainloopFwdSm80ILi8ELi1ELb1EN4cute5tupleIJNS5_1CILi128EEES8_S8_EEELi128ENS_6half_tEfNS_4arch4Sm80ELb0ELb0ELb1ELb1ELb1ELb1ELb1ELb0EEENS1_21CollectiveEpilogueFwdIS9_NS6_IJNS7_ILi1EEESF_SF_EEESA_SC_Li256ELb1ELb1ELb0ELb0EEENS1_19SingleTileSchedulerILb1ELb0ELb1ELi128EEEEEEEEEvNT_6ParamsE)
        /*0380*/ 	.word	0x00000000


	//----- nvinfo : EIATTR_MIN_STACK_SIZE
	.align		4
.L_160:
        /*0384*/ 	.byte	0x04, 0x12
        /*0386*/ 	.short	(.L_162 - .L_161)
	.align		4
.L_161:
        /*0388*/ 	.word	index@(_ZN7cutlass13device_kernelIN5flash19enable_sm80_to_sm89INS1_16FlashAttnFwdSm80INS1_25CollectiveMainloopFwdSm80ILi8ELi1ELb1EN4cute5tupleIJNS5_1CILi128EEENS7_ILi96EEES8_EEELi128ENS_6half_tEfNS_4arch4Sm80ELb0ELb1ELb1ELb0ELb1ELb0ELb1ELb0EEENS1_21CollectiveEpilogueFwdINS6_IJS8_S8_S9_EEENS6_IJNS7_ILi1EEESH_SH_EEESB_SD_Li256ELb0ELb1ELb0ELb0EEENS1_19SingleTileSchedulerILb0ELb0ELb1ELi128EEEEEEEEEvNT_6ParamsE)
        /*038c*/ 	.word	0x00000000


	//----- nvinfo : EIATTR_MIN_STACK_SIZE
	.align		4
.L_162:
        /*0390*/ 	.byte	0x04, 0x12
        /*0392*/ 	.short	(.L_164 - .L_163)
	.align		4
.L_163:
        /*0394*/ 	.word	index@(_ZN7cutlass13device_kernelIN5flash19enable_sm80_to_sm89INS1_16FlashAttnFwdSm80INS1_25CollectiveMainloopFwdSm80ILi8ELi1ELb1EN4cute5tupleIJNS5_1CILi128EEENS7_ILi96EEES8_EEELi128ENS_6half_tEfNS_4arch4Sm80ELb0ELb1ELb1ELb1ELb1ELb0ELb1ELb0EEENS1_21CollectiveEpilogueFwdINS6_IJS8_S8_S9_EEENS6_IJNS7_ILi1EEESH_SH_EEESB_SD_Li256ELb1ELb1ELb0ELb0EEENS1_19SingleTileSchedulerILb1ELb0ELb1ELi128EEEEEEEEEvNT_6ParamsE)
        /*0398*/ 	.word	0x00000000


	//----- nvinfo : EIATTR_MIN_STACK_SIZE
	.align		4
.L_164:
        /*039c*/ 	.byte	0x04, 0x12
        /*039e*/ 	.short	(.L_166 - .L_165)
	.align		4
.L_165:
        /*03a0*/ 	.word	index@(_ZN7cutlass13device_kernelIN5flash19enable_sm80_to_sm89INS1_16FlashAttnFwdSm80INS1_25CollectiveMainloopFwdSm80ILi8ELi1ELb1EN4cute5tupleIJNS5_1CILi128EEENS7_ILi96EEES8_EEELi128ENS_6half_tEfNS_4arch4Sm80ELb0ELb1ELb1ELb1ELb1ELb1ELb1ELb0EEENS1_21CollectiveEpilogueFwdINS6_IJS8_S8_S9_EEENS6_IJNS7_ILi1EEESH_SH_EEESB_SD_Li256ELb1ELb1ELb0ELb0EEENS1_19SingleTileSchedulerILb1ELb0ELb1ELi128EEEEEEEEEvNT_6ParamsE)
        /*03a4*/ 	.word	0x00000000


	//----- nvinfo : EIATTR_MIN_STACK_SIZE
	.align		4
.L_166:
        /*03a8*/ 	.byte	0x04, 0x12
        /*03aa*/ 	.short	(.L_168 - .L_167)
	.align		4
.L_167:
        /*03ac*/ 	.word	index@(_ZN7cutlass13device_kernelIN5flash19enable_sm80_to_sm89INS1_16FlashAttnFwdSm80INS1_25CollectiveMainloopFwdSm80ILi8ELi1ELb1EN4cute5tupleIJNS5_1CILi128EEES8_S8_EEELi128ENS_6half_tEfNS_4arch4Sm80ELb1ELb0ELb1ELb0ELb1ELb0ELb1ELb0EEENS1_21CollectiveEpilogueFwdIS9_NS6_IJNS7_ILi1EEESF_SF_EEESA_SC_Li256ELb0ELb1ELb0ELb0EEENS1_30DynamicPersistentTileSchedulerILi256ELi256ELb0ELb1ELb0EEEEEEEEEvNT_6ParamsE)
        /*03b0*/ 	.word	0x00000000


	//----- nvinfo : EIATTR_MIN_STACK_SIZE
	.align		4
.L_168:
        /*03b4*/ 	.byte	0x04, 0x12
        /*03b6*/ 	.short	(.L_170 - .L_169)
	.align		4
.L_169:
        /*03b8*/ 	.word	index@(_ZN7cutlass13device_kernelIN5flash19enable_sm80_to_sm89INS1_16FlashAttnFwdSm80INS1_25CollectiveMainloopFwdSm80ILi8ELi1ELb1EN4cute5tupleIJNS5_1CILi128EEES8_S8_EEELi128ENS_6half_tEfNS_4arch4Sm80ELb1ELb0ELb1ELb1ELb1ELb0ELb1ELb0EEENS1_21CollectiveEpilogueFwdIS9_NS6_IJNS7_ILi1EEESF_SF_EEESA_SC_Li256ELb1ELb1ELb0ELb0EEENS1_19SingleTileSchedulerILb1ELb0ELb1ELi128EEEEEEEEEvNT_6ParamsE)
        /*03bc*/ 	.word	0x00000000


	//----- nvinfo : EIATTR_MIN_STACK_SIZE
	.align		4
.L_170:
        /*03c0*/ 	.byte	0x04, 0x12
        /*03c2*/ 	.short	(.L_172 - .L_171)
	.align		4
.L_171:
        /*03c4*/ 	.word	index@(_ZN7cutlass13device_kernelIN5flash19enable_sm80_to_sm89INS1_16FlashAttnFwdSm80INS1_25CollectiveMainloopFwdSm80ILi8ELi1ELb1EN4cute5tupleIJNS5_1CILi128EEES8_S8_EEELi128ENS_6half_tEfNS_4arch4Sm80ELb1ELb0ELb1ELb1ELb1ELb1ELb1ELb0EEENS1_21CollectiveEpilogueFwdIS9_NS6_IJNS7_ILi1EEESF_SF_EEESA_SC_Li256ELb1ELb1ELb0ELb0EEENS1_19SingleTileSchedulerILb1ELb0ELb1ELi128EEEEEEEEEvNT_6ParamsE)
        /*03c8*/ 	.word	0x00000000


	//----- nvinfo : EIATTR_MIN_STACK_SIZE
	.align		4
.L_172:
        /*03cc*/ 	.byte	0x04, 0x12
        /*03ce*/ 	.short	(.L_174 - .L_173)
	.align		4
.L_173:
        /*03d0*/ 	.word	index@(_ZN7cutlass13device_kernelIN5flash19enable_sm80_to_sm89INS1_16FlashAttnFwdSm80INS1_25CollectiveMainloopFwdSm80ILi4ELi1ELb0EN4cute5tupleIJNS5_1CILi128EEENS7_ILi64EEES8_EEELi128ENS_6half_tEfNS_4arch4Sm80ELb0ELb0ELb1ELb0ELb1ELb0ELb1ELb0EEENS1_21CollectiveEpilogueFwdINS6_IJS8_S8_S9_EEENS6_IJNS7_ILi1EEESH_SH_EEESB_SD_Li128ELb0ELb1ELb0ELb0EEENS1_19SingleTileSchedulerILb0ELb0ELb1ELi128EEEEEEEEEvNT_6ParamsE)
        /*03d4*/ 	.word	0x00000000


	//----- nvinfo : EIATTR_MIN_STACK_SIZE
	.align		4
.L_174:
        /*03d8*/ 	.byte	0x04, 0x12
        /*03da*/ 	.short	(.L_176 - .L_175)
	.align		4
.L_175:
        /*03dc*/ 	.word	index@(_ZN7cutlass13device_kernelIN5flash19enable_sm80_to_sm89INS1_16FlashAttnFwdSm80INS1_25CollectiveMainloopFwdSm80ILi4ELi1ELb0EN4cute5tupleIJNS5_1CILi128EEENS7_ILi64EEES8_EEELi128ENS_6half_tEfNS_4arch4Sm80ELb0ELb0ELb1ELb1ELb1ELb0ELb1ELb0EEENS1_21CollectiveEpilogueFwdINS6_IJS8_S8_S9_EEENS6_IJNS7_ILi1EEESH_SH_EEESB_SD_Li128ELb1ELb1ELb0ELb0EEENS1_19SingleTileSchedulerILb1ELb0ELb1ELi128EEEEEEEEEvNT_6ParamsE)
        /*03e0*/ 	.word	0x00000000


	//----- nvinfo : EIATTR_MIN_STACK_SIZE
	.align		4
.L_176:
        /*03e4*/ 	.byte	0x04, 0x12
        /*03e6*/ 	.short	(.L_178 - .L_177)
	.align		4
.L_177:
        /*03e8*/ 	.word	index@(_ZN7cutlass13device_kernelIN5flash19enable_sm80_to_sm89INS1_16FlashAttnFwdSm80INS1_25CollectiveMainloopFwdSm80ILi4ELi1ELb0EN4cute5tupleIJNS5_1CILi128EEENS7_ILi64EEES8_EEELi128ENS_6half_tEfNS_4arch4Sm80ELb0ELb0ELb1ELb1ELb1ELb1ELb1ELb0EEENS1_21CollectiveEpilogueFwdINS6_IJS8_S8_S9_EEENS6_IJNS7_ILi1EEESH_SH_EEESB_SD_Li128ELb1ELb1ELb0ELb0EEENS1_19SingleTileSchedulerILb1ELb0ELb1ELi128EEEEEEEEEvNT_6ParamsE)
        /*03ec*/ 	.word	0x00000000


	//----- nvinfo : EIATTR_MIN_STACK_SIZE
	.align		4
.L_178:
        /*03f0*/ 	.byte	0x04, 0x12
        /*03f2*/ 	.short	(.L_180 - .L_179)
	.align		4
.L_179:
        /*03f4*/ 	.word	index@(_ZN7cutlass13device_kernelIN5flash19enable_sm80_to_sm89INS1_16FlashAttnFwdSm80INS1_25CollectiveMainloopFwdSm80ILi4ELi1ELb0EN4cute5tupleIJNS5_1CILi128EEENS7_ILi48EEES8_EEELi128ENS_6half_tEfNS_4arch4Sm80ELb0ELb1ELb1ELb0ELb1ELb0ELb1ELb0EEENS1_21CollectiveEpilogueFwdINS6_IJS8_S8_S9_EEENS6_IJNS7_ILi1EEESH_SH_EEESB_SD_Li128ELb0ELb1ELb0ELb0EEENS1_19SingleTileSchedulerILb0ELb0ELb1ELi128EEEEEEEEEvNT_6ParamsE)
        /*03f8*/ 	.word	0x00000000


	//----- nvinfo : EIATTR_MIN_STACK_SIZE
	.align		4
.L_180:
        /*03fc*/ 	.byte	0x04, 0x12
        /*03fe*/ 	.short	(.L_182 - .L_181)
	.align		4
.L_181:
        /*0400*/ 	.word	index@(_ZN7cutlass13device_kernelIN5flash19enable_sm80_to_sm89INS1_16FlashAttnFwdSm80INS1_25CollectiveMainloopFwdSm80ILi4ELi1ELb0EN4cute5tupleIJNS5_1CILi128EEENS7_ILi48EEES8_EEELi128ENS_6half_tEfNS_4arch4Sm80ELb0ELb1ELb1ELb1ELb1ELb0ELb1ELb0EEENS1_21CollectiveEpilogueFwdINS6_IJS8_S8_S9_EEENS6_IJNS7_ILi1EEESH_SH_EEESB_SD_Li128ELb1ELb1ELb0ELb0EEENS1_19SingleTileSchedulerILb1ELb0ELb1ELi128EEEEEEEEEvNT_6ParamsE)
        /*0404*/ 	.word	0x00000000


	//----- nvinfo : EIATTR_MIN_STACK_SIZE
	.align		4
.L_182:
        /*0408*/ 	.byte	0x04, 0x12
        /*040a*/ 	.short	(.L_184 - .L_183)
	.align		4
.L_183:
        /*040c*/ 	.word	index@(_ZN7cutlass13device_kernelIN5flash19enable_sm80_to_sm89INS1_16FlashAttnFwdSm80INS1_25CollectiveMainloopFwdSm80ILi4ELi1ELb0EN4cute5tupleIJNS5_1CILi128EEENS7_ILi48EEES8_EEELi128ENS_6half_tEfNS_4arch4Sm80ELb0ELb1ELb1ELb1ELb1ELb1ELb1ELb0EEENS1_21CollectiveEpilogueFwdINS6_IJS8_S8_S9_EEENS6_IJNS7_ILi1EEESH_SH_EEESB_SD_Li128ELb1ELb1ELb0ELb0EEENS1_19SingleTileSchedulerILb1ELb0ELb1ELi128EEEEEEEEEvNT_6ParamsE)
        /*0410*/ 	.word	0x00000000


	//----- nvinfo : EIATTR_MIN_STACK_SIZE
	.align		4
.L_184:
        /*0414*/ 	.byte	0x04, 0x12
        /*0416*/ 	.short	(.L_186 - .L_185)
	.align		4
.L_185:
        /*0418*/ 	.word	index@(_ZN7cutlass13device_kernelIN5flash19enable_sm80_to_sm89INS1_16FlashAttnFwdSm80INS1_25CollectiveMainloopFwdSm80ILi4ELi1ELb0EN4cute5tupleIJNS5_1CILi128EEENS7_ILi64EEES8_EEELi128ENS_6half_tEfNS_4arch4Sm80ELb1ELb0ELb1ELb0ELb1ELb0ELb1ELb0EEENS1_21CollectiveEpilogueFwdINS6_IJS8_S8_S9_EEENS6_IJNS7_ILi1EEESH_SH_EEESB_SD_Li128ELb0ELb1ELb0ELb0EEENS1_30DynamicPersistentTileSchedulerILi128ELi128ELb0ELb1ELb0EEEEEEEEEvNT_6ParamsE)
        /*041c*/ 	.word	0x00000000


	//----- nvinfo : EIATTR_MIN_STACK_SIZE
	.align		4
.L_186:
        /*0420*/ 	.byte	0x04, 0x12
        /*0422*/ 	.short	(.L_188 - .L_187)
	.align		4
.L_187:
        /*0424*/ 	.word	index@(_ZN7cutlass13device_kernelIN5flash19enable_sm80_to_sm89INS1_16FlashAttnFwdSm80INS1_25CollectiveMainloopFwdSm80ILi4ELi1ELb0EN4cute5tupleIJNS5_1CILi128EEENS7_ILi64EEES8_EEELi128ENS_6half_tEfNS_4arch4Sm80ELb1ELb0ELb1ELb1ELb1ELb0ELb1ELb0EEENS1_21CollectiveEpilogueFwdINS6_IJS8_S8_S9_EEENS6_IJNS7_ILi1EEESH_SH_EEESB_SD_Li128ELb1ELb1ELb0ELb0EEENS1_19SingleTileSchedulerILb1ELb0ELb1ELi128EEEEEEEEEvNT_6ParamsE)
        /*0428*/ 	.word	0x00000000


	//----- nvinfo : EIATTR_MIN_STACK_SIZE
	.align		4
.L_188:
        /*042c*/ 	.byte	0x04, 0x12
        /*042e*/ 	.short	(.L_190 - .L_189)
	.align		4
.L_189:
        /*0430*/ 	.word	index@(_ZN7cutlass13device_kernelIN5flash19enable_sm80_to_sm89INS1_16FlashAttnFwdSm80INS1_25CollectiveMainloopFwdSm80ILi4ELi1ELb0EN4cute5tupleIJNS5_1CILi128EEENS7_ILi64EEES8_EEELi128ENS_6half_tEfNS_4arch4Sm80ELb1ELb0ELb1ELb1ELb1ELb1ELb1ELb0EEENS1_21CollectiveEpilogueFwdINS6_IJS8_S8_S9_EEENS6_IJNS7_ILi1EEESH_SH_EEESB_SD_Li128ELb1ELb1ELb0ELb0EEENS1_19SingleTileSchedulerILb1ELb0ELb1ELi128EEEEEEEEEvNT_6ParamsE)
        /*0434*/ 	.word	0x00000000


	//----- nvinfo : EIATTR_MIN_STACK_SIZE
	.align		4
.L_190:
        /*0438*/ 	.byte	0x04, 0x12
        /*043a*/ 	.short	(.L_192 - .L_191)
	.align		4
.L_191:
        /*043c*/ 	.word	index@(_ZN7cutlass13device_kernelIN5flash19enable_sm80_to_sm89INS1_16FlashAttnFwdSm80INS1_25CollectiveMainloopFwdSm80ILi8ELi1ELb1EN4cute5tupleIJNS5_1CILi128EEES8_S8_EEELi128ENS_6half_tEfNS_4arch4Sm80ELb0ELb0ELb0ELb0ELb1ELb0ELb1ELb0EEENS1_21CollectiveEpilogueFwdIS9_NS6_IJNS7_ILi1EEESF_SF_EEESA_SC_Li256ELb0ELb1ELb0ELb0EEENS1_19SingleTileSchedulerILb0ELb0ELb1ELi128EEEEEEEEEvNT_6ParamsE)
        /*0440*/ 	.word	0x00000000


	//----- nvinfo : EIATTR_MIN_STACK_SIZE
	.align		4
.L_192:
        /*0444*/ 	.byte	0x04, 0x12
        /*0446*/ 	.short	(.L_194 - .L_193)
	.align		4
.L_193:
        /*0448*/ 	.word	index@(_ZN7cutlass13device_kernelIN5flash19enable_sm80_to_sm89INS1_16FlashAttnFwdSm80INS1_25CollectiveMainloopFwdSm80ILi8ELi1ELb1EN4cute5tupleIJNS5_1CILi128EEES8_S8_EEELi128ENS_6half_tEfNS_4arch4Sm80ELb0ELb0ELb0ELb1ELb1ELb0ELb1ELb0EEENS1_21CollectiveEpilogueFwdIS9_NS6_IJNS7_ILi1EEESF_SF_EEESA_SC_Li256ELb1ELb1ELb0ELb0EEENS1_19SingleTileSchedulerILb1ELb0ELb1ELi128EEEEEEEEEvNT_6ParamsE)
        /*044c*/ 	.word	0x00000000


	//----- nvinfo : EIATTR_MIN_STACK_SIZE
	.align		4
.L_194:
        /*0450*/ 	.byte	0x04, 0x12
        /*0452*/ 	.short	(.L_196 - .L_195)
	.align		4
.L_195:
        /*0454*/ 	.word	index@(_ZN7cutlass13device_kernelIN5flash19enable_sm80_to_sm89INS1_16FlashAttnFwdSm80INS1_25CollectiveMainloopFwdSm80ILi8ELi1ELb1EN4cute5tupleIJNS5_1CILi128EEES8_S8_EEELi128ENS_6half_tEfNS_4arch4Sm80ELb0ELb0ELb0ELb1ELb1ELb1ELb1ELb0EEENS1_21CollectiveEpilogueFwdIS9_NS6_IJNS7_ILi1EEESF_SF_EEESA_SC_Li256ELb1ELb1ELb0ELb0EEENS1_19SingleTileSchedulerILb1ELb0ELb1ELi128EEEEEEEEEvNT_6ParamsE)
        /*0458*/ 	.word	0x00000000


	//----- nvinfo : EIATTR_MIN_STACK_SIZE
	.align		4
.L_196:
        /*045c*/ 	.byte	0x04, 0x12
        /*045e*/ 	.short	(.L_198 - .L_197)
	.align		4
.L_197:
        /*0460*/ 	.word	index@(_ZN7cutlass13device_kernelIN5flash19enable_sm80_to_sm89INS1_16FlashAttnFwdSm80INS1_25CollectiveMainloopFwdSm80ILi8ELi1ELb1EN4cute5tupleIJNS5_1CILi128EEENS7_ILi96EEES8_EEELi128ENS_6half_tEfNS_4arch4Sm80ELb0ELb1ELb0ELb0ELb1ELb0ELb1ELb0EEENS1_21CollectiveEpilogueFwdINS6_IJS8_S8_S9_EEENS6_IJNS7_ILi1EEESH_SH_EEESB_SD_Li256ELb0ELb1ELb0ELb0EEENS1_19SingleTileSchedulerILb0ELb0ELb1ELi128EEEEEEEEEvNT_6ParamsE)
        /*0464*/ 	.word	0x00000000


	//----- nvinfo : EIATTR_MIN_STACK_SIZE
	.align		4
.L_198:
        /*0468*/ 	.byte	0x04, 0x12
        /*046a*/ 	.short	(.L_200 - .L_199)
	.align		4
.L_199:
        /*046c*/ 	.word	index@(_ZN7cutlass13device_kernelIN5flash19enable_sm80_to_sm89INS1_16FlashAttnFwdSm80INS1_25CollectiveMainloopFwdSm80ILi8ELi1ELb1EN4cute5tupleIJNS5_1CILi128EEENS7_ILi96EEES8_EEELi128ENS_6half_tEfNS_4arch4Sm80ELb0ELb1ELb0ELb1ELb1ELb0ELb1ELb0EEENS1_21CollectiveEpilogueFwdINS6_IJS8_S8_S9_EEENS6_IJNS7_ILi1EEESH_SH_EEESB_SD_Li256ELb1ELb1ELb0ELb0EEENS1_19SingleTileSchedulerILb1ELb0ELb1ELi128EEEEEEEEEvNT_6ParamsE)
        /*0470*/ 	.word	0x00000000


	//----- nvinfo : EIATTR_MIN_STACK_SIZE
	.align		4
.L_200:
        /*0474*/ 	.byte	0x04, 0x12
        /*0476*/ 	.short	(.L_202 - .L_201)
	.align		4
.L_201:
        /*0478*/ 	.word	index@(_ZN7cutlass13device_kernelIN5flash19enable_sm80_to_sm89INS1_16FlashAttnFwdSm80INS1_25CollectiveMainloopFwdSm80ILi8ELi1ELb1EN4cute5tupleIJNS5_1CILi128EEENS7_ILi96EEES8_EEELi128ENS_6half_tEfNS_4arch4Sm80ELb0ELb1ELb0ELb1ELb1ELb1ELb1ELb0EEENS1_21CollectiveEpilogueFwdINS6_IJS8_S8_S9_EEENS6_IJNS7_ILi1EEESH_SH_EEESB_SD_Li256ELb1ELb1ELb0ELb0EEENS1_19SingleTileSchedulerILb1ELb0ELb1ELi128EEEEEEEEEvNT_6ParamsE)
        /*047c*/ 	.word	0x00000000


	//----- nvinfo : EIATTR_MIN_STACK_SIZE
	.align		4
.L_202:
        /*0480*/ 	.byte	0x04, 0x12
        /*0482*/ 	.short	(.L_204 - .L_203)
	.align		4
.L_203:
        /*0484*/ 	.word	index@(_ZN7cutlass13device_kernelIN5flash19enable_sm80_to_sm89INS1_16FlashAttnFwdSm80INS1_25CollectiveMainloopFwdSm80ILi8ELi1ELb1EN4cute5tupleIJNS5_1CILi128EEES8_S8_EEELi128ENS_6half_tEfNS_4arch4Sm80ELb1ELb0ELb0ELb0ELb1ELb0ELb1ELb0EEENS1_21CollectiveEpilogueFwdIS9_NS6_IJNS7_ILi1EEESF_SF_EEESA_SC_Li256ELb0ELb1ELb0ELb0EEENS1_30DynamicPersistentTileSchedulerILi256ELi256ELb0ELb1ELb0EEEEEEEEEvNT_6ParamsE)
        /*0488*/ 	.word	0x00000000


	//----- nvinfo : EIATTR_MIN_STACK_SIZE
	.align		4
.L_204:
        /*048c*/ 	.byte	0x04, 0x12
        /*048e*/ 	.short	(.L_206 - .L_205)
	.align		4
.L_205:
        /*0490*/ 	.word	index@(_ZN7cutlass13device_kernelIN5flash19enable_sm80_to_sm89INS1_16FlashAttnFwdSm80INS1_25CollectiveMainloopFwdSm80ILi8ELi1ELb1EN4cute5tupleIJNS5_1CILi128EEES8_S8_EEELi128ENS_6half_tEfNS_4arch4Sm80ELb1ELb0ELb0ELb1ELb1ELb0ELb1ELb0EEENS1_21CollectiveEpilogueFwdIS9_NS6_IJNS7_ILi1EEESF_SF_EEESA_SC_Li256ELb1ELb1ELb0ELb0EEENS1_19SingleTileSchedulerILb1ELb0ELb1ELi128EEEEEEEEEvNT_6ParamsE)
        /*0494*/ 	.word	0x00000000


	//----- nvinfo : EIATTR_MIN_STACK_SIZE
	.align		4
.L_206:
        /*0498*/ 	.byte	0x04, 0x12
        /*049a*/ 	.short	(.L_208 - .L_207)
	.align		4
.L_207:
        /*049c*/ 	.word	index@(_ZN7cutlass13device_kernelIN5flash19enable_sm80_to_sm89INS1_16FlashAttnFwdSm80INS1_25CollectiveMainloopFwdSm80ILi8ELi1ELb1EN4cute5tupleIJNS5_1CILi128EEES8_S8_EEELi128ENS_6half_tEfNS_4arch4Sm80ELb1ELb0ELb0ELb1ELb1ELb1ELb1ELb0EEENS1_21CollectiveEpilogueFwdIS9_NS6_IJNS7_ILi1EEESF_SF_EEESA_SC_Li256ELb1ELb1ELb0ELb0EEENS1_19SingleTileSchedulerILb1ELb0ELb1ELi128EEEEEEEEEvNT_6ParamsE)
        /*04a0*/ 	.word	0x00000000


	//----- nvinfo : EIATTR_MIN_STACK_SIZE
	.align		4
.L_208:
        /*04a4*/ 	.byte	0x04, 0x12
        /*04a6*/ 	.short	(.L_210 - .L_209)
	.align		4
.L_209:
        /*04a8*/ 	.word	index@(_ZN7cutlass13device_kernelIN5flash19enable_sm80_to_sm89INS1_16FlashAttnFwdSm80INS1_25CollectiveMainloopFwdSm80ILi4ELi1ELb0EN4cute5tupleIJNS5_1CILi128EEENS7_ILi64EEES8_EEELi128ENS_6half_tEfNS_4arch4Sm80ELb0ELb0ELb0ELb0ELb1ELb0ELb1ELb0EEENS1_21CollectiveEpilogueFwdINS6_IJS8_S8_S9_EEENS6_IJNS7_ILi1EEESH_SH_EEESB_SD_Li128ELb0ELb1ELb0ELb0EEENS1_19SingleTileSchedulerILb0ELb0ELb1ELi128EEEEEEEEEvNT_6ParamsE)
        /*04ac*/ 	.word	0x00000000


	//----- nvinfo : EIATTR_MIN_STACK_SIZE
	.align		4
.L_210:
        /*04b0*/ 	.byte	0x04, 0x12
        /*04b2*/ 	.short	(.L_212 - .L_211)
	.align		4
.L_211:
        /*04b4*/ 	.word	index@(_ZN7cutlass13device_kernelIN5flash19enable_sm80_to_sm89INS1_16FlashAttnFwdSm80INS1_25CollectiveMainloopFwdSm80ILi4ELi1ELb0EN4cute5tupleIJNS5_1CILi128EEENS7_ILi64EEES8_EEELi128ENS_6half_tEfNS_4arch4Sm80ELb0ELb0ELb0ELb1ELb1ELb0ELb1ELb0EEENS1_21CollectiveEpilogueFwdINS6_IJS8_S8_S9_EEENS6_IJNS7_ILi1EEESH_SH_EEESB_SD_Li128ELb1ELb1ELb0ELb0EEENS1_19SingleTileSchedulerILb1ELb0ELb1ELi128EEEEEEEEEvNT_6ParamsE)
        /*04b8*/ 	.word	0x00000000


	//----- nvinfo : EIATTR_MIN_STACK_SIZE
	.align		4
.L_212:
        /*04bc*/ 	.byte	0x04, 0x12
        /*04be*/ 	.short	(.L_214 - .L_213)
	.align		4
.L_213:
        /*04c0*/ 	.word	index@(_ZN7cutlass13device_kernelIN5flash19enable_sm80_to_sm89INS1_16FlashAttnFwdSm80INS1_25CollectiveMainloopFwdSm80ILi4ELi1ELb0EN4cute5tupleIJNS5_1CILi128EEENS7_ILi64EEES8_EEELi128ENS_6half_tEfNS_4arch4Sm80ELb0ELb0ELb0ELb1ELb1ELb1ELb1ELb0EEENS1_21CollectiveEpilogueFwdINS6_IJS8_S8_S9_EEENS6_IJNS7_ILi1EEESH_SH_EEESB_SD_Li128ELb1ELb1ELb0ELb0EEENS1_19SingleTileSchedulerILb1ELb0ELb1ELi128EEEEEEEEEvNT_6ParamsE)
        /*04c4*/ 	.word	0x00000000


	//----- nvinfo : EIATTR_MIN_STACK_SIZE
	.align		4
.L_214:
        /*04c8*/ 	.byte	0x04, 0x12
        /*04ca*/ 	.short	(.L_216 - .L_215)
	.align		4
.L_215:
        /*04cc*/ 	.word	index@(_ZN7cutlass13device_kernelIN5flash19enable_sm80_to_sm89INS1_16FlashAttnFwdSm80INS1_25CollectiveMainloopFwdSm80ILi4ELi1ELb0EN4cute5tupleIJNS5_1CILi128EEENS7_ILi48EEES8_EEELi128ENS_6half_tEfNS_4arch4Sm80ELb0ELb1ELb0ELb0ELb1ELb0ELb1ELb0EEENS1_21CollectiveEpilogueFwdINS6_IJS8_S8_S9_EEENS6_IJNS7_ILi1EEESH_SH_EEESB_SD_Li128ELb0ELb1ELb0ELb0EEENS1_19SingleTileSchedulerILb0ELb0ELb1ELi128EEEEEEEEEvNT_6ParamsE)
        /*04d0*/ 	.word	0x00000000


	//----- nvinfo : EIATTR_MIN_STACK_SIZE
	.align		4
.L_216:
        /*04d4*/ 	.byte	0x04, 0x12
        /*04d6*/ 	.short	(.L_218 - .L_217)
	.align		4
.L_217:
        /*04d8*/ 	.word	index@(_ZN7cutlass13device_kernelIN5flash19enable_sm80_to_sm89INS1_16FlashAttnFwdSm80INS1_25CollectiveMainloopFwdSm80ILi4ELi1ELb0EN4cute5tupleIJNS5_1CILi128EEENS7_ILi48EEES8_EEELi128ENS_6half_tEfNS_4arch4Sm80ELb0ELb1ELb0ELb1ELb1ELb0ELb1ELb0EEENS1_21CollectiveEpilogueFwdINS6_IJS8_S8_S9_EEENS6_IJNS7_ILi1EEESH_SH_EEESB_SD_Li128ELb1ELb1ELb0ELb0EEENS1_19SingleTileSchedulerILb1ELb0ELb1ELi128EEEEEEEEEvNT_6ParamsE)
        /*04dc*/ 	.word	0x00000000


	//----- nvinfo : EIATTR_MIN_STACK_SIZE
	.align		4
.L_218:
        /*04e0*/ 	.byte	0x04, 0x12
        /*04e2*/ 	.short	(.L_220 - .L_219)
	.align		4
.L_219:
        /*04e4*/ 	.word	index@(_ZN7cutlass13device_kernelIN5flash19enable_sm80_to_sm89INS1_16FlashAttnFwdSm80INS1_25CollectiveMainloopFwdSm80ILi4ELi1ELb0EN4cute5tupleIJNS5_1CILi128EEENS7_ILi48EEES8_EEELi128ENS_6half_tEfNS_4arch4Sm80ELb0ELb1ELb0ELb1ELb1ELb1ELb1ELb0EEENS1_21CollectiveEpilogueFwdINS6_IJS8_S8_S9_EEENS6_IJNS7_ILi1EEESH_SH_EEESB_SD_Li128ELb1ELb1ELb0ELb0EEENS1_19SingleTileSchedulerILb1ELb0ELb1ELi128EEEEEEEEEvNT_6ParamsE)
        /*04e8*/ 	.word	0x00000000


	//----- nvinfo : EIATTR_MIN_STACK_SIZE
	.align		4
.L_220:
        /*04ec*/ 	.byte	0x04, 0x12
        /*04ee*/ 	.short	(.L_222 - .L_221)
	.align		4
.L_221:
        /*04f0*/ 	.word	index@(_ZN7cutlass13device_kernelIN5flash19enable_sm80_to_sm89INS1_16FlashAttnFwdSm80INS1_25CollectiveMainloopFwdSm80ILi4ELi1ELb0EN4cute5tupleIJNS5_1CILi128EEENS7_ILi64EEES8_EEELi128ENS_6half_tEfNS_4arch4Sm80ELb1ELb0ELb0ELb0ELb1ELb0ELb1ELb0EEENS1_21CollectiveEpilogueFwdINS6_IJS8_S8_S9_EEENS6_IJNS7_ILi1EEESH_SH_EEESB_SD_Li128ELb0ELb1ELb0ELb0EEENS1_30DynamicPersistentTileSchedulerILi128ELi128ELb0ELb1ELb0EEEEEEEEEvNT_6ParamsE)
        /*04f4*/ 	.word	0x00000000


	//----- nvinfo : EIATTR_MIN_STACK_SIZE
	.align		4
.L_222:
        /*04f8*/ 	.byte	0x04, 0x12
        /*04fa*/ 	.short	(.L_224 - .L_223)
	.align		4
.L_223:
        /*04fc*/ 	.word	index@(_ZN7cutlass13device_kernelIN5flash19enable_sm80_to_sm89INS1_16FlashAttnFwdSm80INS1_25CollectiveMainloopFwdSm80ILi4ELi1ELb0EN4cute5tupleIJNS5_1CILi128EEENS7_ILi64EEES8_EEELi128ENS_6half_tEfNS_4arch4Sm80ELb1ELb0ELb0ELb1ELb1ELb0ELb1ELb0EEENS1_21CollectiveEpilogueFwdINS6_IJS8_S8_S9_EEENS6_IJNS7_ILi1EEESH_SH_EEESB_SD_Li128ELb1ELb1ELb0ELb0EEENS1_19SingleTileSchedulerILb1ELb0ELb1ELi128EEEEEEEEEvNT_6ParamsE)
        /*0500*/ 	.word	0x00000000


	//----- nvinfo : EIATTR_MIN_STACK_SIZE
	.align		4
.L_224:
        /*0504*/ 	.byte	0x04, 0x12
        /*0506*/ 	.short	(.L_226 - .L_225)
	.align		4
.L_225:
        /*0508*/ 	.word	index@(_ZN7cutlass13device_kernelIN5flash19enable_sm80_to_sm89INS1_16FlashAttnFwdSm80INS1_25CollectiveMainloopFwdSm80ILi4ELi1ELb0EN4cute5tupleIJNS5_1CILi128EEENS7_ILi64EEES8_EEELi128ENS_6half_tEfNS_4arch4Sm80ELb1ELb0ELb0ELb1ELb1ELb1ELb1ELb0EEENS1_21CollectiveEpilogueFwdINS6_IJS8_S8_S9_EEENS6_IJNS7_ILi1EEESH_SH_EEESB_SD_Li128ELb1ELb1ELb0ELb0EEENS1_19SingleTileSchedulerILb1ELb0ELb1ELi128EEEEEEEEEvNT_6ParamsE)
        /*050c*/ 	.word	0x00000000
.L_226:


//--------------------- .nv.compat                --------------------------
	.section	.nv.compat,"",@"SHT_CUDA_COMPAT_INFO"
	.align	4
        /*0000*/ 	.byte	0x02, 0x09, 0x01, 0x00, 0x02, 0x02, 0x01, 0x00, 0x02, 0x05, 0x05, 0x00, 0x03, 0x07, 0x01, 0x01
        /*0010*/ 	.byte	0x02, 0x03, 0x00, 0x00, 0x02, 0x06, 0x01, 0x00, 0x04, 0x0b, 0x08, 0x00, 0x00, 0x00, 0x00, 0x00
        /*0020*/ 	.byte	0x00, 0x00, 0x00, 0x00


//--------------------- .nv.info._ZN7cutlass13device_kernelIN5flash19enable_sm80_to_sm89INS1_16FlashAttnFwdSm80INS1_25CollectiveMainloopFwdSm80ILi8ELi1ELb1EN4cute5tupleIJNS5_1CILi128EEES8_S8_EEELi128ENS_6half_tEfNS_4arch4Sm80ELb0ELb0ELb1ELb0ELb1ELb0ELb1ELb0EEENS1_21CollectiveEpilogueFwdIS9_NS6_IJNS7_ILi1EEESF_SF_EEESA_SC_Li256ELb0ELb1ELb0ELb0EEENS1_19SingleTileSchedulerILb0ELb0ELb1ELi128EEEEEEEEEvNT_6ParamsE --------------------------
	.section	.nv.info._ZN7cutlass13device_kernelIN5flash19enable_sm80_to_sm89INS1_16FlashAttnFwdSm80INS1_25CollectiveMainloopFwdSm80ILi8ELi1ELb1EN4cute5tupleIJNS5_1CILi128EEES8_S8_EEELi128ENS_6half_tEfNS_4arch4Sm80ELb0ELb0ELb1ELb0ELb1ELb0ELb1ELb0EEENS1_21CollectiveEpilogueFwdIS9_NS6_IJNS7_ILi1EEESF_SF_EEESA_SC_Li256ELb0ELb1ELb0ELb0EEENS1_19SingleTileSchedulerILb0ELb0ELb1ELi128EEEEEEEEEvNT_6ParamsE,"",@"SHT_CUDA_INFO"
	.sectionflags	@""
	.align	4


	//----- nvinfo : EIATTR_CUDA_API_VERSION
	.align		4
        /*0000*/ 	.byte	0x04, 0x37
        /*0002*/ 	.short	(.L_228 - .L_227)
.L_227:
        /*0004*/ 	.word	0x00000082


	//----- nvinfo : EIATTR_KPARAM_INFO
	.align		4
.L_228:
        /*0008*/ 	.byte	0x04, 0x17
        /*000a*/ 	.short	(.L_230 - .L_229)
.L_229:
        /*000c*/ 	.word	0x00000000
        /*0010*/ 	.short	0x0000
        /*0012*/ 	.short	0x0000
        /*0014*/ 	.byte	0x00, 0xf0, 0x61, 0x10


	//----- nvinfo : EIATTR_SPARSE_MMA_MASK
	.align		4
.L_230:
        /*0018*/ 	.byte	0x03, 0x50
        /*001a*/ 	.short	0x0000


	//----- nvinfo : EIATTR_MAXREG_COUNT
	.align		4
        /*001c*/ 	.byte	0x03, 0x1b
        /*001e*/ 	.short	0x00ff


	//----- nvinfo : EIATTR_MERCURY_ISA_VERSION
	.align		4
        /*0020*/ 	.byte	0x03, 0x5f
        /*0022*/ 	.short	0x0101


	//----- nvinfo : EIATTR_VRC_CTA_INIT_COUNT
	.align		4
        /*0024*/ 	.byte	0x02, 0x4a
	.zero		1
	.zero		1


	//----- nvinfo : EIATTR_EXIT_INSTR_OFFSETS
	.align		4
        /*0028*/ 	.byte	0x04, 0x1c
        /*002a*/ 	.short	(.L_232 - .L_231)


	//   ....[0]....
.L_231:
        /*002c*/ 	.word	0x00000010


	//----- nvinfo : EIATTR_MAX_THREADS
	.align		4
.L_232:
        /*0030*/ 	.byte	0x04, 0x05
        /*0032*/ 	.short	(.L_234 - .L_233)
.L_233:
        /*0034*/ 	.word	0x00000100
        /*0038*/ 	.word	0x00000001
        /*003c*/ 	.word	0x00000001


	//----- nvinfo : EIATTR_CBANK_PARAM_SIZE
	.align		4
.L_234:
        /*0040*/ 	.byte	0x03, 0x19
        /*0042*/ 	.short	0x0418


	//----- nvinfo : EIATTR_PARAM_CBANK
	.align		4
        /*0044*/ 	.byte	0x04, 0x0a
        /*0046*/ 	.short	(.L_236 - .L_235)
	.align		4
.L_235:
        /*0048*/ 	.word	index@(.nv.constant0._ZN7cutlass13device_kernelIN5flash19enable_sm80_to_sm89INS1_16FlashAttnFwdSm80INS1_25CollectiveMainloopFwdSm80ILi8ELi1ELb1EN4cute5tupleIJNS5_1CILi128EEES8_S8_EEELi128ENS_6half_tEfNS_4arch4Sm80ELb0ELb0ELb1ELb0ELb1ELb0ELb1ELb0EEENS1_21CollectiveEpilogueFwdIS9_NS6_IJNS7_ILi1EEESF_SF_EEESA_SC_Li256ELb0ELb1ELb0ELb0EEENS1_19SingleTileSchedulerILb0ELb0ELb1ELi128EEEEEEEEEvNT_6ParamsE)
        /*004c*/ 	.short	0x0380
        /*004e*/ 	.short	0x0418


	//----- nvinfo : EIATTR_SW_WAR
	.align		4
.L_236:
        /*0050*/ 	.byte	0x04, 0x36
        /*0052*/ 	.short	(.L_238 - .L_237)
.L_237:
        /*0054*/ 	.word	0x00000008
.L_238:


//--------------------- .nv.info._ZN7cutlass13device_kernelIN5flash19enable_sm80_to_sm89INS1_16FlashAttnFwdSm80INS1_25CollectiveMainloopFwdSm80ILi8ELi1ELb1EN4cute5tupleIJNS5_1CILi128EEES8_S8_EEELi128ENS_6half_tEfNS_4arch4Sm80ELb0ELb0ELb1ELb1ELb1ELb0ELb1ELb0EEENS1_21CollectiveEpilogueFwdIS9_NS6_IJNS7_ILi1EEESF_SF_EEESA_SC_Li256ELb1ELb1ELb0ELb0EEENS1_19SingleTileSchedulerILb1ELb0ELb1ELi128EEEEEEEEEvNT_6ParamsE --------------------------
	.section	.nv.info._ZN7cutlass13device_kernelIN5flash19enable_sm80_to_sm89INS1_16FlashAttnFwdSm80INS1_25CollectiveMainloopFwdSm80ILi8ELi1ELb1EN4cute5tupleIJNS5_1CILi128EEES8_S8_EEELi128ENS_6half_tEfNS_4arch4Sm80ELb0ELb0ELb1ELb1ELb1ELb0ELb1ELb0EEENS1_21CollectiveEpilogueFwdIS9_NS6_IJNS7_ILi1EEESF_SF_EEESA_SC_Li256ELb1ELb1ELb0ELb0EEENS1_19SingleTileSchedulerILb1ELb0ELb1ELi128EEEEEEEEEvNT_6ParamsE,"",@"SHT_CUDA_INFO"
	.sectionflags	@""
	.align	4


	//----- nvinfo : EIATTR_CUDA_API_VERSION
	.align		4
        /*0000*/ 	.byte	0x04, 0x37
        /*0002*/ 	.short	(.L_240 - .L_239)
.L_239:
        /*0004*/ 	.word	0x00000082


	//----- nvinfo : EIATTR_KPARAM_INFO
	.align		4
.L_240:
        /*0008*/ 	.byte	0x04, 0x17
        /*000a*/ 	.short	(.L_242 - .L_241)
.L_241:
        /*000c*/ 	.word	0x00000000
        /*0010*/ 	.short	0x0000
        /*0012*/ 	.short	0x0000
        /*0014*/ 	.byte	0x00, 0xf0, 0x61, 0x10


	//----- nvinfo : EIATTR_SPARSE_MMA_MASK
	.align		4
.L_242:
        /*0018*/ 	.byte	0x03, 0x50
        /*001a*/ 	.short	0x0000


	//----- nvinfo : EIATTR_MAXREG_COUNT
	.align		4
        /*001c*/ 	.byte	0x03, 0x1b
        /*001e*/ 	.short	0x00ff


	//----- nvinfo : EIATTR_MERCURY_ISA_VERSION
	.align		4
        /*0020*/ 	.byte	0x03, 0x5f
        /*0022*/ 	.short	0x0101


	//----- nvinfo : EIATTR_VRC_CTA_INIT_COUNT
	.align		4
        /*0024*/ 	.byte	0x02, 0x4a
	.zero		1
	.zero		1


	//----- nvinfo : EIATTR_EXIT_INSTR_OFFSETS
	.align		4
        /*0028*/ 	.byte	0x04, 0x1c
        /*002a*/ 	.short	(.L_244 - .L_243)


	//   ....[0]....
.L_243:
        /*002c*/ 	.word	0x00000010


	//----- nvinfo : EIATTR_MAX_THREADS
	.align		4
.L_244:
        /*0030*/ 	.byte	0x04, 0x05
        /*0032*/ 	.short	(.L_246 - .L_245)
.L_245:
        /*0034*/ 	.word	0x00000100
        /*0038*/ 	.word	0x00000001
        /*003c*/ 	.word	0x00000001


	//----- nvinfo : EIATTR_CBANK_PARAM_SIZE
	.align		4
.L_246:
        /*0040*/ 	.byte	0x03, 0x19
        /*0042*/ 	.short	0x0418


	//----- nvinfo : EIATTR_PARAM_CBANK
	.align		4
        /*0044*/ 	.byte	0x04, 0x0a
        /*0046*/ 	.short	(.L_248 - .L_247)
	.align		4
.L_247:
        /*0048*/ 	.word	index@(.nv.constant0._ZN7cutlass13device_kernelIN5flash19enable_sm80_to_sm89INS1_16FlashAttnFwdSm80INS1_25CollectiveMainloopFwdSm80ILi8ELi1ELb1EN4cute5tupleIJNS5_1CILi128EEES8_S8_EEELi128ENS_6half_tEfNS_4arch4Sm80ELb0ELb0ELb1ELb1ELb1ELb0ELb1ELb0EEENS1_21CollectiveEpilogueFwdIS9_NS6_IJNS7_ILi1EEESF_SF_EEESA_SC_Li256ELb1ELb1ELb0ELb0EEENS1_19SingleTileSchedulerILb1ELb0ELb1ELi128EEEEEEEEEvNT_6ParamsE)
        /*004c*/ 	.short	0x0380
        /*004e*/ 	.short	0x0418


	//----- nvinfo : EIATTR_SW_WAR
	.align		4
.L_248:
        /*0050*/ 	.byte	0x04, 0x36
        /*0052*/ 	.short	(.L_250 - .L_249)
.L_249:
        /*0054*/ 	.word	0x00000008
.L_250:


//--------------------- .nv.info._ZN7cutlass13device_kernelIN5flash19enable_sm80_to_sm89INS1_16FlashAttnFwdSm80INS1_25CollectiveMainloopFwdSm80ILi8ELi1ELb1EN4cute5tupleIJNS5_1CILi128EEES8_S8_EEELi128ENS_6half_tEfNS_4arch4Sm80ELb0ELb0ELb1ELb1ELb1ELb1ELb1ELb0EEENS1_21CollectiveEpilogueFwdIS9_NS6_IJNS7_ILi1EEESF_SF_EEESA_SC_Li256ELb1ELb1ELb0ELb0EEENS1_19SingleTileSchedulerILb1ELb0ELb1ELi128EEEEEEEEEvNT_6ParamsE --------------------------
	.section	.nv.info._ZN7cutlass13device_kernelIN5flash19enable_sm80_to_sm89INS1_16FlashAttnFwdSm80INS1_25CollectiveMainloopFwdSm80ILi8ELi1ELb1EN4cute5tupleIJNS5_1CILi128EEES8_S8_EEELi128ENS_6half_tEfNS_4arch4Sm80ELb0ELb0ELb1ELb1ELb1ELb1ELb1ELb0EEENS1_21CollectiveEpilogueFwdIS9_NS6_IJNS7_ILi1EEESF_SF_EEESA_SC_Li256ELb1ELb1ELb0ELb0EEENS1_19SingleTileSchedulerILb1ELb0ELb1ELi128EEEEEEEEEvNT_6ParamsE,"",@"SHT_CUDA_INFO"
	.sectionflags	@""
	.align	4


	//----- nvinfo : EIATTR_CUDA_API_VERSION
	.align		4
        /*0000*/ 	.byte	0x04, 0x37
        /*0002*/ 	.short	(.L_252 - .L_251)
.L_251:
        /*0004*/ 	.word	0x00000082


	//----- nvinfo : EIATTR_KPARAM_INFO
	.align		4
.L_252:
        /*0008*/ 	.byte	0x04, 0x17
        /*000a*/ 	.short	(.L_254 - .L_253)
.L_253:
        /*000c*/ 	.word	0x00000000
        /*0010*/ 	.short	0x0000
        /*0012*/ 	.short	0x0000
        /*0014*/ 	.byte	0x00, 0xf0, 0x61, 0x10


	//----- nvinfo : EIATTR_SPARSE_MMA_MASK
	.align		4
.L_254:
        /*0018*/ 	.byte	0x03, 0x50
        /*001a*/ 	.short	0x0000


	//----- nvinfo : EIATTR_MAXREG_COUNT
	.align		4
        /*001c*/ 	.byte	0x03, 0x1b
        /*001e*/ 	.short	0x00ff


	//----- nvinfo : EIATTR_MERCURY_ISA_VERSION
	.align		4
        /*0020*/ 	.byte	0x03, 0x5f
        /*0022*/ 	.short	0x0101


	//----- nvinfo : EIATTR_VRC_CTA_INIT_COUNT
	.align		4
        /*0024*/ 	.byte	0x02, 0x4a
	.zero		1
	.zero		1


	//----- nvinfo : EIATTR_EXIT_INSTR_OFFSETS
	.align		4
        /*0028*/ 	.byte	0x04, 0x1c
        /*002a*/ 	.short	(.L_256 - .L_255)


	//   ....[0]....
.L_255:
        /*002c*/ 	.word	0x00000010


	//----- nvinfo : EIATTR_MAX_THREADS
	.align		4
.L_256:
        /*0030*/ 	.byte	0x04, 0x05
        /*0032*/ 	.short	(.L_258 - .L_257)
.L_257:
        /*0034*/ 	.word	0x00000100
        /*0038*/ 	.word	0x00000001
        /*003c*/ 	.word	0x00000001


	//----- nvinfo : EIATTR_CBANK_PARAM_SIZE
	.align		4
.L_258:
        /*0040*/ 	.byte	0x03, 0x19
        /*0042*/ 	.short	0x0418


	//----- nvinfo : EIATTR_PARAM_CBANK
	.align		4
        /*0044*/ 	.byte	0x04, 0x0a
        /*0046*/ 	.short	(.L_260 - .L_259)
	.align		4
.L_259:
        /*0048*/ 	.word	index@(.nv.constant0._ZN7cutlass13device_kernelIN5flash19enable_sm80_to_sm89INS1_16FlashAttnFwdSm80INS1_25CollectiveMainloopFwdSm80ILi8ELi1ELb1EN4cute5tupleIJNS5_1CILi128EEES8_S8_EEELi128ENS_6half_tEfNS_4arch4Sm80ELb0ELb0ELb1ELb1ELb1ELb1ELb1ELb0EEENS1_21CollectiveEpilogueFwdIS9_NS6_IJNS7_ILi1EEESF_SF_EEESA_SC_Li256ELb1ELb1ELb0ELb0EEENS1_19SingleTileSchedulerILb1ELb0ELb1ELi128EEEEEEEEEvNT_6ParamsE)
        /*004c*/ 	.short	0x0380
        /*004e*/ 	.short	0x0418


	//----- nvinfo : EIATTR_SW_WAR
	.align		4
.L_260:
        /*0050*/ 	.byte	0x04, 0x36
        /*0052*/ 	.short	(.L_262 - .L_261)
.L_261:
        /*0054*/ 	.word	0x00000008
.L_262:


//--------------------- .nv.info._ZN7cutlass13device_kernelIN5flash19enable_sm80_to_sm89INS1_16FlashAttnFwdSm80INS1_25CollectiveMainloopFwdSm80ILi8ELi1ELb1EN4cute5tupleIJNS5_1CILi128EEENS7_ILi96EEES8_EEELi128ENS_6half_tEfNS_4arch4Sm80ELb0ELb1ELb1ELb0ELb1ELb0ELb1ELb0EEENS1_21CollectiveEpilogueFwdINS6_IJS8_S8_S9_EEENS6_IJNS7_ILi1EEESH_SH_EEESB_SD_Li256ELb0ELb1ELb0ELb0EEENS1_19SingleTileSchedulerILb0ELb0ELb1ELi128EEEEEEEEEvNT_6ParamsE --------------------------
	.section	.nv.info._ZN7cutlass13device_kernelIN5flash19enable_sm80_to_sm89INS1_16FlashAttnFwdSm80INS1_25CollectiveMainloopFwdSm80ILi8ELi1ELb1EN4cute5tupleIJNS5_1CILi128EEENS7_ILi96EEES8_EEELi128ENS_6half_tEfNS_4arch4Sm80ELb0ELb1ELb1ELb0ELb1ELb0ELb1ELb0EEENS1_21CollectiveEpilogueFwdINS6_IJS8_S8_S9_EEENS6_IJNS7_ILi1EEESH_SH_EEESB_SD_Li256ELb0ELb1ELb0ELb0EEENS1_19SingleTileSchedulerILb0ELb0ELb1ELi128EEEEEEEEEvNT_6ParamsE,"",@"SHT_CUDA_INFO"
	.sectionflags	@""
	.align	4


	//----- nvinfo : EIATTR_CUDA_API_VERSION
	.align		4
        /*0000*/ 	.byte	0x04, 0x37
        /*0002*/ 	.short	(.L_264 - .L_263)
.L_263:
        /*0004*/ 	.word	0x00000082


	//----- nvinfo : EIATTR_KPARAM_INFO
	.align		4
.L_264:
        /*0008*/ 	.byte	0x04, 0x17
        /*000a*/ 	.short	(.L_266 - .L_265)
.L_265:
        /*000c*/ 	.word	0x00000000
        /*0010*/ 	.short	0x0000
        /*0012*/ 	.short	0x0000
        /*0014*/ 	.byte	0x00, 0xf0, 0x61, 0x10


	//----- nvinfo : EIATTR_SPARSE_MMA_MASK
	.align		4
.L_266:
        /*0018*/ 	.byte	0x03, 0x50
        /*001a*/ 	.short	0x0000


	//----- nvinfo : EIATTR_MAXREG_COUNT
	.align		4
        /*001c*/ 	.byte	0x03, 0x1b
        /*001e*/ 	.short	0x00ff


	//----- nvinfo : EIATTR_MERCURY_ISA_VERSION
	.align		4
        /*0020*/ 	.byte	0x03, 0x5f
        /*0022*/ 	.short	0x0101


	//----- nvinfo : EIATTR_VRC_CTA_INIT_COUNT
	.align		4
        /*0024*/ 	.byte	0x02, 0x4a
	.zero		1
	.zero		1


	//----- nvinfo : EIATTR_EXIT_INSTR_OFFSETS
	.align		4
        /*0028*/ 	.byte	0x04, 0x1c
        /*002a*/ 	.short	(.L_268 - .L_267)


	//   ....[0]....
.L_267:
        /*002c*/ 	.word	0x00000010


	//----- nvinfo : EIATTR_MAX_THREADS
	.align		4
.L_268:
        /*0030*/ 	.byte	0x04, 0x05
        /*0032*/ 	.short	(.L_270 - .L_269)
.L_269:
        /*0034*/ 	.word	0x00000100
        /*0038*/ 	.word	0x00000001
        /*003c*/ 	.word	0x00000001


	//----- nvinfo : EIATTR_CBANK_PARAM_SIZE
	.align		4
.L_270:
        /*0040*/ 	.byte	0x03, 0x19
        /*0042*/ 	.short	0x0418


	//----- nvinfo : EIATTR_PARAM_CBANK
	.align		4
        /*0044*/ 	.byte	0x04, 0x0a
        /*0046*/ 	.short	(.L_272 - .L_271)
	.align		4
.L_271:
        /*0048*/ 	.word	index@(.nv.constant0._ZN7cutlass13device_kernelIN5flash19enable_sm80_to_sm89INS1_16FlashAttnFwdSm80INS1_25CollectiveMainloopFwdSm80ILi8ELi1ELb1EN4cute5tupleIJNS5_1CILi128EEENS7_ILi96EEES8_EEELi128ENS_6half_tEfNS_4arch4Sm80ELb0ELb1ELb1ELb0ELb1ELb0ELb1ELb0EEENS1_21CollectiveEpilogueFwdINS6_IJS8_S8_S9_EEENS6_IJNS7_ILi1EEESH_SH_EEESB_SD_Li256ELb0ELb1ELb0ELb0EEENS1_19SingleTileSchedulerILb0ELb0ELb1ELi128EEEEEEEEEvNT_6ParamsE)
        /*004c*/ 	.short	0x0380
        /*004e*/ 	.short	0x0418


	//----- nvinfo : EIATTR_SW_WAR
	.align		4
.L_272:
        /*0050*/ 	.byte	0x04, 0x36
        /*0052*/ 	.short	(.L_274 - .L_273)
.L_273:
        /*0054*/ 	.word	0x00000008
.L_274:


//--------------------- .nv.info._ZN7cutlass13device_kernelIN5flash19enable_sm80_to_sm89INS1_16FlashAttnFwdSm80INS1_25CollectiveMainloopFwdSm80ILi8ELi1ELb1EN4cute5tupleIJNS5_1CILi128EEENS7_ILi96EEES8_EEELi128ENS_6half_tEfNS_4arch4Sm80ELb0ELb1ELb1ELb1ELb1ELb0ELb1ELb0EEENS1_21CollectiveEpilogueFwdINS6_IJS8_S8_S9_EEENS6_IJNS7_ILi1EEESH_SH_EEESB_SD_Li256ELb1ELb1ELb0ELb0EEENS1_19SingleTileSchedulerILb1ELb0ELb1ELi128EEEEEEEEEvNT_6ParamsE --------------------------
	.section	.nv.info._ZN7cutlass13device_kernelIN5flash19enable_sm80_to_sm89INS1_16FlashAttnFwdSm80INS1_25CollectiveMainloopFwdSm80ILi8ELi1ELb1EN4cute5tupleIJNS5_1CILi128EEENS7_ILi96EEES8_EEELi128ENS_6half_tEfNS_4arch4Sm80ELb0ELb1ELb1ELb1ELb1ELb0ELb1ELb0EEENS1_21CollectiveEpilogueFwdINS6_IJS8_S8_S9_EEENS6_IJNS7_ILi1EEESH_SH_EEESB_SD_Li256ELb1ELb1ELb0ELb0EEENS1_19SingleTileSchedulerILb1ELb0ELb1ELi128EEEEEEEEEvNT_6ParamsE,"",@"SHT_CUDA_INFO"
	.sectionflags	@""
	.align	4


	//----- nvinfo : EIATTR_CUDA_API_VERSION
	.align		4
        /*0000*/ 	.byte	0x04, 0x37
        /*0002*/ 	.short	(.L_276 - .L_275)
.L_275:
        /*0004*/ 	.word	0x00000082


	//----- nvinfo : EIATTR_KPARAM_INFO
	.align		4
.L_276:
        /*0008*/ 	.byte	0x04, 0x17
        /*000a*/ 	.short	(.L_278 - .L_277)
.L_277:
        /*000c*/ 	.word	0x00000000
        /*0010*/ 	.short	0x0000
        /*0012*/ 	.short	0x0000
        /*0014*/ 	.byte	0x00, 0xf0, 0x61, 0x10


	//----- nvinfo : EIATTR_SPARSE_MMA_MASK
	.align		4
.L_278:
        /*0018*/ 	.byte	0x03, 0x50
        /*001a*/ 	.short	0x0000


	//----- nvinfo : EIATTR_MAXREG_COUNT
	.align		4
        /*001c*/ 	.byte	0x03, 0x1b
        /*001e*/ 	.short	0x00ff


	//----- nvinfo : EIATTR_MERCURY_ISA_VERSION
	.align		4
        /*0020*/ 	.byte	0x03, 0x5f
        /*0022*/ 	.short	0x0101


	//----- nvinfo : EIATTR_VRC_CTA_INIT_COUNT
	.align		4
        /*0024*/ 	.byte	0x02, 0x4a
	.zero		1
	.zero		1


	//----- nvinfo : EIATTR_EXIT_INSTR_OFFSETS
	.align		4
        /*0028*/ 	.byte	0x04, 0x1c
        /*002a*/ 	.short	(.L_280 - .L_279)


	//   ....[0]....
.L_279:
        /*002c*/ 	.word	0x00000010


	//----- nvinfo : EIATTR_MAX_THREADS
	.align		4
.L_280:
        /*0030*/ 	.byte	0x04, 0x05
        /*0032*/ 	.short	(.L_282 - .L_281)
.L_281:
        /*0034*/ 	.word	0x00000100
        /*0038*/ 	.word	0x00000001
        /*003c*/ 	.word	0x00000001


	//----- nvinfo : EIATTR_CBANK_PARAM_SIZE
	.align		4
.L_282:
        /*0040*/ 	.byte	0x03, 0x19
        /*0042*/ 	.short	0x0418


	//----- nvinfo : EIATTR_PARAM_CBANK
	.align		4
        /*0044*/ 	.byte	0x04, 0x0a
        /*0046*/ 	.short	(.L_284 - .L_283)
	.align		4
.L_283:
        /*0048*/ 	.word	index@(.nv.constant0._ZN7cutlass13device_kernelIN5flash19enable_sm80_to_sm89INS1_16FlashAttnFwdSm80INS1_25CollectiveMainloopFwdSm80ILi8ELi1ELb1EN4cute5tupleIJNS5_1CILi128EEENS7_ILi96EEES8_EEELi128ENS_6half_tEfNS_4arch4Sm80ELb0ELb1ELb1ELb1ELb1ELb0ELb1ELb0EEENS1_21CollectiveEpilogueFwdINS6_IJS8_S8_S9_EEENS6_IJNS7_ILi1EEESH_SH_EEESB_SD_Li256ELb1ELb1ELb0ELb0EEENS1_19SingleTileSchedulerILb1ELb0ELb1ELi128EEEEEEEEEvNT_6ParamsE)
        /*004c*/ 	.short	0x0380
        /*004e*/ 	.short	0x0418


	//----- nvinfo : EIATTR_SW_WAR
	.align		4
.L_284:
        /*0050*/ 	.byte	0x04, 0x36
        /*0052*/ 	.short	(.L_286 - .L_285)
.L_285:
        /*0054*/ 	.word	0x00000008
.L_286:


//--------------------- .nv.info._ZN7cutlass13device_kernelIN5flash19enable_sm80_to_sm89INS1_16FlashAttnFwdSm80INS1_25CollectiveMainloopFwdSm80ILi8ELi1ELb1EN4cute5tupleIJNS5_1CILi128EEENS7_ILi96EEES8_EEELi128ENS_6half_tEfNS_4arch4Sm80ELb0ELb1ELb1ELb1ELb1ELb1ELb1ELb0EEENS1_21CollectiveEpilogueFwdINS6_IJS8_S8_S9_EEENS6_IJNS7_ILi1EEESH_SH_EEESB_SD_Li256ELb1ELb1ELb0ELb0EEENS1_19SingleTileSchedulerILb1ELb0ELb1ELi128EEEEEEEEEvNT_6ParamsE --------------------------
	.section	.nv.info._ZN7cutlass13device_kernelIN5flash19enable_sm80_to_sm89INS1_16FlashAttnFwdSm80INS1_25CollectiveMainloopFwdSm80ILi8ELi1ELb1EN4cute5tupleIJNS5_1CILi128EEENS7_ILi96EEES8_EEELi128ENS_6half_tEfNS_4arch4Sm80ELb0ELb1ELb1ELb1ELb1ELb1ELb1ELb0EEENS1_21CollectiveEpilogueFwdINS6_IJS8_S8_S9_EEENS6_IJNS7_ILi1EEESH_SH_EEESB_SD_Li256ELb1ELb1ELb0ELb0EEENS1_19SingleTileSchedulerILb1ELb0ELb1ELi128EEEEEEEEEvNT_6ParamsE,"",@"SHT_CUDA_INFO"
	.sectionflags	@""
	.align	4


	//----- nvinfo : EIATTR_CUDA_API_VERSION
	.align		4
        /*0000*/ 	.byte	0x04, 0x37
        /*0002*/ 	.short	(.L_288 - .L_287)
.L_287:
        /*0004*/ 	.word	0x00000082


	//----- nvinfo : EIATTR_KPARAM_INFO
	.align		4
.L_288:
        /*0008*/ 	.byte	0x04, 0x17
        /*000a*/ 	.short	(.L_290 - .L_289)
.L_289:
        /*000c*/ 	.word	0x00000000
        /*0010*/ 	.short	0x0000
        /*0012*/ 	.short	0x0000
        /*0014*/ 	.byte	0x00, 0xf0, 0x61, 0x10


	//----- nvinfo : EIATTR_SPARSE_MMA_MASK
	.align		4
.L_290:
        /*0018*/ 	.byte	0x03, 0x50
        /*001a*/ 	.short	0x0000


	//----- nvinfo : EIATTR_MAXREG_COUNT
	.align		4
        /*001c*/ 	.byte	0x03, 0x1b
        /*001e*/ 	.short	0x00ff


	//----- nvinfo : EIATTR_MERCURY_ISA_VERSION
	.align		4
        /*0020*/ 	.byte	0x03, 0x5f
        /*0022*/ 	.short	0x0101


	//----- nvinfo : EIATTR_VRC_CTA_INIT_COUNT
	.align		4
        /*0024*/ 	.byte	0x02, 0x4a
	.zero		1
	.zero		1


	//----- nvinfo : EIATTR_EXIT_INSTR_OFFSETS
	.align		4
        /*0028*/ 	.byte	0x04, 0x1c
        /*002a*/ 	.short	(.L_292 - .L_291)


	//   ....[0]....
.L_291:
        /*002c*/ 	.word	0x00000010


	//----- nvinfo : EIATTR_MAX_THREADS
	.align		4
.L_292:
        /*0030*/ 	.byte	0x04, 0x05
        /*0032*/ 	.short	(.L_294 - .L_293)
.L_293:
        /*0034*/ 	.word	0x00000100
        /*0038*/ 	.word	0x00000001
        /*003c*/ 	.word	0x00000001


	//----- nvinfo : EIATTR_CBANK_PARAM_SIZE
	.align		4
.L_294:
        /*0040*/ 	.byte	0x03, 0x19
        /*0042*/ 	.short	0x0418


	//----- nvinfo : EIATTR_PARAM_CBANK
	.align		4
        /*0044*/ 	.byte	0x04, 0x0a
        /*0046*/ 	.short	(.L_296 - .L_295)
	.align		4
.L_295:
        /*0048*/ 	.word	index@(.nv.constant0._ZN7cutlass13device_kernelIN5flash19enable_sm80_to_sm89INS1_16FlashAttnFwdSm80INS1_25CollectiveMainloopFwdSm80ILi8ELi1ELb1EN4cute5tupleIJNS5_1CILi128EEENS7_ILi96EEES8_EEELi128ENS_6half_tEfNS_4arch4Sm80ELb0ELb1ELb1ELb1ELb1ELb1ELb1ELb0EEENS1_21CollectiveEpilogueFwdINS6_IJS8_S8_S9_EEENS6_IJNS7_ILi1EEESH_SH_EEESB_SD_Li256ELb1ELb1ELb0ELb0EEENS1_19SingleTileSchedulerILb1ELb0ELb1ELi128EEEEEEEEEvNT_6ParamsE)
        /*004c*/ 	.short	0x0380
        /*004e*/ 	.short	0x0418


	//----- nvinfo : EIATTR_SW_WAR
	.align		4
.L_296:
        /*0050*/ 	.byte	0x04, 0x36
        /*0052*/ 	.short	(.L_298 - .L_297)
.L_297:
        /*0054*/ 	.word	0x00000008
.L_298:


//--------------------- .nv.info._ZN7cutlass13device_kernelIN5flash19enable_sm80_to_sm89INS1_16FlashAttnFwdSm80INS1_25CollectiveMainloopFwdSm80ILi8ELi1ELb1EN4cute5tupleIJNS5_1CILi128EEES8_S8_EEELi128ENS_6half_tEfNS_4arch4Sm80ELb1ELb0ELb1ELb0ELb1ELb0ELb1ELb0EEENS1_21CollectiveEpilogueFwdIS9_NS6_IJNS7_ILi1EEESF_SF_EEESA_SC_Li256ELb0ELb1ELb0ELb0EEENS1_30DynamicPersistentTileSchedulerILi256ELi256ELb0ELb1ELb0EEEEEEEEEvNT_6ParamsE --------------------------
	.section	.nv.info._ZN7cutlass13device_kernelIN5flash19enable_sm80_to_sm89INS1_16FlashAttnFwdSm80INS1_25CollectiveMainloopFwdSm80ILi8ELi1ELb1EN4cute5tupleIJNS5_1CILi128EEES8_S8_EEELi128ENS_6half_tEfNS_4arch4Sm80ELb1ELb0ELb1ELb0ELb1ELb0ELb1ELb0EEENS1_21CollectiveEpilogueFwdIS9_NS6_IJNS7_ILi1EEESF_SF_EEESA_SC_Li256ELb0ELb1ELb0ELb0EEENS1_30DynamicPersistentTileSchedulerILi256ELi256ELb0ELb1ELb0EEEEEEEEEvNT_6ParamsE,"",@"SHT_CUDA_INFO"
	.sectionflags	@""
	.align	4


	//----- nvinfo : EIATTR_CUDA_API_VERSION
	.align		4
        /*0000*/ 	.byte	0x04, 0x37
        /*0002*/ 	.short	(.L_300 - .L_299)
.L_299:
        /*0004*/ 	.word	0x00000082


	//----- nvinfo : EIATTR_KPARAM_INFO
	.align		4
.L_300:
        /*0008*/ 	.byte	0x04, 0x17
        /*000a*/ 	.short	(.L_302 - .L_301)
.L_301:
        /*000c*/ 	.word	0x00000000
        /*0010*/ 	.short	0x0000
        /*0012*/ 	.short	0x0000
        /*0014*/ 	.byte	0x00, 0xf0, 0xa1, 0x10


	//----- nvinfo : EIATTR_SPARSE_MMA_MASK
	.align		4
.L_302:
        /*0018*/ 	.byte	0x03, 0x50
        /*001a*/ 	.short	0x0000


	//----- nvinfo : EIATTR_MAXREG_COUNT
	.align		4
        /*001c*/ 	.byte	0x03, 0x1b
        /*001e*/ 	.short	0x00ff


	//----- nvinfo : EIATTR_MERCURY_ISA_VERSION
	.align		4
        /*0020*/ 	.byte	0x03, 0x5f
        /*0022*/ 	.short	0x0101


	//----- nvinfo : EIATTR_VRC_CTA_INIT_COUNT
	.align		4
        /*0024*/ 	.byte	0x02, 0x4a
	.zero		1
	.zero		1


	//----- nvinfo : EIATTR_EXIT_INSTR_OFFSETS
	.align		4
        /*0028*/ 	.byte	0x04, 0x1c
        /*002a*/ 	.short	(.L_304 - .L_303)


	//   ....[0]....
.L_303:
        /*002c*/ 	.word	0x00000010


	//----- nvinfo : EIATTR_MAX_THREADS
	.align		4
.L_304:
        /*0030*/ 	.byte	0x04, 0x05
        /*0032*/ 	.short	(.L_306 - .L_305)
.L_305:
        /*0034*/ 	.word	0x00000100
        /*0038*/ 	.word	0x00000001
        /*003c*/ 	.word	0x00000001


	//----- nvinfo : EIATTR_CBANK_PARAM_SIZE
	.align		4
.L_306:
        /*0040*/ 	.byte	0x03, 0x19
        /*0042*/ 	.short	0x0428


	//----- nvinfo : EIATTR_PARAM_CBANK
	.align		4
        /*0044*/ 	.byte	0x04, 0x0a
        /*0046*/ 	.short	(.L_308 - .L_307)
	.align		4
.L_307:
        /*0048*/ 	.word	index@(.nv.constant0._ZN7cutlass13device_kernelIN5flash19enable_sm80_to_sm89INS1_16FlashAttnFwdSm80INS1_25CollectiveMainloopFwdSm80ILi8ELi1ELb1EN4cute5tupleIJNS5_1CILi128EEES8_S8_EEELi128ENS_6half_tEfNS_4arch4Sm80ELb1ELb0ELb1ELb0ELb1ELb0ELb1ELb0EEENS1_21CollectiveEpilogueFwdIS9_NS6_IJNS7_ILi1EEESF_SF_EEESA_SC_Li256ELb0ELb1ELb0ELb0EEENS1_30DynamicPersistentTileSchedulerILi256ELi256ELb0ELb1ELb0EEEEEEEEEvNT_6ParamsE)
        /*004c*/ 	.short	0x0380
        /*004e*/ 	.short	0x0428


	//----- nvinfo : EIATTR_SW_WAR
	.align		4
.L_308:
        /*0050*/ 	.byte	0x04, 0x36
        /*0052*/ 	.short	(.L_310 - .L_309)
.L_309:
        /*0054*/ 	.word	0x00000008
.L_310:


//--------------------- .nv.info._ZN7cutlass13device_kernelIN5flash19enable_sm80_to_sm89INS1_16FlashAttnFwdSm80INS1_25CollectiveMainloopFwdSm80ILi8ELi1ELb1EN4cute5tupleIJNS5_1CILi128EEES8_S8_EEELi128ENS_6half_tEfNS_4arch4Sm80ELb1ELb0ELb1ELb1ELb1ELb0ELb1ELb0EEENS1_21CollectiveEpilogueFwdIS9_NS6_IJNS7_ILi1EEESF_SF_EEESA_SC_Li256ELb1ELb1ELb0ELb0EEENS1_19SingleTileSchedulerILb1ELb0ELb1ELi128EEEEEEEEEvNT_6ParamsE --------------------------
	.section	.nv.info._ZN7cutlass13device_kernelIN5flash19enable_sm80_to_sm89INS1_16FlashAttnFwdSm80INS1_25CollectiveMainloopFwdSm80ILi8ELi1ELb1EN4cute5tupleIJNS5_1CILi128EEES8_S8_EEELi128ENS_6half_tEfNS_4arch4Sm80ELb1ELb0ELb1ELb1ELb1ELb0ELb1ELb0EEENS1_21CollectiveEpilogueFwdIS9_NS6_IJNS7_ILi1EEESF_SF_EEESA_SC_Li256ELb1ELb1ELb0ELb0EEENS1_19SingleTileSchedulerILb1ELb0ELb1ELi128EEEEEEEEEvNT_6ParamsE,"",@"SHT_CUDA_INFO"
	.sectionflags	@""
	.align	4


	//----- nvinfo : EIATTR_CUDA_API_VERSION
	.align		4
        /*0000*/ 	.byte	0x04, 0x37
        /*0002*/ 	.short	(.L_312 - .L_311)
.L_311:
        /*0004*/ 	.word	0x00000082


	//----- nvinfo : EIATTR_KPARAM_INFO
	.align		4
.L_312:
        /*0008*/ 	.byte	0x04, 0x17
        /*000a*/ 	.short	(.L_314 - .L_313)
.L_313:
        /*000c*/ 	.word	0x00000000
        /*0010*/ 	.short	0x0000
        /*0012*/ 	.short	0x0000
        /*0014*/ 	.byte	0x00, 0xf0, 0x61, 0x10


	//----- nvinfo : EIATTR_SPARSE_MMA_MASK
	.align		4
.L_314:
        /*0018*/ 	.byte	0x03, 0x50
        /*001a*/ 	.short	0x0000


	//----- nvinfo : EIATTR_MAXREG_COUNT
	.align		4
        /*001c*/ 	.byte	0x03, 0x1b
        /*001e*/ 	.short	0x00ff


	//----- nvinfo : EIATTR_MERCURY_ISA_VERSION
	.align		4
        /*0020*/ 	.byte	0x03, 0x5f
        /*0022*/ 	.short	0x0101


	//----- nvinfo : EIATTR_VRC_CTA_INIT_COUNT
	.align		4
        /*0024*/ 	.byte	0x02, 0x4a
	.zero		1
	.zero		1


	//----- nvinfo : EIATTR_EXIT_INSTR_OFFSETS
	.align		4
        /*0028*/ 	.byte	0x04, 0x1c
        /*002a*/ 	.short	(.L_316 - .L_315)


	//   ....[0]....
.L_315:
        /*002c*/ 	.word	0x00000010


	//----- nvinfo : EIATTR_MAX_THREADS
	.align		4
.L_316:
        /*0030*/ 	.byte	0x04, 0x05
        /*0032*/ 	.short	(.L_318 - .L_317)
.L_317:
        /*0034*/ 	.word	0x00000100
        /*0038*/ 	.word	0x00000001
        /*003c*/ 	.word	0x00000001


	//----- nvinfo : EIATTR_CBANK_PARAM_SIZE
	.align		4
.L_318:
        /*0040*/ 	.byte	0x03, 0x19
        /*0042*/ 	.short	0x0418


	//----- nvinfo : EIATTR_PARAM_CBANK
	.align		4
        /*0044*/ 	.byte	0x04, 0x0a
        /*0046*/ 	.short	(.L_320 - .L_319)
	.align		4
.L_319:
        /*0048*/ 	.word	index@(.nv.constant0._ZN7cutlass13device_kernelIN5flash19enable_sm80_to_sm89INS1_16FlashAttnFwdSm80INS1_25CollectiveMainloopFwdSm80ILi8ELi1ELb1EN4cute5tupleIJNS5_1CILi128EEES8_S8_EEELi128ENS_6half_tEfNS_4arch4Sm80ELb1ELb0ELb1ELb1ELb1ELb0ELb1ELb0EEENS1_21CollectiveEpilogueFwdIS9_NS6_IJNS7_ILi1EEESF_SF_EEESA_SC_Li256ELb1ELb1ELb0ELb0EEENS1_19SingleTileSchedulerILb1ELb0ELb1ELi128EEEEEEEEEvNT_6ParamsE)
        /*004c*/ 	.short	0x0380
        /*004e*/ 	.short	0x0418


	//----- nvinfo : EIATTR_SW_WAR
	.align		4
.L_320:
        /*0050*/ 	.byte	0x04, 0x36
        /*0052*/ 	.short	(.L_322 - .L_321)
.L_321:
        /*0054*/ 	.word	0x00000008
.L_322:


//--------------------- .nv.info._ZN7cutlass13device_kernelIN5flash19enable_sm80_to_sm89INS1_16FlashAttnFwdSm80INS1_25CollectiveMainloopFwdSm80ILi8ELi1ELb1EN4cute5tupleIJNS5_1CILi128EEES8_S8_EEELi128ENS_6half_tEfNS_4arch4Sm80ELb1ELb0ELb1ELb1ELb1ELb1ELb1ELb0EEENS1_21CollectiveEpilogueFwdIS9_NS6_IJNS7_ILi1EEESF_SF_EEESA_SC_Li256ELb1ELb1ELb0ELb0EEENS1_19SingleTileSchedulerILb1ELb0ELb1ELi128EEEEEEEEEvNT_6ParamsE --------------------------
	.section	.nv.info._ZN7cutlass13device_kernelIN5flash19enable_sm80_to_sm89INS1_16FlashAttnFwdSm80INS1_25CollectiveMainloopFwdSm80ILi8ELi1ELb1EN4cute5tupleIJNS5_1CILi128EEES8_S8_EEELi128ENS_6half_tEfNS_4arch4Sm80ELb1ELb0ELb1ELb1ELb1ELb1ELb1ELb0EEENS1_21CollectiveEpilogueFwdIS9_NS6_IJNS7_ILi1EEESF_SF_EEESA_SC_Li256ELb1ELb1ELb0ELb0EEENS1_19SingleTileSchedulerILb1ELb0ELb1ELi128EEEEEEEEEvNT_6ParamsE,"",@"SHT_CUDA_INFO"
	.sectionflags	@""
	.align	4


	//----- nvinfo : EIATTR_CUDA_API_VERSION
	.align		4
        /*0000*/ 	.byte	0x04, 0x37
        /*0002*/ 	.short	(.L_324 - .L_323)
.L_323:
        /*0004*/ 	.word	0x00000082


	//----- nvinfo : EIATTR_KPARAM_INFO
	.align		4
.L_324:
        /*0008*/ 	.byte	0x04, 0x17
        /*000a*/ 	.short	(.L_326 - .L_325)
.L_325:
        /*000c*/ 	.word	0x00000000
        /*0010*/ 	.short	0x0000
        /*0012*/ 	.short	0x0000
        /*0014*/ 	.byte	0x00, 0xf0, 0x61, 0x10


	//----- nvinfo : EIATTR_SPARSE_MMA_MASK
	.align		4
.L_326:
        /*0018*/ 	.byte	0x03, 0x50
        /*001a*/ 	.short	0x0000


	//----- nvinfo : EIATTR_MAXREG_COUNT
	.align		4
        /*001c*/ 	.byte	0x03, 0x1b
        /*001e*/ 	.short	0x00ff


	//----- nvinfo : EIATTR_MERCURY_ISA_VERSION
	.align		4
        /*0020*/ 	.byte	0x03, 0x5f
        /*0022*/ 	.short	0x0101


	//----- nvinfo : EIATTR_VRC_CTA_INIT_COUNT
	.align		4
        /*0024*/ 	.byte	0x02, 0x4a
	.zero		1
	.zero		1


	//----- nvinfo : EIATTR_EXIT_INSTR_OFFSETS
	.align		4
        /*0028*/ 	.byte	0x04, 0x1c
        /*002a*/ 	.short	(.L_328 - .L_327)


	//   ....[0]....
.L_327:
        /*002c*/ 	.word	0x00000010


	//----- nvinfo : EIATTR_MAX_THREADS
	.align		4
.L_328:
        /*0030*/ 	.byte	0x04, 0x05
        /*0032*/ 	.short	(.L_330 - .L_329)
.L_329:
        /*0034*/ 	.word	0x00000100
        /*0038*/ 	.word	0x00000001
        /*003c*/ 	.word	0x00000001


	//----- nvinfo : EIATTR_CBANK_PARAM_SIZE
	.align		4
.L_330:
        /*0040*/ 	.byte	0x03, 0x19
        /*0042*/ 	.short	0x0418


	//----- nvinfo : EIATTR_PARAM_CBANK
	.align		4
        /*0044*/ 	.byte	0x04, 0x0a
        /*0046*/ 	.short	(.L_332 - .L_331)
	.align		4
.L_331:
        /*0048*/ 	.word	index@(.nv.constant0._ZN7cutlass13device_kernelIN5flash19enable_sm80_to_sm89INS1_16FlashAttnFwdSm80INS1_25CollectiveMainloopFwdSm80ILi8ELi1ELb1EN4cute5tupleIJNS5_1CILi128EEES8_S8_EEELi128ENS_6half_tEfNS_4arch4Sm80ELb1ELb0ELb1ELb1ELb1ELb1ELb1ELb0EEENS1_21CollectiveEpilogueFwdIS9_NS6_IJNS7_ILi1EEESF_SF_EEESA_SC_Li256ELb1ELb1ELb0ELb0EEENS1_19SingleTileSchedulerILb1ELb0ELb1ELi128EEEEEEEEEvNT_6ParamsE)
        /*004c*/ 	.short	0x0380
        /*004e*/ 	.short	0x0418


	//----- nvinfo : EIATTR_SW_WAR
	.align		4
.L_332:
        /*0050*/ 	.byte	0x04, 0x36
        /*0052*/ 	.short	(.L_334 - .L_333)
.L_333:
        /*0054*/ 	.word	0x00000008
.L_334:


//--------------------- .nv.info._ZN7cutlass13device_kernelIN5flash19enable_sm80_to_sm89INS1_16FlashAttnFwdSm80INS1_25CollectiveMainloopFwdSm80ILi4ELi1ELb0EN4cute5tupleIJNS5_1CILi128EEENS7_ILi64EEES8_EEELi128ENS_6half_tEfNS_4arch4Sm80ELb0ELb0ELb1ELb0ELb1ELb0ELb1ELb0EEENS1_21CollectiveEpilogueFwdINS6_IJS8_S8_S9_EEENS6_IJNS7_ILi1EEESH_SH_EEESB_SD_Li128ELb0ELb1ELb0ELb0EEENS1_19SingleTileSchedulerILb0ELb0ELb1ELi128EEEEEEEEEvNT_6ParamsE --------------------------
	.section	.nv.info._ZN7cutlass13device_kernelIN5flash19enable_sm80_to_sm89INS1_16FlashAttnFwdSm80INS1_25CollectiveMainloopFwdSm80ILi4ELi1ELb0EN4cute5tupleIJNS5_1CILi128EEENS7_ILi64EEES8_EEELi128ENS_6half_tEfNS_4arch4Sm80ELb0ELb0ELb1ELb0ELb1ELb0ELb1ELb0EEENS1_21CollectiveEpilogueFwdINS6_IJS8_S8_S9_EEENS6_IJNS7_ILi1EEESH_SH_EEESB_SD_Li128ELb0ELb1ELb0ELb0EEENS1_19SingleTileSchedulerILb0ELb0ELb1ELi128EEEEEEEEEvNT_6ParamsE,"",@"SHT_CUDA_INFO"
	.sectionflags	@""
	.align	4


	//----- nvinfo : EIATTR_CUDA_API_VERSION
	.align		4
        /*0000*/ 	.byte	0x04, 0x37
        /*0002*/ 	.short	(.L_336 - .L_335)
.L_335:
        /*0004*/ 	.word	0x00000082


	//----- nvinfo : EIATTR_KPARAM_INFO
	.align		4
.L_336:
        /*0008*/ 	.byte	0x04, 0x17
        /*000a*/ 	.short	(.L_338 - .L_337)
.L_337:
        /*000c*/ 	.word	0x00000000
        /*0010*/ 	.short	0x0000
        /*0012*/ 	.short	0x0000
        /*0014*/ 	.byte	0x00, 0xf0, 0x61, 0x10


	//----- nvinfo : EIATTR_SPARSE_MMA_MASK
	.align		4
.L_338:
        /*0018*/ 	.byte	0x03, 0x50
        /*001a*/ 	.short	0x0000


	//----- nvinfo : EIATTR_MAXREG_COUNT
	.align		4
        /*001c*/ 	.byte	0x03, 0x1b
        /*001e*/ 	.short	0x00ff


	//----- nvinfo : EIATTR_MERCURY_ISA_VERSION
	.align		4
        /*0020*/ 	.byte	0x03, 0x5f
        /*0022*/ 	.short	0x0101


	//----- nvinfo : EIATTR_VRC_CTA_INIT_COUNT
	.align		4
        /*0024*/ 	.byte	0x02, 0x4a
	.zero		1
	.zero		1


	//----- nvinfo : EIATTR_EXIT_INSTR_OFFSETS
	.align		4
        /*0028*/ 	.byte	0x04, 0x1c
        /*002a*/ 	.short	(.L_340 - .L_339)


	//   ....[0]....
.L_339:
        /*002c*/ 	.word	0x00000010


	//----- nvinfo : EIATTR_MAX_THREADS
	.align		4
.L_340:
        /*0030*/ 	.byte	0x04, 0x05
        /*0032*/ 	.short	(.L_342 - .L_341)
.L_341:
        /*0034*/ 	.word	0x00000080
        /*0038*/ 	.word	0x00000001
        /*003c*/ 	.word	0x00000001


	//----- nvinfo : EIATTR_CBANK_PARAM_SIZE
	.align		4
.L_342:
        /*0040*/ 	.byte	0x03, 0x19
        /*0042*/ 	.short	0x0418


	//----- nvinfo : EIATTR_PARAM_CBANK
	.align		4
        /*0044*/ 	.byte	0x04, 0x0a
        /*0046*/ 	.short	(.L_344 - .L_343)
	.align		4
.L_343:
        /*0048*/ 	.word	index@(.nv.constant0._ZN7cutlass13device_kernelIN5flash19enable_sm80_to_sm89INS1_16FlashAttnFwdSm80INS1_25CollectiveMainloopFwdSm80ILi4ELi1ELb0EN4cute5tupleIJNS5_1CILi128EEENS7_ILi64EEES8_EEELi128ENS_6half_tEfNS_4arch4Sm80ELb0ELb0ELb1ELb0ELb1ELb0ELb1ELb0EEENS1_21CollectiveEpilogueFwdINS6_IJS8_S8_S9_EEENS6_IJNS7_ILi1EEESH_SH_EEESB_SD_Li128ELb0ELb1ELb0ELb0EEENS1_19SingleTileSchedulerILb0ELb0ELb1ELi128EEEEEEEEEvNT_6ParamsE)
        /*004c*/ 	.short	0x0380
        /*004e*/ 	.short	0x0418


	//----- nvinfo : EIATTR_SW_WAR
	.align		4
.L_344:
        /*0050*/ 	.byte	0x04, 0x36
        /*0052*/ 	.short	(.L_346 - .L_345)
.L_345:
        /*0054*/ 	.word	0x00000008
.L_346:


//--------------------- .nv.info._ZN7cutlass13device_kernelIN5flash19enable_sm80_to_sm89INS1_16FlashAttnFwdSm80INS1_25CollectiveMainloopFwdSm80ILi4ELi1ELb0EN4cute5tupleIJNS5_1CILi128EEENS7_ILi64EEES8_EEELi128ENS_6half_tEfNS_4arch4Sm80ELb0ELb0ELb1ELb1ELb1ELb0ELb1ELb0EEENS1_21CollectiveEpilogueFwdINS6_IJS8_S8_S9_EEENS6_IJNS7_ILi1EEESH_SH_EEESB_SD_Li128ELb1ELb1ELb0ELb0EEENS1_19SingleTileSchedulerILb1ELb0ELb1ELi128EEEEEEEEEvNT_6ParamsE --------------------------
	.section	.nv.info._ZN7cutlass13device_kernelIN5flash19enable_sm80_to_sm89INS1_16FlashAttnFwdSm80INS1_25CollectiveMainloopFwdSm80ILi4ELi1ELb0EN4cute5tupleIJNS5_1CILi128EEENS7_ILi64EEES8_EEELi128ENS_6half_tEfNS_4arch4Sm80ELb0ELb0ELb1ELb1ELb1ELb0ELb1ELb0EEENS1_21CollectiveEpilogueFwdINS6_IJS8_S8_S9_EEENS6_IJNS7_ILi1EEESH_SH_EEESB_SD_Li128ELb1ELb1ELb0ELb0EEENS1_19SingleTileSchedulerILb1ELb0ELb1ELi128EEEEEEEEEvNT_6ParamsE,"",@"SHT_CUDA_INFO"
	.sectionflags	@""
	.align	4


	//----- nvinfo : EIATTR_CUDA_API_VERSION
	.align		4
        /*0000*/ 	.byte	0x04, 0x37
        /*0002*/ 	.short	(.L_348 - .L_347)
.L_347:
        /*0004*/ 	.word	0x00000082


	//----- nvinfo : EIATTR_KPARAM_INFO
	.align		4
.L_348:
        /*0008*/ 	.byte	0x04, 0x17
        /*000a*/ 	.short	(.L_350 - .L_349)
.L_349:
        /*000c*/ 	.word	0x00000000
        /*0010*/ 	.short	0x0000
        /*0012*/ 	.short	0x0000
        /*0014*/ 	.byte	0x00, 0xf0, 0x61, 0x10


	//----- nvinfo : EIATTR_SPARSE_MMA_MASK
	.align		4
.L_350:
        /*0018*/ 	.byte	0x03, 0x50
        /*001a*/ 	.short	0x0000


	//----- nvinfo : EIATTR_MAXREG_COUNT
	.align		4
        /*001c*/ 	.byte	0x03, 0x1b
        /*001e*/ 	.short	0x00ff


	//----- nvinfo : EIATTR_MERCURY_ISA_VERSION
	.align		4
        /*0020*/ 	.byte	0x03, 0x5f
        /*0022*/ 	.short	0x0101


	//----- nvinfo : EIATTR_VRC_CTA_INIT_COUNT
	.align		4
        /*0024*/ 	.byte	0x02, 0x4a
	.zero		1
	.zero		1


	//----- nvinfo : EIATTR_EXIT_INSTR_OFFSETS
	.align		4
        /*0028*/ 	.byte	0x04, 0x1c
        /*002a*/ 	.short	(.L_352 - .L_351)


	//   ....[0]....
.L_351:
        /*002c*/ 	.word	0x00000010


	//----- nvinfo : EIATTR_MAX_THREADS
	.align		4
.L_352:
        /*0030*/ 	.byte	0x04, 0x05
        /*0032*/ 	.short	(.L_354 - .L_353)
.L_353:
        /*0034*/ 	.word	0x00000080
        /*0038*/ 	.word	0x00000001
        /*003c*/ 	.word	0x00000001


	//----- nvinfo : EIATTR_CBANK_PARAM_SIZE
	.align		4
.L_354:
        /*0040*/ 	.byte	0x03, 0x19
        /*0042*/ 	.short	0x0418


	//----- nvinfo : EIATTR_PARAM_CBANK
	.align		4
        /*0044*/ 	.byte	0x04, 0x0a
        /*0046*/ 	.short	(.L_356 - .L_355)
	.align		4
.L_355:
        /*0048*/ 	.word	index@(.nv.constant0._ZN7cutlass13device_kernelIN5flash19enable_sm80_to_sm89INS1_16FlashAttnFwdSm80INS1_25CollectiveMainloopFwdSm80ILi4ELi1ELb0EN4cute5tupleIJNS5_1CILi128EEENS7_ILi64EEES8_EEELi128ENS_6half_tEfNS_4arch4Sm80ELb0ELb0ELb1ELb1ELb1ELb0ELb1ELb0EEENS1_21CollectiveEpilogueFwdINS6_IJS8_S8_S9_EEENS6_IJNS7_ILi1EEESH_SH_EEESB_SD_Li128ELb1ELb1ELb0ELb0EEENS1_19SingleTileSchedulerILb1ELb0ELb1ELi128EEEEEEEEEvNT_6ParamsE)
        /*004c*/ 	.short	0x0380
        /*004e*/ 	.short	0x0418


	//----- nvinfo : EIATTR_SW_WAR
	.align		4
.L_356:
        /*0050*/ 	.byte	0x04, 0x36
        /*0052*/ 	.short	(.L_358 - .L_357)
.L_357:
        /*0054*/ 	.word	0x00000008
.L_358:


//--------------------- .nv.info._ZN7cutlass13device_kernelIN5flash19enable_sm80_to_sm89INS1_16FlashAttnFwdSm80INS1_25CollectiveMainloopFwdSm80ILi4ELi1ELb0EN4cute5tupleIJNS5_1CILi128EEENS7_ILi64EEES8_EEELi128ENS_6half_tEfNS_4arch4Sm80ELb0ELb0ELb1ELb1ELb1ELb1ELb1ELb0EEENS1_21CollectiveEpilogueFwdINS6_IJS8_S8_S9_EEENS6_IJNS7_ILi1EEESH_SH_EEESB_SD_Li128ELb1ELb1ELb0ELb0EEENS1_19SingleTileSchedulerILb1ELb0ELb1ELi128EEEEEEEEEvNT_6ParamsE --------------------------
	.section	.nv.info._ZN7cutlass13device_kernelIN5flash19enable_sm80_to_sm89INS1_16FlashAttnFwdSm80INS1_25CollectiveMainloopFwdSm80ILi4ELi1ELb0EN4cute5tupleIJNS5_1CILi128EEENS7_ILi64EEES8_EEELi128ENS_6half_tEfNS_4arch4Sm80ELb0ELb0ELb1ELb1ELb1ELb1ELb1ELb0EEENS1_21CollectiveEpilogueFwdINS6_IJS8_S8_S9_EEENS6_IJNS7_ILi1EEESH_SH_EEESB_SD_Li128ELb1ELb1ELb0ELb0EEENS1_19SingleTileSchedulerILb1ELb0ELb1ELi128EEEEEEEEEvNT_6ParamsE,"",@"SHT_CUDA_INFO"
	.sectionflags	@""
	.align	4


	//----- nvinfo : EIATTR_CUDA_API_VERSION
	.align		4
        /*0000*/ 	.byte	0x04, 0x37
        /*0002*/ 	.short	(.L_360 - .L_359)
.L_359:
        /*0004*/ 	.word	0x00000082


	//----- nvinfo : EIATTR_KPARAM_INFO
	.align		4
.L_360:
        /*0008*/ 	.byte	0x04, 0x17
        /*000a*/ 	.short	(.L_362 - .L_361)
.L_361:
        /*000c*/ 	.word	0x00000000
        /*0010*/ 	.short	0x0000
        /*0012*/ 	.short	0x0000
        /*0014*/ 	.byte	0x00, 0xf0, 0x61, 0x10


	//----- nvinfo : EIATTR_SPARSE_MMA_MASK
	.align		4
.L_362:
        /*0018*/ 	.byte	0x03, 0x50
        /*001a*/ 	.short	0x0000


	//----- nvinfo : EIATTR_MAXREG_COUNT
	.align		4
        /*001c*/ 	.byte	0x03, 0x1b
        /*001e*/ 	.short	0x00ff


	//----- nvinfo : EIATTR_MERCURY_ISA_VERSION
	.align		4
        /*0020*/ 	.byte	0x03, 0x5f
        /*0022*/ 	.short	0x0101


	//----- nvinfo : EIATTR_VRC_CTA_INIT_COUNT
	.align		4
        /*0024*/ 	.byte	0x02, 0x4a
	.zero		1
	.zero		1


	//----- nvinfo : EIATTR_EXIT_INSTR_OFFSETS
	.align		4
        /*0028*/ 	.byte	0x04, 0x1c
        /*002a*/ 	.short	(.L_364 - .L_363)


	//   ....[0]....
.L_363:
        /*002c*/ 	.word	0x00000010


	//----- nvinfo : EIATTR_MAX_THREADS
	.align		4
.L_364:
        /*0030*/ 	.byte	0x04, 0x05
        /*0032*/ 	.short	(.L_366 - .L_365)
.L_365:
        /*0034*/ 	.word	0x00000080
        /*0038*/ 	.word	0x00000001
        /*003c*/ 	.word	0x00000001


	//----- nvinfo : EIATTR_CBANK_PARAM_SIZE
	.align		4
.L_366:
        /*0040*/ 	.byte	0x03, 0x19
        /*0042*/ 	.short	0x0418


	//----- nvinfo : EIATTR_PARAM_CBANK
	.align		4
        /*0044*/ 	.byte	0x04, 0x0a
        /*0046*/ 	.short	(.L_368 - .L_367)
	.align		4
.L_367:
        /*0048*/ 	.word	index@(.nv.constant0._ZN7cutlass13device_kernelIN5flash19enable_sm80_to_sm89INS1_16FlashAttnFwdSm80INS1_25CollectiveMainloopFwdSm80ILi4ELi1ELb0EN4cute5tupleIJNS5_1CILi128EEENS7_ILi64EEES8_EEELi128ENS_6half_tEfNS_4arch4Sm80ELb0ELb0ELb1ELb1ELb1ELb1ELb1ELb0EEENS1_21CollectiveEpilogueFwdINS6_IJS8_S8_S9_EEENS6_IJNS7_ILi1EEESH_SH_EEESB_SD_Li128ELb1ELb1ELb0ELb0EEENS1_19SingleTileSchedulerILb1ELb0ELb1ELi128EEEEEEEEEvNT_6ParamsE)
        /*004c*/ 	.short	0x0380
        /*004e*/ 	.short	0x0418


	//----- nvinfo : EIATTR_SW_WAR
	.align		4
.L_368:
        /*0050*/ 	.byte	0x04, 0x36
        /*0052*/ 	.short	(.L_370 - .L_369)
.L_369:
        /*0054*/ 	.word	0x00000008
.L_370:


//--------------------- .nv.info._ZN7cutlass13device_kernelIN5flash19enable_sm80_to_sm89INS1_16FlashAttnFwdSm80INS1_25CollectiveMainloopFwdSm80ILi4ELi1ELb0EN4cute5tupleIJNS5_1CILi128EEENS7_ILi48EEES8_EEELi128ENS_6half_tEfNS_4arch4Sm80ELb0ELb1ELb1ELb0ELb1ELb0ELb1ELb0EEENS1_21CollectiveEpilogueFwdINS6_IJS8_S8_S9_EEENS6_IJNS7_ILi1EEESH_SH_EEESB_SD_Li128ELb0ELb1ELb0ELb0EEENS1_19SingleTileSchedulerILb0ELb0ELb1ELi128EEEEEEEEEvNT_6ParamsE --------------------------
	.section	.nv.info._ZN7cutlass13device_kernelIN5flash19enable_sm80_to_sm89INS1_16FlashAttnFwdSm80INS1_25CollectiveMainloopFwdSm80ILi4ELi1ELb0EN4cute5tupleIJNS5_1CILi128EEENS7_ILi48EEES8_EEELi128ENS_6half_tEfNS_4arch4Sm80ELb0ELb1ELb1ELb0ELb1ELb0ELb1ELb0EEENS1_21CollectiveEpilogueFwdINS6_IJS8_S8_S9_EEENS6_IJNS7_ILi1EEESH_SH_EEESB_SD_Li128ELb0ELb1ELb0ELb0EEENS1_19SingleTileSchedulerILb0ELb0ELb1ELi128EEEEEEEEEvNT_6ParamsE,"",@"SHT_CUDA_INFO"
	.sectionflags	@""
	.align	4


	//----- nvinfo : EIATTR_CUDA_API_VERSION
	.align		4
        /*0000*/ 	.byte	0x04, 0x37
        /*0002*/ 	.short	(.L_372 - .L_371)
.L_371:
        /*0004*/ 	.word	0x00000082


	//----- nvinfo : EIATTR_KPARAM_INFO
	.align		4
.L_372:
        /*0008*/ 	.byte	0x04, 0x17
        /*000a*/ 	.short	(.L_374 - .L_373)
.L_373:
        /*000c*/ 	.word	0x00000000
        /*0010*/ 	.short	0x0000
        /*0012*/ 	.short	0x0000
        /*0014*/ 	.byte	0x00, 0xf0, 0x61, 0x10


	//----- nvinfo : EIATTR_SPARSE_MMA_MASK
	.align		4
.L_374:
        /*0018*/ 	.byte	0x03, 0x50
        /*001a*/ 	.short	0x0000


	//----- nvinfo : EIATTR_MAXREG_COUNT
	.align		4
        /*001c*/ 	.byte	0x03, 0x1b
        /*001e*/ 	.short	0x00ff


	//----- nvinfo : EIATTR_MERCURY_ISA_VERSION
	.align		4
        /*0020*/ 	.byte	0x03, 0x5f
        /*0022*/ 	.short	0x0101


	//----- nvinfo : EIATTR_VRC_CTA_INIT_COUNT
	.align		4
        /*0024*/ 	.byte	0x02, 0x4a
	.zero		1
	.zero		1


	//----- nvinfo : EIATTR_EXIT_INSTR_OFFSETS
	.align		4
        /*0028*/ 	.byte	0x04, 0x1c
        /*002a*/ 	.short	(.L_376 - .L_375)


	//   ....[0]....
.L_375:
        /*002c*/ 	.word	0x00000010


	//----- nvinfo : EIATTR_MAX_THREADS
	.align		4
.L_376:
        /*0030*/ 	.byte	0x04, 0x05
        /*0032*/ 	.short	(.L_378 - .L_377)
.L_377:
        /*0034*/ 	.word	0x00000080
        /*0038*/ 	.word	0x00000001
        /*003c*/ 	.word	0x00000001


	//----- nvinfo : EIATTR_CBANK_PARAM_SIZE
	.align		4
.L_378:
        /*0040*/ 	.byte	0x03, 0x19
        /*0042*/ 	.short	0x0418


	//----- nvinfo : EIATTR_PARAM_CBANK
	.align		4
        /*0044*/ 	.byte	0x04, 0x0a
        /*0046*/ 	.short	(.L_380 - .L_379)
	.align		4
.L_379:
        /*0048*/ 	.word	index@(.nv.constant0._ZN7cutlass13device_kernelIN5flash19enable_sm80_to_sm89INS1_16FlashAttnFwdSm80INS1_25CollectiveMainloopFwdSm80ILi4ELi1ELb0EN4cute5tupleIJNS5_1CILi128EEENS7_ILi48EEES8_EEELi128ENS_6half_tEfNS_4arch4Sm80ELb0ELb1ELb1ELb0ELb1ELb0ELb1ELb0EEENS1_21CollectiveEpilogueFwdINS6_IJS8_S8_S9_EEENS6_IJNS7_ILi1EEESH_SH_EEESB_SD_Li128ELb0ELb1ELb0ELb0EEENS1_19SingleTileSchedulerILb0ELb0ELb1ELi128EEEEEEEEEvNT_6ParamsE)
        /*004c*/ 	.short	0x0380
        /*004e*/ 	.short	0x0418


	//----- nvinfo : EIATTR_SW_WAR
	.align		4
.L_380:
        /*0050*/ 	.byte	0x04, 0x36
        /*0052*/ 	.short	(.L_382 - .L_381)
.L_381:
        /*0054*/ 	.word	0x00000008
.L_382:


//--------------------- .nv.info._ZN7cutlass13device_kernelIN5flash19enable_sm80_to_sm89INS1_16FlashAttnFwdSm80INS1_25CollectiveMainloopFwdSm80ILi4ELi1ELb0EN4cute5tupleIJNS5_1CILi128EEENS7_ILi48EEES8_EEELi128ENS_6half_tEfNS_4arch4Sm80ELb0ELb1ELb1ELb1ELb1ELb0ELb1ELb0EEENS1_21CollectiveEpilogueFwdINS6_IJS8_S8_S9_EEENS6_IJNS7_ILi1EEESH_SH_EEESB_SD_Li128ELb1ELb1ELb0ELb0EEENS1_19SingleTileSchedulerILb1ELb0ELb1ELi128EEEEEEEEEvNT_6ParamsE --------------------------
	.section	.nv.info._ZN7cutlass13device_kernelIN5flash19enable_sm80_to_sm89INS1_16FlashAttnFwdSm80INS1_25CollectiveMainloopFwdSm80ILi4ELi1ELb0EN4cute5tupleIJNS5_1CILi128EEENS7_ILi48EEES8_EEELi128ENS_6half_tEfNS_4arch4Sm80ELb0ELb1ELb1ELb1ELb1ELb0ELb1ELb0EEENS1_21CollectiveEpilogueFwdINS6_IJS8_S8_S9_EEENS6_IJNS7_ILi1EEESH_SH_EEESB_SD_Li128ELb1ELb1ELb0ELb0EEENS1_19SingleTileSchedulerILb1ELb0ELb1ELi128EEEEEEEEEvNT_6ParamsE,"",@"SHT_CUDA_INFO"
	.sectionflags	@""
	.align	4


	//----- nvinfo : EIATTR_CUDA_API_VERSION
	.align		4
        /*0000*/ 	.byte	0x04, 0x37
        /*0002*/ 	.short	(.L_384 - .L_383)
.L_383:
        /*0004*/ 	.word	0x00000082


	//----- nvinfo : EIATTR_KPARAM_INFO
	.align		4
.L_384:
        /*0008*/ 	.byte	0x04, 0x17
        /*000a*/ 	.short	(.L_386 - .L_385)
.L_385:
        /*000c*/ 	.word	0x00000000
        /*0010*/ 	.short	0x0000
        /*0012*/ 	.short	0x0000
        /*0014*/ 	.byte	0x00, 0xf0, 0x61, 0x10


	//----- nvinfo : EIATTR_SPARSE_MMA_MASK
	.align		4
.L_386:
        /*0018*/ 	.byte	0x03, 0x50
        /*001a*/ 	.short	0x0000


	//----- nvinfo : EIATTR_MAXREG_COUNT
	.align		4
        /*001c*/ 	.byte	0x03, 0x1b
        /*001e*/ 	.short	0x00ff


	//----- nvinfo : EIATTR_MERCURY_ISA_VERSION
	.align		4
        /*0020*/ 	.byte	0x03, 0x5f
        /*0022*/ 	.short	0x0101


	//----- nvinfo : EIATTR_VRC_CTA_INIT_COUNT
	.align		4
        /*0024*/ 	.byte	0x02, 0x4a
	.zero		1
	.zero		1


	//----- nvinfo : EIATTR_EXIT_INSTR_OFFSETS
	.align		4
        /*0028*/ 	.byte	0x04, 0x1c
        /*002a*/ 	.short	(.L_388 - .L_387)


	//   ....[0]....
.L_387:
        /*002c*/ 	.word	0x00000010


	//----- nvinfo : EIATTR_MAX_THREADS
	.align		4
.L_388:
        /*0030*/ 	.byte	0x04, 0x05
        /*0032*/ 	.short	(.L_390 - .L_389)
.L_389:
        /*0034*/ 	.word	0x00000080
        /*0038*/ 	.word	0x00000001
        /*003c*/ 	.word	0x00000001


	//----- nvinfo : EIATTR_CBANK_PARAM_SIZE
	.align		4
.L_390:
        /*0040*/ 	.byte	0x03, 0x19
        /*0042*/ 	.short	0x0418


	//----- nvinfo : EIATTR_PARAM_CBANK
	.align		4
        /*0044*/ 	.byte	0x04, 0x0a
        /*0046*/ 	.short	(.L_392 - .L_391)
	.align		4
.L_391:
        /*0048*/ 	.word	index@(.nv.constant0._ZN7cutlass13device_kernelIN5flash19enable_sm80_to_sm89INS1_16FlashAttnFwdSm80INS1_25CollectiveMainloopFwdSm80ILi4ELi1ELb0EN4cute5tupleIJNS5_1CILi128EEENS7_ILi48EEES8_EEELi128ENS_6half_tEfNS_4arch4Sm80ELb0ELb1ELb1ELb1ELb1ELb0ELb1ELb0EEENS1_21CollectiveEpilogueFwdINS6_IJS8_S8_S9_EEENS6_IJNS7_ILi1EEESH_SH_EEESB_SD_Li128ELb1ELb1ELb0ELb0EEENS1_19SingleTileSchedulerILb1ELb0ELb1ELi128EEEEEEEEEvNT_6ParamsE)
        /*004c*/ 	.short	0x0380
        /*004e*/ 	.short	0x0418


	//----- nvinfo : EIATTR_SW_WAR
	.align		4
.L_392:
        /*0050*/ 	.byte	0x04, 0x36
        /*0052*/ 	.short	(.L_394 - .L_393)
.L_393:
        /*0054*/ 	.word	0x00000008
.L_394:


//--------------------- .nv.info._ZN7cutlass13device_kernelIN5flash19enable_sm80_to_sm89INS1_16FlashAttnFwdSm80INS1_25CollectiveMainloopFwdSm80ILi4ELi1ELb0EN4cute5tupleIJNS5_1CILi128EEENS7_ILi48EEES8_EEELi128ENS_6half_tEfNS_4arch4Sm80ELb0ELb1ELb1ELb1ELb1ELb1ELb1ELb0EEENS1_21CollectiveEpilogueFwdINS6_IJS8_S8_S9_EEENS6_IJNS7_ILi1EEESH_SH_EEESB_SD_Li128ELb1ELb1ELb0ELb0EEENS1_19SingleTileSchedulerILb1ELb0ELb1ELi128EEEEEEEEEvNT_6ParamsE --------------------------
	.section	.nv.info._ZN7cutlass13device_kernelIN5flash19enable_sm80_to_sm89INS1_16FlashAttnFwdSm80INS1_25CollectiveMainloopFwdSm80ILi4ELi1ELb0EN4cute5tupleIJNS5_1CILi128EEENS7_ILi48EEES8_EEELi128ENS_6half_tEfNS_4arch4Sm80ELb0ELb1ELb1ELb1ELb1ELb1ELb1ELb0EEENS1_21CollectiveEpilogueFwdINS6_IJS8_S8_S9_EEENS6_IJNS7_ILi1EEESH_SH_EEESB_SD_Li128ELb1ELb1ELb0ELb0EEENS1_19SingleTileSchedulerILb1ELb0ELb1ELi128EEEEEEEEEvNT_6ParamsE,"",@"SHT_CUDA_INFO"
	.sectionflags	@""
	.align	4


	//----- nvinfo : EIATTR_CUDA_API_VERSION
	.align		4
        /*0000*/ 	.byte	0x04, 0x37
        /*0002*/ 	.short	(.L_396 - .L_395)
.L_395:
        /*0004*/ 	.word	0x00000082


	//----- nvinfo : EIATTR_KPARAM_INFO
	.align		4
.L_396:
        /*0008*/ 	.byte	0x04, 0x17
        /*000a*/ 	.short	(.L_398 - .L_397)
.L_397:
        /*000c*/ 	.word	0x00000000
        /*0010*/ 	.short	0x0000
        /*0012*/ 	.short	0x0000
        /*0014*/ 	.byte	0x00, 0xf0, 0x61, 0x10


	//----- nvinfo : EIATTR_SPARSE_MMA_MASK
	.align		4
.L_398:
        /*0018*/ 	.byte	0x03, 0x50
        /*001a*/ 	.short	0x0000


	//----- nvinfo : EIATTR_MAXREG_COUNT
	.align		4
        /*001c*/ 	.byte	0x03, 0x1b
        /*001e*/ 	.short	0x00ff


	//----- nvinfo : EIATTR_MERCURY_ISA_VERSION
	.align		4
        /*0020*/ 	.byte	0x03, 0x5f
        /*0022*/ 	.short	0x0101


	//----- nvinfo : EIATTR_VRC_CTA_INIT_COUNT
	.align		4
        /*0024*/ 	.byte	0x02, 0x4a
	.zero		1
	.zero		1


	//----- nvinfo : EIATTR_EXIT_INSTR_OFFSETS
	.align		4
        /*0028*/ 	.byte	0x04, 0x1c
        /*002a*/ 	.short	(.L_400 - .L_399)


	//   ....[0]....
.L_399:
        /*002c*/ 	.word	0x00000010


	//----- nvinfo : EIATTR_MAX_THREADS
	.align		4
.L_400:
        /*0030*/ 	.byte	0x04, 0x05
        /*0032*/ 	.short	(.L_402 - .L_401)
.L_401:
        /*0034*/ 	.word	0x00000080
        /*0038*/ 	.word	0x00000001
        /*003c*/ 	.word	0x00000001


	//----- nvinfo : EIATTR_CBANK_PARAM_SIZE
	.align		4
.L_402:
        /*0040*/ 	.byte	0x03, 0x19
        /*0042*/ 	.short	0x0418


	//----- nvinfo : EIATTR_PARAM_CBANK
	.align		4
        /*0044*/ 	.byte	0x04, 0x0a
        /*0046*/ 	.short	(.L_404 - .L_403)
	.align		4
.L_403:
        /*0048*/ 	.word	index@(.nv.constant0._ZN7cutlass13device_kernelIN5flash19enable_sm80_to_sm89INS1_16FlashAttnFwdSm80INS1_25CollectiveMainloopFwdSm80ILi4ELi1ELb0EN4cute5tupleIJNS5_1CILi128EEENS7_ILi48EEES8_EEELi128ENS_6half_tEfNS_4arch4Sm80ELb0ELb1ELb1ELb1ELb1ELb1ELb1ELb0EEENS1_21CollectiveEpilogueFwdINS6_IJS8_S8_S9_EEENS6_IJNS7_ILi1EEESH_SH_EEESB_SD_Li128ELb1ELb1ELb0ELb0EEENS1_19SingleTileSchedulerILb1ELb0ELb1ELi128EEEEEEEEEvNT_6ParamsE)
        /*004c*/ 	.short	0x0380
        /*004e*/ 	.short	0x0418


	//----- nvinfo : EIATTR_SW_WAR
	.align		4
.L_404:
        /*0050*/ 	.byte	0x04, 0x36
        /*0052*/ 	.short	(.L_406 - .L_405)
.L_405:
        /*0054*/ 	.word	0x00000008
.L_406:


//--------------------- .nv.info._ZN7cutlass13device_kernelIN5flash19enable_sm80_to_sm89INS1_16FlashAttnFwdSm80INS1_25CollectiveMainloopFwdSm80ILi4ELi1ELb0EN4cute5tupleIJNS5_1CILi128EEENS7_ILi64EEES8_EEELi128ENS_6half_tEfNS_4arch4Sm80ELb1ELb0ELb1ELb0ELb1ELb0ELb1ELb0EEENS1_21CollectiveEpilogueFwdINS6_IJS8_S8_S9_EEENS6_IJNS7_ILi1EEESH_SH_EEESB_SD_Li128ELb0ELb1ELb0ELb0EEENS1_30DynamicPersistentTileSchedulerILi128ELi128ELb0ELb1ELb0EEEEEEEEEvNT_6ParamsE --------------------------
	.section	.nv.info._ZN7cutlass13device_kernelIN5flash19enable_sm80_to_sm89INS1_16FlashAttnFwdSm80INS1_25CollectiveMainloopFwdSm80ILi4ELi1ELb0EN4cute5tupleIJNS5_1CILi128EEENS7_ILi64EEES8_EEELi128ENS_6half_tEfNS_4arch4Sm80ELb1ELb0ELb1ELb0ELb1ELb0ELb1ELb0EEENS1_21CollectiveEpilogueFwdINS6_IJS8_S8_S9_EEENS6_IJNS7_ILi1EEESH_SH_EEESB_SD_Li128ELb0ELb1ELb0ELb0EEENS1_30DynamicPersistentTileSchedulerILi128ELi128ELb0ELb1ELb0EEEEEEEEEvNT_6ParamsE,"",@"SHT_CUDA_INFO"
	.sectionflags	@""
	.align	4


	//----- nvinfo : EIATTR_CUDA_API_VERSION
	.align		4
        /*0000*/ 	.byte	0x04, 0x37
        /*0002*/ 	.short	(.L_408 - .L_407)
.L_407:
        /*0004*/ 	.word	0x00000082


	//----- nvinfo : EIATTR_KPARAM_INFO
	.align		4
.L_408:
        /*0008*/ 	.byte	0x04, 0x17
        /*000a*/ 	.short	(.L_410 - .L_409)
.L_409:
        /*000c*/ 	.word	0x00000000
        /*0010*/ 	.short	0x0000
        /*0012*/ 	.short	0x0000
        /*0014*/ 	.byte	0x00, 0xf0, 0xa1, 0x10


	//----- nvinfo : EIATTR_SPARSE_MMA_MASK
	.align		4
.L_410:
        /*0018*/ 	.byte	0x03, 0x50
        /*001a*/ 	.short	0x0000


	//----- nvinfo : EIATTR_MAXREG_COUNT
	.align		4
        /*001c*/ 	.byte	0x03, 0x1b
        /*001e*/ 	.short	0x00ff


	//----- nvinfo : EIATTR_MERCURY_ISA_VERSION
	.align		4
        /*0020*/ 	.byte	0x03, 0x5f
        /*0022*/ 	.short	0x0101


	//----- nvinfo : EIATTR_VRC_CTA_INIT_COUNT
	.align		4
        /*0024*/ 	.byte	0x02, 0x4a
	.zero		1
	.zero		1


	//----- nvinfo : EIATTR_EXIT_INSTR_OFFSETS
	.align		4
        /*0028*/ 	.byte	0x04, 0x1c
        /*002a*/ 	.short	(.L_412 - .L_411)


	//   ....[0]....
.L_411:
        /*002c*/ 	.word	0x00000010


	//----- nvinfo : EIATTR_MAX_THREADS
	.align		4
.L_412:
        /*0030*/ 	.byte	0x04, 0x05
        /*0032*/ 	.short	(.L_414 - .L_413)
.L_413:
        /*0034*/ 	.word	0x00000080
        /*0038*/ 	.word	0x00000001
        /*003c*/ 	.word	0x00000001


	//----- nvinfo : EIATTR_CBANK_PARAM_SIZE
	.align		4
.L_414:
        /*0040*/ 	.byte	0x03, 0x19
        /*0042*/ 	.short	0x0428


	//----- nvinfo : EIATTR_PARAM_CBANK
	.align		4
        /*0044*/ 	.byte	0x04, 0x0a
        /*0046*/ 	.short	(.L_416 - .L_415)
	.align		4
.L_415:
        /*0048*/ 	.word	index@(.nv.constant0._ZN7cutlass13device_kernelIN5flash19enable_sm80_to_sm89INS1_16FlashAttnFwdSm80INS1_25CollectiveMainloopFwdSm80ILi4ELi1ELb0EN4cute5tupleIJNS5_1CILi128EEENS7_ILi64EEES8_EEELi128ENS_6half_tEfNS_4arch4Sm80ELb1ELb0ELb1ELb0ELb1ELb0ELb1ELb0EEENS1_21CollectiveEpilogueFwdINS6_IJS8_S8_S9_EEENS6_IJNS7_ILi1EEESH_SH_EEESB_SD_Li128ELb0ELb1ELb0ELb0EEENS1_30DynamicPersistentTileSchedulerILi128ELi128ELb0ELb1ELb0EEEEEEEEEvNT_6ParamsE)
        /*004c*/ 	.short	0x0380
        /*004e*/ 	.short	0x0428


	//----- nvinfo : EIATTR_SW_WAR
	.align		4
.L_416:
        /*0050*/ 	.byte	0x04, 0x36
        /*0052*/ 	.short	(.L_418 - .L_417)
.L_417:
        /*0054*/ 	.word	0x00000008
.L_418:


//--------------------- .nv.info._ZN7cutlass13device_kernelIN5flash19enable_sm80_to_sm89INS1_16FlashAttnFwdSm80INS1_25CollectiveMainloopFwdSm80ILi4ELi1ELb0EN4cute5tupleIJNS5_1CILi128EEENS7_ILi64EEES8_EEELi128ENS_6half_tEfNS_4arch4Sm80ELb1ELb0ELb1ELb1ELb1ELb0ELb1ELb0EEENS1_21CollectiveEpilogueFwdINS6_IJS8_S8_S9_EEENS6_IJNS7_ILi1EEESH_SH_EEESB_SD_Li128ELb1ELb1ELb0ELb0EEENS1_19SingleTileSchedulerILb1ELb0ELb1ELi128EEEEEEEEEvNT_6ParamsE --------------------------
	.section	.nv.info._ZN7cutlass13device_kernelIN5flash19enable_sm80_to_sm89INS1_16FlashAttnFwdSm80INS1_25CollectiveMainloopFwdSm80ILi4ELi1ELb0EN4cute5tupleIJNS5_1CILi128EEENS7_ILi64EEES8_EEELi128ENS_6half_tEfNS_4arch4Sm80ELb1ELb0ELb1ELb1ELb1ELb0ELb1ELb0EEENS1_21CollectiveEpilogueFwdINS6_IJS8_S8_S9_EEENS6_IJNS7_ILi1EEESH_SH_EEESB_SD_Li128ELb1ELb1ELb0ELb0EEENS1_19SingleTileSchedulerILb1ELb0ELb1ELi128EEEEEEEEEvNT_6ParamsE,"",@"SHT_CUDA_INFO"
	.sectionflags	@""
	.align	4


	//----- nvinfo : EIATTR_CUDA_API_VERSION
	.align		4
        /*0000*/ 	.byte	0x04, 0x37
        /*0002*/ 	.short	(.L_420 - .L_419)
.L_419:
        /*0004*/ 	.word	0x00000082


	//----- nvinfo : EIATTR_KPARAM_INFO
	.align		4
.L_420:
        /*0008*/ 	.byte	0x04, 0x17
        /*000a*/ 	.short	(.L_422 - .L_421)
.L_421:
        /*000c*/ 	.word	0x00000000
        /*0010*/ 	.short	0x0000
        /*0012*/ 	.short	0x0000
        /*0014*/ 	.byte	0x00, 0xf0, 0x61, 0x10


	//----- nvinfo : EIATTR_SPARSE_MMA_MASK
	.align		4
.L_422:
        /*0018*/ 	.byte	0x03, 0x50
        /*001a*/ 	.short	0x0000


	//----- nvinfo : EIATTR_MAXREG_COUNT
	.align		4
        /*001c*/ 	.byte	0x03, 0x1b
        /*001e*/ 	.short	0x00ff


	//----- nvinfo : EIATTR_MERCURY_ISA_VERSION
	.align		4
        /*0020*/ 	.byte	0x03, 0x5f
        /*0022*/ 	.short	0x0101


	//----- nvinfo : EIATTR_VRC_CTA_INIT_COUNT
	.align		4
        /*0024*/ 	.byte	0x02, 0x4a
	.zero		1
	.zero		1


	//----- nvinfo : EIATTR_EXIT_INSTR_OFFSETS
	.align		4
        /*0028*/ 	.byte	0x04, 0x1c
        /*002a*/ 	.short	(.L_424 - .L_423)


	//   ....[0]....
.L_423:
        /*002c*/ 	.word	0x00000010


	//----- nvinfo : EIATTR_MAX_THREADS
	.align		4
.L_424:
        /*0030*/ 	.byte	0x04, 0x05
        /*0032*/ 	.short	(.L_426 - .L_425)
.L_425:
        /*0034*/ 	.word	0x00000080
        /*0038*/ 	.word	0x00000001
        /*003c*/ 	.word	0x00000001


	//----- nvinfo : EIATTR_CBANK_PARAM_SIZE
	.align		4
.L_426:
        /*0040*/ 	.byte	0x03, 0x19
        /*0042*/ 	.short	0x0418


	//----- nvinfo : EIATTR_PARAM_CBANK
	.align		4
        /*0044*/ 	.byte	0x04, 0x0a
        /*0046*/ 	.short	(.L_428 - .L_427)
	.align		4
.L_427:
        /*0048*/ 	.word	index@(.nv.constant0._ZN7cutlass13device_kernelIN5flash19enable_sm80_to_sm89INS1_16FlashAttnFwdSm80INS1_25CollectiveMainloopFwdSm80ILi4ELi1ELb0EN4cute5tupleIJNS5_1CILi128EEENS7_ILi64EEES8_EEELi128ENS_6half_tEfNS_4arch4Sm80ELb1ELb0ELb1ELb1ELb1ELb0ELb1ELb0EEENS1_21CollectiveEpilogueFwdINS6_IJS8_S8_S9_EEENS6_IJNS7_ILi1EEESH_SH_EEESB_SD_Li128ELb1ELb1ELb0ELb0EEENS1_19SingleTileSchedulerILb1ELb0ELb1ELi128EEEEEEEEEvNT_6ParamsE)
        /*004c*/ 	.short	0x0380
        /*004e*/ 	.short	0x0418


	//----- nvinfo : EIATTR_SW_WAR
	.align		4
.L_428:
        /*0050*/ 	.byte	0x04, 0x36
        /*0052*/ 	.short	(.L_430 - .L_429)
.L_429:
        /*0054*/ 	.word	0x00000008
.L_430:


//--------------------- .nv.info._ZN7cutlass13device_kernelIN5flash19enable_sm80_to_sm89INS1_16FlashAttnFwdSm80INS1_25CollectiveMainloopFwdSm80ILi4ELi1ELb0EN4cute5tupleIJNS5_1CILi128EEENS7_ILi64EEES8_EEELi128ENS_6half_tEfNS_4arch4Sm80ELb1ELb0ELb1ELb1ELb1ELb1ELb1ELb0EEENS1_21CollectiveEpilogueFwdINS6_IJS8_S8_S9_EEENS6_IJNS7_ILi1EEESH_SH_EEESB_SD_Li128ELb1ELb1ELb0ELb0EEENS1_19SingleTileSchedulerILb1ELb0ELb1ELi128EEEEEEEEEvNT_6ParamsE --------------------------
	.section	.nv.info._ZN7cutlass13device_kernelIN5flash19enable_sm80_to_sm89INS1_16FlashAttnFwdSm80INS1_25CollectiveMainloopFwdSm80ILi4ELi1ELb0EN4cute5tupleIJNS5_1CILi128EEENS7_ILi64EEES8_EEELi128ENS_6half_tEfNS_4arch4Sm80ELb1ELb0ELb1ELb1ELb1ELb1ELb1ELb0EEENS1_21CollectiveEpilogueFwdINS6_IJS8_S8_S9_EEENS6_IJNS7_ILi1EEESH_SH_EEESB_SD_Li128ELb1ELb1ELb0ELb0EEENS1_19SingleTileSchedulerILb1ELb0ELb1ELi128EEEEEEEEEvNT_6ParamsE,"",@"SHT_CUDA_INFO"
	.sectionflags	@""
	.align	4


	//----- nvinfo : EIATTR_CUDA_API_VERSION
	.align		4
        /*0000*/ 	.byte	0x04, 0x37
        /*0002*/ 	.short	(.L_432 - .L_431)
.L_431:
        /*0004*/ 	.word	0x00000082


	//----- nvinfo : EIATTR_KPARAM_INFO
	.align		4
.L_432:
        /*0008*/ 	.byte	0x04, 0x17
        /*000a*/ 	.short	(.L_434 - .L_433)
.L_433:
        /*000c*/ 	.word	0x00000000
        /*0010*/ 	.short	0x0000
        /*0012*/ 	.short	0x0000
        /*0014*/ 	.byte	0x00, 0xf0, 0x61, 0x10


	//----- nvinfo : EIATTR_SPARSE_MMA_MASK
	.align		4
.L_434:
        /*0018*/ 	.byte	0x03, 0x50
        /*001a*/ 	.short	0x0000


	//----- nvinfo : EIATTR_MAXREG_COUNT
	.align		4
        /*001c*/ 	.byte	0x03, 0x1b
        /*001e*/ 	.short	0x00ff


	//----- nvinfo : EIATTR_MERCURY_ISA_VERSION
	.align		4
        /*0020*/ 	.byte	0x03, 0x5f
        /*0022*/ 	.short	0x0101


	//----- nvinfo : EIATTR_VRC_CTA_INIT_COUNT
	.align		4
        /*0024*/ 	.byte	0x02, 0x4a
	.zero		1
	.zero		1


	//----- nvinfo : EIATTR_EXIT_INSTR_OFFSETS
	.align		4
        /*0028*/ 	.byte	0x04, 0x1c
        /*002a*/ 	.short	(.L_436 - .L_435)


	//   ....[0]....
.L_435:
        /*002c*/ 	.word	0x00000010


	//----- nvinfo : EIATTR_MAX_THREADS
	.align		4
.L_436:
        /*0030*/ 	.byte	0x04, 0x05
        /*0032*/ 	.short	(.L_438 - .L_437)
.L_437:
        /*0034*/ 	.word	0x00000080
        /*0038*/ 	.word	0x00000001
        /*003c*/ 	.word	0x00000001


	//----- nvinfo : EIATTR_CBANK_PARAM_SIZE
	.align		4
.L_438:
        /*0040*/ 	.byte	0x03, 0x19
        /*0042*/ 	.short	0x0418


	//----- nvinfo : EIATTR_PARAM_CBANK
	.align		4
        /*0044*/ 	.byte	0x04, 0x0a
        /*0046*/ 	.short	(.L_440 - .L_439)
	.align		4
.L_439:
        /*0048*/ 	.word	index@(.nv.constant0._ZN7cutlass13device_kernelIN5flash19enable_sm80_to_sm89INS1_16FlashAttnFwdSm80INS1_25CollectiveMainloopFwdSm80ILi4ELi1ELb0EN4cute5tupleIJNS5_1CILi128EEENS7_ILi64EEES8_EEELi128ENS_6half_tEfNS_4arch4Sm80ELb1ELb0ELb1ELb1ELb1ELb1ELb1ELb0EEENS1_21CollectiveEpilogueFwdINS6_IJS8_S8_S9_EEENS6_IJNS7_ILi1EEESH_SH_EEESB_SD_Li128ELb1ELb1ELb0ELb0EEENS1_19SingleTileSchedulerILb1ELb0ELb1ELi128EEEEEEEEEvNT_6ParamsE)
        /*004c*/ 	.short	0x0380
        /*004e*/ 	.short	0x0418


	//----- nvinfo : EIATTR_SW_WAR
	.align		4
.L_440:
        /*0050*/ 	.byte	0x04, 0x36
        /*0052*/ 	.short	(.L_442 - .L_441)
.L_441:
        /*0054*/ 	.word	0x00000008
.L_442:


//--------------------- .nv.info._ZN7cutlass13device_kernelIN5flash19enable_sm80_to_sm89INS1_16FlashAttnFwdSm80INS1_25CollectiveMainloopFwdSm80ILi8ELi1ELb1EN4cute5tupleIJNS5_1CILi128EEES8_S8_EEELi128ENS_6half_tEfNS_4arch4Sm80ELb0ELb0ELb0ELb0ELb1ELb0ELb1ELb0EEENS1_21CollectiveEpilogueFwdIS9_NS6_IJNS7_ILi1EEESF_SF_EEESA_SC_Li256ELb0ELb1ELb0ELb0EEENS1_19SingleTileSchedulerILb0ELb0ELb1ELi128EEEEEEEEEvNT_6ParamsE --------------------------
	.section	.nv.info._ZN7cutlass13device_kernelIN5flash19enable_sm80_to_sm89INS1_16FlashAttnFwdSm80INS1_25CollectiveMainloopFwdSm80ILi8ELi1ELb1EN4cute5tupleIJNS5_1CILi128EEES8_S8_EEELi128ENS_6half_tEfNS_4arch4Sm80ELb0ELb0ELb0ELb0ELb1ELb0ELb1ELb0EEENS1_21CollectiveEpilogueFwdIS9_NS6_IJNS7_ILi1EEESF_SF_EEESA_SC_Li256ELb0ELb1ELb0ELb0EEENS1_19SingleTileSchedulerILb0ELb0ELb1ELi128EEEEEEEEEvNT_6ParamsE,"",@"SHT_CUDA_INFO"
	.sectionflags	@""
	.align	4


	//----- nvinfo : EIATTR_CUDA_API_VERSION
	.align		4
        /*0000*/ 	.byte	0x04, 0x37
        /*0002*/ 	.short	(.L_444 - .L_443)
.L_443:
        /*0004*/ 	.word	0x00000082


	//----- nvinfo : EIATTR_KPARAM_INFO
	.align		4
.L_444:
        /*0008*/ 	.byte	0x04, 0x17
        /*000a*/ 	.short	(.L_446 - .L_445)
.L_445:
        /*000c*/ 	.word	0x00000000
        /*0010*/ 	.short	0x0000
        /*0012*/ 	.short	0x0000
        /*0014*/ 	.byte	0x00, 0xf0, 0x61, 0x10


	//----- nvinfo : EIATTR_SPARSE_MMA_MASK
	.align		4
.L_446:
        /*0018*/ 	.byte	0x03, 0x50
        /*001a*/ 	.short	0x0000


	//----- nvinfo : EIATTR_MAXREG_COUNT
	.align		4
        /*001c*/ 	.byte	0x03, 0x1b
        /*001e*/ 	.short	0x00ff


	//----- nvinfo : EIATTR_MERCURY_ISA_VERSION
	.align		4
        /*0020*/ 	.byte	0x03, 0x5f
        /*0022*/ 	.short	0x0101


	//----- nvinfo : EIATTR_VRC_CTA_INIT_COUNT
	.align		4
        /*0024*/ 	.byte	0x02, 0x4a
	.zero		1
	.zero		1


	//----- nvinfo : EIATTR_EXIT_INSTR_OFFSETS
	.align		4
        /*0028*/ 	.byte	0x04, 0x1c
        /*002a*/ 	.short	(.L_448 - .L_447)


	//   ....[0]....
.L_447:
        /*002c*/ 	.word	0x00000010


	//----- nvinfo : EIATTR_MAX_THREADS
	.align		4
.L_448:
        /*0030*/ 	.byte	0x04, 0x05
        /*0032*/ 	.short	(.L_450 - .L_449)
.L_449:
        /*0034*/ 	.word	0x00000100
        /*0038*/ 	.word	0x00000001
        /*003c*/ 	.word	0x00000001


	//----- nvinfo : EIATTR_CBANK_PARAM_SIZE
	.align		4
.L_450:
        /*0040*/ 	.byte	0x03, 0x19
        /*0042*/ 	.short	0x0418


	//----- nvinfo : EIATTR_PARAM_CBANK
	.align		4
        /*0044*/ 	.byte	0x04, 0x0a
        /*0046*/ 	.short	(.L_452 - .L_451)
	.align		4
.L_451:
        /*0048*/ 	.word	index@(.nv.constant0._ZN7cutlass13device_kernelIN5flash19enable_sm80_to_sm89INS1_16FlashAttnFwdSm80INS1_25CollectiveMainloopFwdSm80ILi8ELi1ELb1EN4cute5tupleIJNS5_1CILi128EEES8_S8_EEELi128ENS_6half_tEfNS_4arch4Sm80ELb0ELb0ELb0ELb0ELb1ELb0ELb1ELb0EEENS1_21CollectiveEpilogueFwdIS9_NS6_IJNS7_ILi1EEESF_SF_EEESA_SC_Li256ELb0ELb1ELb0ELb0EEENS1_19SingleTileSchedulerILb0ELb0ELb1ELi128EEEEEEEEEvNT_6ParamsE)
        /*004c*/ 	.short	0x0380
        /*004e*/ 	.short	0x0418


	//----- nvinfo : EIATTR_SW_WAR
	.align		4
.L_452:
        /*0050*/ 	.byte	0x04, 0x36
        /*0052*/ 	.short	(.L_454 - .L_453)
.L_453:
        /*0054*/ 	.word	0x00000008
.L_454:


//--------------------- .nv.info._ZN7cutlass13device_kernelIN5flash19enable_sm80_to_sm89INS1_16FlashAttnFwdSm80INS1_25CollectiveMainloopFwdSm80ILi8ELi1ELb1EN4cute5tupleIJNS5_1CILi128EEES8_S8_EEELi128ENS_6half_tEfNS_4arch4Sm80ELb0ELb0ELb0ELb1ELb1ELb0ELb1ELb0EEENS1_21CollectiveEpilogueFwdIS9_NS6_IJNS7_ILi1EEESF_SF_EEESA_SC_Li256ELb1ELb1ELb0ELb0EEENS1_19SingleTileSchedulerILb1ELb0ELb1ELi128EEEEEEEEEvNT_6ParamsE --------------------------
	.section	.nv.info._ZN7cutlass13device_kernelIN5flash19enable_sm80_to_sm89INS1_16FlashAttnFwdSm80INS1_25CollectiveMainloopFwdSm80ILi8ELi1ELb1EN4cute5tupleIJNS5_1CILi128EEES8_S8_EEELi128ENS_6half_tEfNS_4arch4Sm80ELb0ELb0ELb0ELb1ELb1ELb0ELb1ELb0EEENS1_21CollectiveEpilogueFwdIS9_NS6_IJNS7_ILi1EEESF_SF_EEESA_SC_Li256ELb1ELb1ELb0ELb0EEENS1_19SingleTileSchedulerILb1ELb0ELb1ELi128EEEEEEEEEvNT_6ParamsE,"",@"SHT_CUDA_INFO"
	.sectionflags	@""
	.align	4


	//----- nvinfo : EIATTR_CUDA_API_VERSION
	.align		4
        /*0000*/ 	.byte	0x04, 0x37
        /*0002*/ 	.short	(.L_456 - .L_455)
.L_455:
        /*0004*/ 	.word	0x00000082


	//----- nvinfo : EIATTR_KPARAM_INFO
	.align		4
.L_456:
        /*0008*/ 	.byte	0x04, 0x17
        /*000a*/ 	.short	(.L_458 - .L_457)
.L_457:
        /*000c*/ 	.word	0x00000000
        /*0010*/ 	.short	0x0000
        /*0012*/ 	.short	0x0000
        /*0014*/ 	.byte	0x00, 0xf0, 0x61, 0x10


	//----- nvinfo : EIATTR_SPARSE_MMA_MASK
	.align		4
.L_458:
        /*0018*/ 	.byte	0x03, 0x50
        /*001a*/ 	.short	0x0000


	//----- nvinfo : EIATTR_MAXREG_COUNT
	.align		4
        /*001c*/ 	.byte	0x03, 0x1b
        /*001e*/ 	.short	0x00ff


	//----- nvinfo : EIATTR_MERCURY_ISA_VERSION
	.align		4
        /*0020*/ 	.byte	0x03, 0x5f
        /*0022*/ 	.short	0x0101


	//----- nvinfo : EIATTR_VRC_CTA_INIT_COUNT
	.align		4
        /*0024*/ 	.byte	0x02, 0x4a
	.zero		1
	.zero		1


	//----- nvinfo : EIATTR_EXIT_INSTR_OFFSETS
	.align		4
        /*0028*/ 	.byte	0x04, 0x1c
        /*002a*/ 	.short	(.L_460 - .L_459)


	//   ....[0]....
.L_459:
        /*002c*/ 	.word	0x00000010


	//----- nvinfo : EIATTR_MAX_THREADS
	.align		4
.L_460:
        /*0030*/ 	.byte	0x04, 0x05
        /*0032*/ 	.short	(.L_462 - .L_461)
.L_461:
        /*0034*/ 	.word	0x00000100
        /*0038*/ 	.word	0x00000001
        /*003c*/ 	.word	0x00000001


	//----- nvinfo : EIATTR_CBANK_PARAM_SIZE
	.align		4
.L_462:
        /*0040*/ 	.byte	0x03, 0x19
        /*0042*/ 	.short	0x0418


	//----- nvinfo : EIATTR_PARAM_CBANK
	.align		4
        /*0044*/ 	.byte	0x04, 0x0a
        /*0046*/ 	.short	(.L_464 - .L_463)
	.align		4
.L_463:
        /*0048*/ 	.word	index@(.nv.constant0._ZN7cutlass13device_kernelIN5flash19enable_sm80_to_sm89INS1_16FlashAttnFwdSm80INS1_25CollectiveMainloopFwdSm80ILi8ELi1ELb1EN4cute5tupleIJNS5_1CILi128EEES8_S8_EEELi128ENS_6half_tEfNS_4arch4Sm80ELb0ELb0ELb0ELb1ELb1ELb0ELb1ELb0EEENS1_21CollectiveEpilogueFwdIS9_NS6_IJNS7_ILi1EEESF_SF_EEESA_SC_Li256ELb1ELb1ELb0ELb0EEENS1_19SingleTileSchedulerILb1ELb0ELb1ELi128EEEEEEEEEvNT_6ParamsE)
        /*004c*/ 	.short	0x0380
        /*004e*/ 	.short	0x0418


	//----- nvinfo : EIATTR_SW_WAR
	.align		4
.L_464:
        /*0050*/ 	.byte	0x04, 0x36
        /*0052*/ 	.short	(.L_466 - .L_465)
.L_465:
        /*0054*/ 	.word	0x00000008
.L_466:


//--------------------- .nv.info._ZN7cutlass13device_kernelIN5flash19enable_sm80_to_sm89INS1_16FlashAttnFwdSm80INS1_25CollectiveMainloopFwdSm80ILi8ELi1ELb1EN4cute5tupleIJNS5_1CILi128EEES8_S8_EEELi128ENS_6half_tEfNS_4arch4Sm80ELb0ELb0ELb0ELb1ELb1ELb1ELb1ELb0EEENS1_21CollectiveEpilogueFwdIS9_NS6_IJNS7_ILi1EEESF_SF_EEESA_SC_Li256ELb1ELb1ELb0ELb0EEENS1_19SingleTileSchedulerILb1ELb0ELb1ELi128EEEEEEEEEvNT_6ParamsE --------------------------
	.section	.nv.info._ZN7cutlass13device_kernelIN5flash19enable_sm80_to_sm89INS1_16FlashAttnFwdSm80INS1_25CollectiveMainloopFwdSm80ILi8ELi1ELb1EN4cute5tupleIJNS5_1CILi128EEES8_S8_EEELi128ENS_6half_tEfNS_4arch4Sm80ELb0ELb0ELb0ELb1ELb1ELb1ELb1ELb0EEENS1_21CollectiveEpilogueFwdIS9_NS6_IJNS7_ILi1EEESF_SF_EEESA_SC_Li256ELb1ELb1ELb0ELb0EEENS1_19SingleTileSchedulerILb1ELb0ELb1ELi128EEEEEEEEEvNT_6ParamsE,"",@"SHT_CUDA_INFO"
	.sectionflags	@""
	.align	4


	//----- nvinfo : EIATTR_CUDA_API_VERSION
	.align		4
        /*0000*/ 	.byte	0x04, 0x37
        /*0002*/ 	.short	(.L_468 - .L_467)
.L_467:
        /*0004*/ 	.word	0x00000082


	//----- nvinfo : EIATTR_KPARAM_INFO
	.align		4
.L_468:
        /*0008*/ 	.byte	0x04, 0x17
        /*000a*/ 	.short	(.L_470 - .L_469)
.L_469:
        /*000c*/ 	.word	0x00000000
        /*0010*/ 	.short	0x0000
        /*0012*/ 	.short	0x0000
        /*0014*/ 	.byte	0x00, 0xf0, 0x61, 0x10


	//----- nvinfo : EIATTR_SPARSE_MMA_MASK
	.align		4
.L_470:
        /*0018*/ 	.byte	0x03, 0x50
        /*001a*/ 	.short	0x0000


	//----- nvinfo : EIATTR_MAXREG_COUNT
	.align		4
        /*001c*/ 	.byte	0x03, 0x1b
        /*001e*/ 	.short	0x00ff


	//----- nvinfo : EIATTR_MERCURY_ISA_VERSION
	.align		4
        /*0020*/ 	.byte	0x03, 0x5f
        /*0022*/ 	.short	0x0101


	//----- nvinfo : EIATTR_VRC_CTA_INIT_COUNT
	.align		4
        /*0024*/ 	.byte	0x02, 0x4a
	.zero		1
	.zero		1


	//----- nvinfo : EIATTR_EXIT_INSTR_OFFSETS
	.align		4
        /*0028*/ 	.byte	0x04, 0x1c
        /*002a*/ 	.short	(.L_472 - .L_471)


	//   ....[0]....
.L_471:
        /*002c*/ 	.word	0x00000010


	//----- nvinfo : EIATTR_MAX_THREADS
	.align		4
.L_472:
        /*0030*/ 	.byte	0x04, 0x05
        /*0032*/ 	.short	(.L_474 - .L_473)
.L_473:
        /*0034*/ 	.word	0x00000100
        /*0038*/ 	.word	0x00000001
        /*003c*/ 	.word	0x00000001


	//----- nvinfo : EIATTR_CBANK_PARAM_SIZE
	.align		4
.L_474:
        /*0040*/ 	.byte	0x03, 0x19
        /*0042*/ 	.short	0x0418


	//----- nvinfo : EIATTR_PARAM_CBANK
	.align		4
        /*0044*/ 	.byte	0x04, 0x0a
        /*0046*/ 	.short	(.L_476 - .L_475)
	.align		4
.L_475:
        /*0048*/ 	.word	index@(.nv.constant0._ZN7cutlass13device_kernelIN5flash19enable_sm80_to_sm89INS1_16FlashAttnFwdSm80INS1_25CollectiveMainloopFwdSm80ILi8ELi1ELb1EN4cute5tupleIJNS5_1CILi128EEES8_S8_EEELi128ENS_6half_tEfNS_4arch4Sm80ELb0ELb0ELb0ELb1ELb1ELb1ELb1ELb0EEENS1_21CollectiveEpilogueFwdIS9_NS6_IJNS7_ILi1EEESF_SF_EEESA_SC_Li256ELb1ELb1ELb0ELb0EEENS1_19SingleTileSchedulerILb1ELb0ELb1ELi128EEEEEEEEEvNT_6ParamsE)
        /*004c*/ 	.short	0x0380
        /*004e*/ 	.short	0x0418


	//----- nvinfo : EIATTR_SW_WAR
	.align		4
.L_476:
        /*0050*/ 	.byte	0x04, 0x36
        /*0052*/ 	.short	(.L_478 - .L_477)
.L_477:
        /*0054*/ 	.word	0x00000008
.L_478:


//--------------------- .nv.info._ZN7cutlass13device_kernelIN5flash19enable_sm80_to_sm89INS1_16FlashAttnFwdSm80INS1_25CollectiveMainloopFwdSm80ILi8ELi1ELb1EN4cute5tupleIJNS5_1CILi128EEENS7_ILi96EEES8_EEELi128ENS_6half_tEfNS_4arch4Sm80ELb0ELb1ELb0ELb0ELb1ELb0ELb1ELb0EEENS1_21CollectiveEpilogueFwdINS6_IJS8_S8_S9_EEENS6_IJNS7_ILi1EEESH_SH_EEESB_SD_Li256ELb0ELb1ELb0ELb0EEENS1_19SingleTileSchedulerILb0ELb0ELb1ELi128EEEEEEEEEvNT_6ParamsE --------------------------
	.section	.nv.info._ZN7cutlass13device_kernelIN5flash19enable_sm80_to_sm89INS1_16FlashAttnFwdSm80INS1_25CollectiveMainloopFwdSm80ILi8ELi1ELb1EN4cute5tupleIJNS5_1CILi128EEENS7_ILi96EEES8_EEELi128ENS_6half_tEfNS_4arch4Sm80ELb0ELb1ELb0ELb0ELb1ELb0ELb1ELb0EEENS1_21CollectiveEpilogueFwdINS6_IJS8_S8_S9_EEENS6_IJNS7_ILi1EEESH_SH_EEESB_SD_Li256ELb0ELb1ELb0ELb0EEENS1_19SingleTileSchedulerILb0ELb0ELb1ELi128EEEEEEEEEvNT_6ParamsE,"",@"SHT_CUDA_INFO"
	.sectionflags	@""
	.align	4


	//----- nvinfo : EIATTR_CUDA_API_VERSION
	.align		4
        /*0000*/ 	.byte	0x04, 0x37
        /*0002*/ 	.short	(.L_480 - .L_479)
.L_479:
        /*0004*/ 	.word	0x00000082


	//----- nvinfo : EIATTR_KPARAM_INFO
	.align		4
.L_480:
        /*0008*/ 	.byte	0x04, 0x17
        /*000a*/ 	.short	(.L_482 - .L_481)
.L_481:
        /*000c*/ 	.word	0x00000000
        /*0010*/ 	.short	0x0000
        /*0012*/ 	.short	0x0000
        /*0014*/ 	.byte	0x00, 0xf0, 0x61, 0x10


	//----- nvinfo : EIATTR_SPARSE_MMA_MASK
	.align		4
.L_482:
        /*0018*/ 	.byte	0x03, 0x50
        /*001a*/ 	.short	0x0000


	//----- nvinfo : EIATTR_MAXREG_COUNT
	.align		4
        /*001c*/ 	.byte	0x03, 0x1b
        /*001e*/ 	.short	0x00ff


	//----- nvinfo : EIATTR_MERCURY_ISA_VERSION
	.align		4
        /*0020*/ 	.byte	0x03, 0x5f
        /*0022*/ 	.short	0x0101


	//----- nvinfo : EIATTR_VRC_CTA_INIT_COUNT
	.align		4
        /*0024*/ 	.byte	0x02, 0x4a
	.zero		1
	.zero		1


	//----- nvinfo : EIATTR_EXIT_INSTR_OFFSETS
	.align		4
        /*0028*/ 	.byte	0x04, 0x1c
        /*002a*/ 	.short	(.L_484 - .L_483)


	//   ....[0]....
.L_483:
        /*002c*/ 	.word	0x00000010


	//----- nvinfo : EIATTR_MAX_THREADS
	.align		4
.L_484:
        /*0030*/ 	.byte	0x04, 0x05
        /*0032*/ 	.short	(.L_486 - .L_485)
.L_485:
        /*0034*/ 	.word	0x00000100
        /*0038*/ 	.word	0x00000001
        /*003c*/ 	.word	0x00000001


	//----- nvinfo : EIATTR_CBANK_PARAM_SIZE
	.align		4
.L_486:
        /*0040*/ 	.byte	0x03, 0x19
        /*0042*/ 	.short	0x0418


	//----- nvinfo : EIATTR_PARAM_CBANK
	.align		4
        /*0044*/ 	.byte	0x04, 0x0a
        /*0046*/ 	.short	(.L_488 - .L_487)
	.align		4
.L_487:
        /*0048*/ 	.word	index@(.nv.constant0._ZN7cutlass13device_kernelIN5flash19enable_sm80_to_sm89INS1_16FlashAttnFwdSm80INS1_25CollectiveMainloopFwdSm80ILi8ELi1ELb1EN4cute5tupleIJNS5_1CILi128EEENS7_ILi96EEES8_EEELi128ENS_6half_tEfNS_4arch4Sm80ELb0ELb1ELb0ELb0ELb1ELb0ELb1ELb0EEENS1_21CollectiveEpilogueFwdINS6_IJS8_S8_S9_EEENS6_IJNS7_ILi1EEESH_SH_EEESB_SD_Li256ELb0ELb1ELb0ELb0EEENS1_19SingleTileSchedulerILb0ELb0ELb1ELi128EEEEEEEEEvNT_6ParamsE)
        /*004c*/ 	.short	0x0380
        /*004e*/ 	.short	0x0418


	//----- nvinfo : EIATTR_SW_WAR
	.align		4
.L_488:
        /*0050*/ 	.byte	0x04, 0x36
        /*0052*/ 	.short	(.L_490 - .L_489)
.L_489:
        /*0054*/ 	.word	0x00000008
.L_490:


//--------------------- .nv.info._ZN7cutlass13device_kernelIN5flash19enable_sm80_to_sm89INS1_16FlashAttnFwdSm80INS1_25CollectiveMainloopFwdSm80ILi8ELi1ELb1EN4cute5tupleIJNS5_1CILi128EEENS7_ILi96EEES8_EEELi128ENS_6half_tEfNS_4arch4Sm80ELb0ELb1ELb0ELb1ELb1ELb0ELb1ELb0EEENS1_21CollectiveEpilogueFwdINS6_IJS8_S8_S9_EEENS6_IJNS7_ILi1EEESH_SH_EEESB_SD_Li256ELb1ELb1ELb0ELb0EEENS1_19SingleTileSchedulerILb1ELb0ELb1ELi128EEEEEEEEEvNT_6ParamsE --------------------------
	.section	.nv.info._ZN7cutlass13device_kernelIN5flash19enable_sm80_to_sm89INS1_16FlashAttnFwdSm80INS1_25CollectiveMainloopFwdSm80ILi8ELi1ELb1EN4cute5tupleIJNS5_1CILi128EEENS7_ILi96EEES8_EEELi128ENS_6half_tEfNS_4arch4Sm80ELb0ELb1ELb0ELb1ELb1ELb0ELb1ELb0EEENS1_21CollectiveEpilogueFwdINS6_IJS8_S8_S9_EEENS6_IJNS7_ILi1EEESH_SH_EEESB_SD_Li256ELb1ELb1ELb0ELb0EEENS1_19SingleTileSchedulerILb1ELb0ELb1ELi128EEEEEEEEEvNT_6ParamsE,"",@"SHT_CUDA_INFO"
	.sectionflags	@""
	.align	4


	//----- nvinfo : EIATTR_CUDA_API_VERSION
	.align		4
        /*0000*/ 	.byte	0x04, 0x37
        /*0002*/ 	.short	(.L_492 - .L_491)
.L_491:
        /*0004*/ 	.word	0x00000082


	//----- nvinfo : EIATTR_KPARAM_INFO
	.align		4
.L_492:
        /*0008*/ 	.byte	0x04, 0x17
        /*000a*/ 	.short	(.L_494 - .L_493)
.L_493:
        /*000c*/ 	.word	0x00000000
        /*0010*/ 	.short	0x0000
        /*0012*/ 	.short	0x0000
        /*0014*/ 	.byte	0x00, 0xf0, 0x61, 0x10


	//----- nvinfo : EIATTR_SPARSE_MMA_MASK
	.align		4
.L_494:
        /*0018*/ 	.byte	0x03, 0x50
        /*001a*/ 	.short	0x0000


	//----- nvinfo : EIATTR_MAXREG_COUNT
	.align		4
        /*001c*/ 	.byte	0x03, 0x1b
        /*001e*/ 	.short	0x00ff


	//----- nvinfo : EIATTR_MERCURY_ISA_VERSION
	.align		4
        /*0020*/ 	.byte	0x03, 0x5f
        /*0022*/ 	.short	0x0101


	//----- nvinfo : EIATTR_VRC_CTA_INIT_COUNT
	.align		4
        /*0024*/ 	.byte	0x02, 0x4a
	.zero		1
	.zero		1


	//----- nvinfo : EIATTR_EXIT_INSTR_OFFSETS
	.align		4
        /*0028*/ 	.byte	0x04, 0x1c
        /*002a*/ 	.short	(.L_496 - .L_495)


	//   ....[0]....
.L_495:
        /*002c*/ 	.word	0x00000010


	//----- nvinfo : EIATTR_MAX_THREADS
	.align		4
.L_496:
        /*0030*/ 	.byte	0x04, 0x05
        /*0032*/ 	.short	(.L_498 - .L_497)
.L_497:
        /*0034*/ 	.word	0x00000100
        /*0038*/ 	.word	0x00000001
        /*003c*/ 	.word	0x00000001


	//----- nvinfo : EIATTR_CBANK_PARAM_SIZE
	.align		4
.L_498:
        /*0040*/ 	.byte	0x03, 0x19
        /*0042*/ 	.short	0x0418


	//----- nvinfo : EIATTR_PARAM_CBANK
	.align		4
        /*0044*/ 	.byte	0x04, 0x0a
        /*0046*/ 	.short	(.L_500 - .L_499)
	.align		4
.L_499:
        /*0048*/ 	.word	index@(.nv.constant0._ZN7cutlass13device_kernelIN5flash19enable_sm80_to_sm89INS1_16FlashAttnFwdSm80INS1_25CollectiveMainloopFwdSm80ILi8ELi1ELb1EN4cute5tupleIJNS5_1CILi128EEENS7_ILi96EEES8_EEELi128ENS_6half_tEfNS_4arch4Sm80ELb0ELb1ELb0ELb1ELb1ELb0ELb1ELb0EEENS1_21CollectiveEpilogueFwdINS6_IJS8_S8_S9_EEENS6_IJNS7_ILi1EEESH_SH_EEESB_SD_Li256ELb1ELb1ELb0ELb0EEENS1_19SingleTileSchedulerILb1ELb0ELb1ELi128EEEEEEEEEvNT_6ParamsE)
        /*004c*/ 	.short	0x0380
        /*004e*/ 	.short	0x0418


	//----- nvinfo : EIATTR_SW_WAR
	.align		4
.L_500:
        /*0050*/ 	.byte	0x04, 0x36
        /*0052*/ 	.short	(.L_502 - .L_501)
.L_501:
        /*0054*/ 	.word	0x00000008
.L_502:


//--------------------- .nv.info._ZN7cutlass13device_kernelIN5flash19enable_sm80_to_sm89INS1_16FlashAttnFwdSm80INS1_25CollectiveMainloopFwdSm80ILi8ELi1ELb1EN4cute5tupleIJNS5_1CILi128EEENS7_ILi96EEES8_EEELi128ENS_6half_tEfNS_4arch4Sm80ELb0ELb1ELb0ELb1ELb1ELb1ELb1ELb0EEENS1_21CollectiveEpilogueFwdINS6_IJS8_S8_S9_EEENS6_IJNS7_ILi1EEESH_SH_EEESB_SD_Li256ELb1ELb1ELb0ELb0EEENS1_19SingleTileSchedulerILb1ELb0ELb1ELi128EEEEEEEEEvNT_6ParamsE --------------------------
	.section	.nv.info._ZN7cutlass13device_kernelIN5flash19enable_sm80_to_sm89INS1_16FlashAttnFwdSm80INS1_25CollectiveMainloopFwdSm80ILi8ELi1ELb1EN4cute5tupleIJNS5_1CILi128EEENS7_ILi96EEES8_EEELi128ENS_6half_tEfNS_4arch4Sm80ELb0ELb1ELb0ELb1ELb1ELb1ELb1ELb0EEENS1_21CollectiveEpilogueFwdINS6_IJS8_S8_S9_EEENS6_IJNS7_ILi1EEESH_SH_EEESB_SD_Li256ELb1ELb1ELb0ELb0EEENS1_19SingleTileSchedulerILb1ELb0ELb1ELi128EEEEEEEEEvNT_6ParamsE,"",@"SHT_CUDA_INFO"
	.sectionflags	@""
	.align	4


	//----- nvinfo : EIATTR_CUDA_API_VERSION
	.align		4
        /*0000*/ 	.byte	0x04, 0x37
        /*0002*/ 	.short	(.L_504 - .L_503)
.L_503:
        /*0004*/ 	.word	0x00000082


	//----- nvinfo : EIATTR_KPARAM_INFO
	.align		4
.L_504:
        /*0008*/ 	.byte	0x04, 0x17
        /*000a*/ 	.short	(.L_506 - .L_505)
.L_505:
        /*000c*/ 	.word	0x00000000
        /*0010*/ 	.short	0x0000
        /*0012*/ 	.short	0x0000
        /*0014*/ 	.byte	0x00, 0xf0, 0x61, 0x10


	//----- nvinfo : EIATTR_SPARSE_MMA_MASK
	.align		4
.L_506:
        /*0018*/ 	.byte	0x03, 0x50
        /*001a*/ 	.short	0x0000


	//----- nvinfo : EIATTR_MAXREG_COUNT
	.align		4
        /*001c*/ 	.byte	0x03, 0x1b
        /*001e*/ 	.short	0x00ff


	//----- nvinfo : EIATTR_MERCURY_ISA_VERSION
	.align		4
        /*0020*/ 	.byte	0x03, 0x5f
        /*0022*/ 	.short	0x0101


	//----- nvinfo : EIATTR_VRC_CTA_INIT_COUNT
	.align		4
        /*0024*/ 	.byte	0x02, 0x4a
	.zero		1
	.zero		1


	//----- nvinfo : EIATTR_EXIT_INSTR_OFFSETS
	.align		4
        /*0028*/ 	.byte	0x04, 0x1c
        /*002a*/ 	.short	(.L_508 - .L_507)


	//   ....[0]....
.L_507:
        /*002c*/ 	.word	0x00000010


	//----- nvinfo : EIATTR_MAX_THREADS
	.align		4
.L_508:
        /*0030*/ 	.byte	0x04, 0x05
        /*0032*/ 	.short	(.L_510 - .L_509)
.L_509:
        /*0034*/ 	.word	0x00000100
        /*0038*/ 	.word	0x00000001
        /*003c*/ 	.word	0x00000001


	//----- nvinfo : EIATTR_CBANK_PARAM_SIZE
	.align		4
.L_510:
        /*0040*/ 	.byte	0x03, 0x19
        /*0042*/ 	.short	0x0418


	//----- nvinfo : EIATTR_PARAM_CBANK
	.align		4
        /*0044*/ 	.byte	0x04, 0x0a
        /*0046*/ 	.short	(.L_512 - .L_511)
	.align		4
.L_511:
        /*0048*/ 	.word	index@(.nv.constant0._ZN7cutlass13device_kernelIN5flash19enable_sm80_to_sm89INS1_16FlashAttnFwdSm80INS1_25CollectiveMainloopFwdSm80ILi8ELi1ELb1EN4cute5tupleIJNS5_1CILi128EEENS7_ILi96EEES8_EEELi128ENS_6half_tEfNS_4arch4Sm80ELb0ELb1ELb0ELb1ELb1ELb1ELb1ELb0EEENS1_21CollectiveEpilogueFwdINS6_IJS8_S8_S9_EEENS6_IJNS7_ILi1EEESH_SH_EEESB_SD_Li256ELb1ELb1ELb0ELb0EEENS1_19SingleTileSchedulerILb1ELb0ELb1ELi128EEEEEEEEEvNT_6ParamsE)
        /*004c*/ 	.short	0x0380
        /*004e*/ 	.short	0x0418


	//----- nvinfo : EIATTR_SW_WAR
	.align		4
.L_512:
        /*0050*/ 	.byte	0x04, 0x36
        /*0052*/ 	.short	(.L_514 - .L_513)
.L_513:
        /*0054*/ 	.word	0x00000008
.L_514:


//--------------------- .nv.info._ZN7cutlass13device_kernelIN5flash19enable_sm80_to_sm89INS1_16FlashAttnFwdSm80INS1_25CollectiveMainloopFwdSm80ILi8ELi1ELb1EN4cute5tupleIJNS5_1CILi128EEES8_S8_EEELi128ENS_6half_tEfNS_4arch4Sm80ELb1ELb0ELb0ELb0ELb1ELb0ELb1ELb0EEENS1_21CollectiveEpilogueFwdIS9_NS6_IJNS7_ILi1EEESF_SF_EEESA_SC_Li256ELb0ELb1ELb0ELb0EEENS1_30DynamicPersistentTileSchedulerILi256ELi256ELb0ELb1ELb0EEEEEEEEEvNT_6ParamsE --------------------------
	.section	.nv.info._ZN7cutlass13device_kernelIN5flash19enable_sm80_to_sm89INS1_16FlashAttnFwdSm80INS1_25CollectiveMainloopFwdSm80ILi8ELi1ELb1EN4cute5tupleIJNS5_1CILi128EEES8_S8_EEELi128ENS_6half_tEfNS_4arch4Sm80ELb1ELb0ELb0ELb0ELb1ELb0ELb1ELb0EEENS1_21CollectiveEpilogueFwdIS9_NS6_IJNS7_ILi1EEESF_SF_EEESA_SC_Li256ELb0ELb1ELb0ELb0EEENS1_30DynamicPersistentTileSchedulerILi256ELi256ELb0ELb1ELb0EEEEEEEEEvNT_6ParamsE,"",@"SHT_CUDA_INFO"
	.sectionflags	@""
	.align	4


	//----- nvinfo : EIATTR_CUDA_API_VERSION
	.align		4
        /*0000*/ 	.byte	0x04, 0x37
        /*0002*/ 	.short	(.L_516 - .L_515)
.L_515:
        /*0004*/ 	.word	0x00000082


	//----- nvinfo : EIATTR_KPARAM_INFO
	.align		4
.L_516:
        /*0008*/ 	.byte	0x04, 0x17
        /*000a*/ 	.short	(.L_518 - .L_517)
.L_517:
        /*000c*/ 	.word	0x00000000
        /*0010*/ 	.short	0x0000
        /*0012*/ 	.short	0x0000
        /*0014*/ 	.byte	0x00, 0xf0, 0xa1, 0x10


	//----- nvinfo : EIATTR_SPARSE_MMA_MASK
	.align		4
.L_518:
        /*0018*/ 	.byte	0x03, 0x50
        /*001a*/ 	.short	0x0000


	//----- nvinfo : EIATTR_MAXREG_COUNT
	.align		4
        /*001c*/ 	.byte	0x03, 0x1b
        /*001e*/ 	.short	0x00ff


	//----- nvinfo : EIATTR_MERCURY_ISA_VERSION
	.align		4
        /*0020*/ 	.byte	0x03, 0x5f
        /*0022*/ 	.short	0x0101


	//----- nvinfo : EIATTR_VRC_CTA_INIT_COUNT
	.align		4
        /*0024*/ 	.byte	0x02, 0x4a
	.zero		1
	.zero		1


	//----- nvinfo : EIATTR_EXIT_INSTR_OFFSETS
	.align		4
        /*0028*/ 	.byte	0x04, 0x1c
        /*002a*/ 	.short	(.L_520 - .L_519)


	//   ....[0]....
.L_519:
        /*002c*/ 	.word	0x00000010


	//----- nvinfo : EIATTR_MAX_THREADS
	.align		4
.L_520:
        /*0030*/ 	.byte	0x04, 0x05
        /*0032*/ 	.short	(.L_522 - .L_521)
.L_521:
        /*0034*/ 	.word	0x00000100
        /*0038*/ 	.word	0x00000001
        /*003c*/ 	.word	0x00000001


	//----- nvinfo : EIATTR_CBANK_PARAM_SIZE
	.align		4
.L_522:
        /*0040*/ 	.byte	0x03, 0x19
        /*0042*/ 	.short	0x0428


	//----- nvinfo : EIATTR_PARAM_CBANK
	.align		4
        /*0044*/ 	.byte	0x04, 0x0a
        /*0046*/ 	.short	(.L_524 - .L_523)
	.align		4
.L_523:
        /*0048*/ 	.word	index@(.nv.constant0._ZN7cutlass13device_kernelIN5flash19enable_sm80_to_sm89INS1_16FlashAttnFwdSm80INS1_25CollectiveMainloopFwdSm80ILi8ELi1ELb1EN4cute5tupleIJNS5_1CILi128EEES8_S8_EEELi128ENS_6half_tEfNS_4arch4Sm80ELb1ELb0ELb0ELb0ELb1ELb0ELb1ELb0EEENS1_21CollectiveEpilogueFwdIS9_NS6_IJNS7_ILi1EEESF_SF_EEESA_SC_Li256ELb0ELb1ELb0ELb0EEENS1_30DynamicPersistentTileSchedulerILi256ELi256ELb0ELb1ELb0EEEEEEEEEvNT_6ParamsE)
        /*004c*/ 	.short	0x0380
        /*004e*/ 	.short	0x0428


	//----- nvinfo : EIATTR_SW_WAR
	.align		4
.L_524:
        /*0050*/ 	.byte	0x04, 0x36
        /*0052*/ 	.short	(.L_526 - .L_525)
.L_525:
        /*0054*/ 	.word	0x00000008
.L_526:


//--------------------- .nv.info._ZN7cutlass13device_kernelIN5flash19enable_sm80_to_sm89INS1_16FlashAttnFwdSm80INS1_25CollectiveMainloopFwdSm80ILi8ELi1ELb1EN4cute5tupleIJNS5_1CILi128EEES8_S8_EEELi128ENS_6half_tEfNS_4arch4Sm80ELb1ELb0ELb0ELb1ELb1ELb0ELb1ELb0EEENS1_21CollectiveEpilogueFwdIS9_NS6_IJNS7_ILi1EEESF_SF_EEESA_SC_Li256ELb1ELb1ELb0ELb0EEENS1_19SingleTileSchedulerILb1ELb0ELb1ELi128EEEEEEEEEvNT_6ParamsE --------------------------
	.section	.nv.info._ZN7cutlass13device_kernelIN5flash19enable_sm80_to_sm89INS1_16FlashAttnFwdSm80INS1_25CollectiveMainloopFwdSm80ILi8ELi1ELb1EN4cute5tupleIJNS5_1CILi128EEES8_S8_EEELi128ENS_6half_tEfNS_4arch4Sm80ELb1ELb0ELb0ELb1ELb1ELb0ELb1ELb0EEENS1_21CollectiveEpilogueFwdIS9_NS6_IJNS7_ILi1EEESF_SF_EEESA_SC_Li256ELb1ELb1ELb0ELb0EEENS1_19SingleTileSchedulerILb1ELb0ELb1ELi128EEEEEEEEEvNT_6ParamsE,"",@"SHT_CUDA_INFO"
	.sectionflags	@""
	.align	4


	//----- nvinfo : EIATTR_CUDA_API_VERSION
	.align		4
        /*0000*/ 	.byte	0x04, 0x37
        /*0002*/ 	.short	(.L_528 - .L_527)
.L_527:
        /*0004*/ 	.word	0x00000082


	//----- nvinfo : EIATTR_KPARAM_INFO
	.align		4
.L_528:
        /*0008*/ 	.byte	0x04, 0x17
        /*000a*/ 	.short	(.L_530 - .L_529)
.L_529:
        /*000c*/ 	.word	0x00000000
        /*0010*/ 	.short	0x0000
        /*0012*/ 	.short	0x0000
        /*0014*/ 	.byte	0x00, 0xf0, 0x61, 0x10


	//----- nvinfo : EIATTR_SPARSE_MMA_MASK
	.align		4
.L_530:
        /*0018*/ 	.byte	0x03, 0x50
        /*001a*/ 	.short	0x0000


	//----- nvinfo : EIATTR_MAXREG_COUNT
	.align		4
        /*001c*/ 	.byte	0x03, 0x1b
        /*001e*/ 	.short	0x00ff


	//----- nvinfo : EIATTR_MERCURY_ISA_VERSION
	.align		4
        /*0020*/ 	.byte	0x03, 0x5f
        /*0022*/ 	.short	0x0101


	//----- nvinfo : EIATTR_VRC_CTA_INIT_COUNT
	.align		4
        /*0024*/ 	.byte	0x02, 0x4a
	.zero		1
	.zero		1


	//----- nvinfo : EIATTR_EXIT_INSTR_OFFSETS
	.align		4
        /*0028*/ 	.byte	0x04, 0x1c
        /*002a*/ 	.short	(.L_532 - .L_531)


	//   ....[0]....
.L_531:
        /*002c*/ 	.word	0x00000010


	//----- nvinfo : EIATTR_MAX_THREADS
	.align		4
.L_532:
        /*0030*/ 	.byte	0x04, 0x05
        /*0032*/ 	.short	(.L_534 - .L_533)
.L_533:
        /*0034*/ 	.word	0x00000100
        /*0038*/ 	.word	0x00000001
        /*003c*/ 	.word	0x00000001


	//----- nvinfo : EIATTR_CBANK_PARAM_SIZE
	.align		4
.L_534:
        /*0040*/ 	.byte	0x03, 0x19
        /*0042*/ 	.short	0x0418


	//----- nvinfo : EIATTR_PARAM_CBANK
	.align		4
        /*0044*/ 	.byte	0x04, 0x0a
        /*0046*/ 	.short	(.L_536 - .L_535)
	.align		4
.L_535:
        /*0048*/ 	.word	index@(.nv.constant0._ZN7cutlass13device_kernelIN5flash19enable_sm80_to_sm89INS1_16FlashAttnFwdSm80INS1_25CollectiveMainloopFwdSm80ILi8ELi1ELb1EN4cute5tupleIJNS5_1CILi128EEES8_S8_EEELi128ENS_6half_tEfNS_4arch4Sm80ELb1ELb0ELb0ELb1ELb1ELb0ELb1ELb0EEENS1_21CollectiveEpilogueFwdIS9_NS6_IJNS7_ILi1EEESF_SF_EEESA_SC_Li256ELb1ELb1ELb0ELb0EEENS1_19SingleTileSchedulerILb1ELb0ELb1ELi128EEEEEEEEEvNT_6ParamsE)
        /*004c*/ 	.short	0x0380
        /*004e*/ 	.short	0x0418


	//----- nvinfo : EIATTR_SW_WAR
	.align		4
.L_536:
        /*0050*/ 	.byte	0x04, 0x36
        /*0052*/ 	.short	(.L_538 - .L_537)
.L_537:
        /*0054*/ 	.word	0x00000008
.L_538:


//--------------------- .nv.info._ZN7cutlass13device_kernelIN5flash19enable_sm80_to_sm89INS1_16FlashAttnFwdSm80INS1_25CollectiveMainloopFwdSm80ILi8ELi1ELb1EN4cute5tupleIJNS5_1CILi128EEES8_S8_EEELi128ENS_6half_tEfNS_4arch4Sm80ELb1ELb0ELb0ELb1ELb1ELb1ELb1ELb0EEENS1_21CollectiveEpilogueFwdIS9_NS6_IJNS7_ILi1EEESF_SF_EEESA_SC_Li256ELb1ELb1ELb0ELb0EEENS1_19SingleTileSchedulerILb1ELb0ELb1ELi128EEEEEEEEEvNT_6ParamsE --------------------------
	.section	.nv.info._ZN7cutlass13device_kernelIN5flash19enable_sm80_to_sm89INS1_16FlashAttnFwdSm80INS1_25CollectiveMainloopFwdSm80ILi8ELi1ELb1EN4cute5tupleIJNS5_1CILi128EEES8_S8_EEELi128ENS_6half_tEfNS_4arch4Sm80ELb1ELb0ELb0ELb1ELb1ELb1ELb1ELb0EEENS1_21CollectiveEpilogueFwdIS9_NS6_IJNS7_ILi1EEESF_SF_EEESA_SC_Li256ELb1ELb1ELb0ELb0EEENS1_19SingleTileSchedulerILb1ELb0ELb1ELi128EEEEEEEEEvNT_6ParamsE,"",@"SHT_CUDA_INFO"
	.sectionflags	@""
	.align	4


	//----- nvinfo : EIATTR_CUDA_API_VERSION
	.align		4
        /*0000*/ 	.byte	0x04, 0x37
        /*0002*/ 	.short	(.L_540 - .L_539)
.L_539:
        /*0004*/ 	.word	0x00000082


	//----- nvinfo : EIATTR_KPARAM_INFO
	.align		4
.L_540:
        /*0008*/ 	.byte	0x04, 0x17
        /*000a*/ 	.short	(.L_542 - .L_541)
.L_541:
        /*000c*/ 	.word	0x00000000
        /*0010*/ 	.short	0x0000
        /*0012*/ 	.short	0x0000
        /*0014*/ 	.byte	0x00, 0xf0, 0x61, 0x10


	//----- nvinfo : EIATTR_SPARSE_MMA_MASK
	.align		4
.L_542:
        /*0018*/ 	.byte	0x03, 0x50
        /*001a*/ 	.short	0x0000


	//----- nvinfo : EIATTR_MAXREG_COUNT
	.align		4
        /*001c*/ 	.byte	0x03, 0x1b
        /*001e*/ 	.short	0x00ff


	//----- nvinfo : EIATTR_MERCURY_ISA_VERSION
	.align		4
        /*0020*/ 	.byte	0x03, 0x5f
        /*0022*/ 	.short	0x0101


	//----- nvinfo : EIATTR_VRC_CTA_INIT_COUNT
	.align		4
        /*0024*/ 	.byte	0x02, 0x4a
	.zero		1
	.zero		1


	//----- nvinfo : EIATTR_EXIT_INSTR_OFFSETS
	.align		4
        /*0028*/ 	.byte	0x04, 0x1c
        /*002a*/ 	.short	(.L_544 - .L_543)


	//   ....[0]....
.L_543:
        /*002c*/ 	.word	0x00000010


	//----- nvinfo : EIATTR_MAX_THREADS
	.align		4
.L_544:
        /*0030*/ 	.byte	0x04, 0x05
        /*0032*/ 	.short	(.L_546 - .L_545)
.L_545:
        /*0034*/ 	.word	0x00000100
        /*0038*/ 	.word	0x00000001
        /*003c*/ 	.word	0x00000001


	//----- nvinfo : EIATTR_CBANK_PARAM_SIZE
	.align		4
.L_546:
        /*0040*/ 	.byte	0x03, 0x19
        /*0042*/ 	.short	0x0418


	//----- nvinfo : EIATTR_PARAM_CBANK
	.align		4
        /*0044*/ 	.byte	0x04, 0x0a
        /*0046*/ 	.short	(.L_548 - .L_547)
	.align		4
.L_547:
        /*0048*/ 	.word	index@(.nv.constant0._ZN7cutlass13device_kernelIN5flash19enable_sm80_to_sm89INS1_16FlashAttnFwdSm80INS1_25CollectiveMainloopFwdSm80ILi8ELi1ELb1EN4cute5tupleIJNS5_1CILi128EEES8_S8_EEELi128ENS_6half_tEfNS_4arch4Sm80ELb1ELb0ELb0ELb1ELb1ELb1ELb1ELb0EEENS1_21CollectiveEpilogueFwdIS9_NS6_IJNS7_ILi1EEESF_SF_EEESA_SC_Li256ELb1ELb1ELb0ELb0EEENS1_19SingleTileSchedulerILb1ELb0ELb1ELi128EEEEEEEEEvNT_6ParamsE)
        /*004c*/ 	.short	0x0380
        /*004e*/ 	.short	0x0418


	//----- nvinfo : EIATTR_SW_WAR
	.align		4
.L_548:
        /*0050*/ 	.byte	0x04, 0x36
        /*0052*/ 	.short	(.L_550 - .L_549)
.L_549:
        /*0054*/ 	.word	0x00000008
.L_550:


//--------------------- .nv.info._ZN7cutlass13device_kernelIN5flash19enable_sm80_to_sm89INS1_16FlashAttnFwdSm80INS1_25CollectiveMainloopFwdSm80ILi4ELi1ELb0EN4cute5tupleIJNS5_1CILi128EEENS7_ILi64EEES8_EEELi128ENS_6half_tEfNS_4arch4Sm80ELb0ELb0ELb0ELb0ELb1ELb0ELb1ELb0EEENS1_21CollectiveEpilogueFwdINS6_IJS8_S8_S9_EEENS6_IJNS7_ILi1EEESH_SH_EEESB_SD_Li128ELb0ELb1ELb0ELb0EEENS1_19SingleTileSchedulerILb0ELb0ELb1ELi128EEEEEEEEEvNT_6ParamsE --------------------------
	.section	.nv.info._ZN7cutlass13device_kernelIN5flash19enable_sm80_to_sm89INS1_16FlashAttnFwdSm80INS1_25CollectiveMainloopFwdSm80ILi4ELi1ELb0EN4cute5tupleIJNS5_1CILi128EEENS7_ILi64EEES8_EEELi128ENS_6half_tEfNS_4arch4Sm80ELb0ELb0ELb0ELb0ELb1ELb0ELb1ELb0EEENS1_21CollectiveEpilogueFwdINS6_IJS8_S8_S9_EEENS6_IJNS7_ILi1EEESH_SH_EEESB_SD_Li128ELb0ELb1ELb0ELb0EEENS1_19SingleTileSchedulerILb0ELb0ELb1ELi128EEEEEEEEEvNT_6ParamsE,"",@"SHT_CUDA_INFO"
	.sectionflags	@""
	.align	4


	//----- nvinfo : EIATTR_CUDA_API_VERSION
	.align		4
        /*0000*/ 	.byte	0x04, 0x37
        /*0002*/ 	.short	(.L_552 - .L_551)
.L_551:
        /*0004*/ 	.word	0x00000082


	//----- nvinfo : EIATTR_KPARAM_INFO
	.align		4
.L_552:
        /*0008*/ 	.byte	0x04, 0x17
        /*000a*/ 	.short	(.L_554 - .L_553)
.L_553:
        /*000c*/ 	.word	0x00000000
        /*0010*/ 	.short	0x0000
        /*0012*/ 	.short	0x0000
        /*0014*/ 	.byte	0x00, 0xf0, 0x61, 0x10


	//----- nvinfo : EIATTR_SPARSE_MMA_MASK
	.align		4
.L_554:
        /*0018*/ 	.byte	0x03, 0x50
        /*001a*/ 	.short	0x0000


	//----- nvinfo : EIATTR_MAXREG_COUNT
	.align		4
        /*001c*/ 	.byte	0x03, 0x1b
        /*001e*/ 	.short	0x00ff


	//----- nvinfo : EIATTR_MERCURY_ISA_VERSION
	.align		4
        /*0020*/ 	.byte	0x03, 0x5f
        /*0022*/ 	.short	0x0101


	//----- nvinfo : EIATTR_VRC_CTA_INIT_COUNT
	.align		4
        /*0024*/ 	.byte	0x02, 0x4a
	.zero		1
	.zero		1


	//----- nvinfo : EIATTR_EXIT_INSTR_OFFSETS
	.align		4
        /*0028*/ 	.byte	0x04, 0x1c
        /*002a*/ 	.short	(.L_556 - .L_555)


	//   ....[0]....
.L_555:
        /*002c*/ 	.word	0x00000010


	//----- nvinfo : EIATTR_MAX_THREADS
	.align		4
.L_556:
        /*0030*/ 	.byte	0x04, 0x05
        /*0032*/ 	.short	(.L_558 - .L_557)
.L_557:
        /*0034*/ 	.word	0x00000080
        /*0038*/ 	.word	0x00000001
        /*003c*/ 	.word	0x00000001


	//----- nvinfo : EIATTR_CBANK_PARAM_SIZE
	.align		4
.L_558:
        /*0040*/ 	.byte	0x03, 0x19
        /*0042*/ 	.short	0x0418


	//----- nvinfo : EIATTR_PARAM_CBANK
	.align		4
        /*0044*/ 	.byte	0x04, 0x0a
        /*0046*/ 	.short	(.L_560 - .L_559)
	.align		4
.L_559:
        /*0048*/ 	.word	index@(.nv.constant0._ZN7cutlass13device_kernelIN5flash19enable_sm80_to_sm89INS1_16FlashAttnFwdSm80INS1_25CollectiveMainloopFwdSm80ILi4ELi1ELb0EN4cute5tupleIJNS5_1CILi128EEENS7_ILi64EEES8_EEELi128ENS_6half_tEfNS_4arch4Sm80ELb0ELb0ELb0ELb0ELb1ELb0ELb1ELb0EEENS1_21CollectiveEpilogueFwdINS6_IJS8_S8_S9_EEENS6_IJNS7_ILi1EEESH_SH_EEESB_SD_Li128ELb0ELb1ELb0ELb0EEENS1_19SingleTileSchedulerILb0ELb0ELb1ELi128EEEEEEEEEvNT_6ParamsE)
        /*004c*/ 	.short	0x0380
        /*004e*/ 	.short	0x0418


	//----- nvinfo : EIATTR_SW_WAR
	.align		4
.L_560:
        /*0050*/ 	.byte	0x04, 0x36
        /*0052*/ 	.short	(.L_562 - .L_561)
.L_561:
        /*0054*/ 	.word	0x00000008
.L_562:


//--------------------- .nv.info._ZN7cutlass13device_kernelIN5flash19enable_sm80_to_sm89INS1_16FlashAttnFwdSm80INS1_25CollectiveMainloopFwdSm80ILi4ELi1ELb0EN4cute5tupleIJNS5_1CILi128EEENS7_ILi64EEES8_EEELi128ENS_6half_tEfNS_4arch4Sm80ELb0ELb0ELb0ELb1ELb1ELb0ELb1ELb0EEENS1_21CollectiveEpilogueFwdINS6_IJS8_S8_S9_EEENS6_IJNS7_ILi1EEESH_SH_EEESB_SD_Li128ELb1ELb1ELb0ELb0EEENS1_19SingleTileSchedulerILb1ELb0ELb1ELi128EEEEEEEEEvNT_6ParamsE --------------------------
	.section	.nv.info._ZN7cutlass13device_kernelIN5flash19enable_sm80_to_sm89INS1_16FlashAttnFwdSm80INS1_25CollectiveMainloopFwdSm80ILi4ELi1ELb0EN4cute5tupleIJNS5_1CILi128EEENS7_ILi64EEES8_EEELi128ENS_6half_tEfNS_4arch4Sm80ELb0ELb0ELb0ELb1ELb1ELb0ELb1ELb0EEENS1_21CollectiveEpilogueFwdINS6_IJS8_S8_S9_EEENS6_IJNS7_ILi1EEESH_SH_EEESB_SD_Li128ELb1ELb1ELb0ELb0EEENS1_19SingleTileSchedulerILb1ELb0ELb1ELi128EEEEEEEEEvNT_6ParamsE,"",@"SHT_CUDA_INFO"
	.sectionflags	@""
	.align	4


	//----- nvinfo : EIATTR_CUDA_API_VERSION
	.align		4
        /*0000*/ 	.byte	0x04, 0x37
        /*0002*/ 	.short	(.L_564 - .L_563)
.L_563:
        /*0004*/ 	.word	0x00000082


	//----- nvinfo : EIATTR_KPARAM_INFO
	.align		4
.L_564:
        /*0008*/ 	.byte	0x04, 0x17
        /*000a*/ 	.short	(.L_566 - .L_565)
.L_565:
        /*000c*/ 	.word	0x00000000
        /*0010*/ 	.short	0x0000
        /*0012*/ 	.short	0x0000
        /*0014*/ 	.byte	0x00, 0xf0, 0x61, 0x10


	//----- nvinfo : EIATTR_SPARSE_MMA_MASK
	.align		4
.L_566:
        /*0018*/ 	.byte	0x03, 0x50
        /*001a*/ 	.short	0x0000


	//----- nvinfo : EIATTR_MAXREG_COUNT
	.align		4
        /*001c*/ 	.byte	0x03, 0x1b
        /*001e*/ 	.short	0x00ff


	//----- nvinfo : EIATTR_MERCURY_ISA_VERSION
	.align		4
        /*0020*/ 	.byte	0x03, 0x5f
        /*0022*/ 	.short	0x0101


	//----- nvinfo : EIATTR_VRC_CTA_INIT_COUNT
	.align		4
        /*0024*/ 	.byte	0x02, 0x4a
	.zero		1
	.zero		1


	//----- nvinfo : EIATTR_EXIT_INSTR_OFFSETS
	.align		4
        /*0028*/ 	.byte	0x04, 0x1c
        /*002a*/ 	.short	(.L_568 - .L_567)


	//   ....[0]....
.L_567:
        /*002c*/ 	.word	0x00000010


	//----- nvinfo : EIATTR_MAX_THREADS
	.align		4
.L_568:
        /*0030*/ 	.byte	0x04, 0x05
        /*0032*/ 	.short	(.L_570 - .L_569)
.L_569:
        /*0034*/ 	.word	0x00000080
        /*0038*/ 	.word	0x00000001
        /*003c*/ 	.word	0x00000001


	//----- nvinfo : EIATTR_CBANK_PARAM_SIZE
	.align		4
.L_570:
        /*0040*/ 	.byte	0x03, 0x19
        /*0042*/ 	.short	0x0418


	//----- nvinfo : EIATTR_PARAM_CBANK
	.align		4
        /*0044*/ 	.byte	0x04, 0x0a
        /*0046*/ 	.short	(.L_572 - .L_571)
	.align		4
.L_571:
        /*0048*/ 	.word	index@(.nv.constant0._ZN7cutlass13device_kernelIN5flash19enable_sm80_to_sm89INS1_16FlashAttnFwdSm80INS1_25CollectiveMainloopFwdSm80ILi4ELi1ELb0EN4cute5tupleIJNS5_1CILi128EEENS7_ILi64EEES8_EEELi128ENS_6half_tEfNS_4arch4Sm80ELb0ELb0ELb0ELb1ELb1ELb0ELb1ELb0EEENS1_21CollectiveEpilogueFwdINS6_IJS8_S8_S9_EEENS6_IJNS7_ILi1EEESH_SH_EEESB_SD_Li128ELb1ELb1ELb0ELb0EEENS1_19SingleTileSchedulerILb1ELb0ELb1ELi128EEEEEEEEEvNT_6ParamsE)
        /*004c*/ 	.short	0x0380
        /*004e*/ 	.short	0x0418


	//----- nvinfo : EIATTR_SW_WAR
	.align		4
.L_572:
        /*0050*/ 	.byte	0x04, 0x36
        /*0052*/ 	.short	(.L_574 - .L_573)
.L_573:
        /*0054*/ 	.word	0x00000008
.L_574:


//--------------------- .nv.info._ZN7cutlass13device_kernelIN5flash19enable_sm80_to_sm89INS1_16FlashAttnFwdSm80INS1_25CollectiveMainloopFwdSm80ILi4ELi1ELb0EN4cute5tupleIJNS5_1CILi128EEENS7_ILi64EEES8_EEELi128ENS_6half_tEfNS_4arch4Sm80ELb0ELb0ELb0ELb1ELb1ELb1ELb1ELb0EEENS1_21CollectiveEpilogueFwdINS6_IJS8_S8_S9_EEENS6_IJNS7_ILi1EEESH_SH_EEESB_SD_Li128ELb1ELb1ELb0ELb0EEENS1_19SingleTileSchedulerILb1ELb0ELb1ELi128EEEEEEEEEvNT_6ParamsE --------------------------
	.section	.nv.info._ZN7cutlass13device_kernelIN5flash19enable_sm80_to_sm89INS1_16FlashAttnFwdSm80INS1_25CollectiveMainloopFwdSm80ILi4ELi1ELb0EN4cute5tupleIJNS5_1CILi128EEENS7_ILi64EEES8_EEELi128ENS_6half_tEfNS_4arch4Sm80ELb0ELb0ELb0ELb1ELb1ELb1ELb1ELb0EEENS1_21CollectiveEpilogueFwdINS6_IJS8_S8_S9_EEENS6_IJNS7_ILi1EEESH_SH_EEESB_SD_Li128ELb1ELb1ELb0ELb0EEENS1_19SingleTileSchedulerILb1ELb0ELb1ELi128EEEEEEEEEvNT_6ParamsE,"",@"SHT_CUDA_INFO"
	.sectionflags	@""
	.align	4


	//----- nvinfo : EIATTR_CUDA_API_VERSION
	.align		4
        /*0000*/ 	.byte	0x04, 0x37
        /*0002*/ 	.short	(.L_576 - .L_575)
.L_575:
        /*0004*/ 	.word	0x00000082


	//----- nvinfo : EIATTR_KPARAM_INFO
	.align		4
.L_576:
        /*0008*/ 	.byte	0x04, 0x17
        /*000a*/ 	.short	(.L_578 - .L_577)
.L_577:
        /*000c*/ 	.word	0x00000000
        /*0010*/ 	.short	0x0000
        /*0012*/ 	.short	0x0000
        /*0014*/ 	.byte	0x00, 0xf0, 0x61, 0x10


	//----- nvinfo : EIATTR_SPARSE_MMA_MASK
	.align		4
.L_578:
        /*0018*/ 	.byte	0x03, 0x50
        /*001a*/ 	.short	0x0000


	//----- nvinfo : EIATTR_MAXREG_COUNT
	.align		4
        /*001c*/ 	.byte	0x03, 0x1b
        /*001e*/ 	.short	0x00ff


	//----- nvinfo : EIATTR_MERCURY_ISA_VERSION
	.align		4
        /*0020*/ 	.byte	0x03, 0x5f
        /*0022*/ 	.short	0x0101


	//----- nvinfo : EIATTR_VRC_CTA_INIT_COUNT
	.align		4
        /*0024*/ 	.byte	0x02, 0x4a
	.zero		1
	.zero		1


	//----- nvinfo : EIATTR_EXIT_INSTR_OFFSETS
	.align		4
        /*0028*/ 	.byte	0x04, 0x1c
        /*002a*/ 	.short	(.L_580 - .L_579)


	//   ....[0]....
.L_579:
        /*002c*/ 	.word	0x00000010


	//----- nvinfo : EIATTR_MAX_THREADS
	.align		4
.L_580:
        /*0030*/ 	.byte	0x04, 0x05
        /*0032*/ 	.short	(.L_582 - .L_581)
.L_581:
        /*0034*/ 	.word	0x00000080
        /*0038*/ 	.word	0x00000001
        /*003c*/ 	.word	0x00000001


	//----- nvinfo : EIATTR_CBANK_PARAM_SIZE
	.align		4
.L_582:
        /*0040*/ 	.byte	0x03, 0x19
        /*0042*/ 	.short	0x0418


	//----- nvinfo : EIATTR_PARAM_CBANK
	.align		4
        /*0044*/ 	.byte	0x04, 0x0a
        /*0046*/ 	.short	(.L_584 - .L_583)
	.align		4
.L_583:
        /*0048*/ 	.word	index@(.nv.constant0._ZN7cutlass13device_kernelIN5flash19enable_sm80_to_sm89INS1_16FlashAttnFwdSm80INS1_25CollectiveMainloopFwdSm80ILi4ELi1ELb0EN4cute5tupleIJNS5_1CILi128EEENS7_ILi64EEES8_EEELi128ENS_6half_tEfNS_4arch4Sm80ELb0ELb0ELb0ELb1ELb1ELb1ELb1ELb0EEENS1_21CollectiveEpilogueFwdINS6_IJS8_S8_S9_EEENS6_IJNS7_ILi1EEESH_SH_EEESB_SD_Li128ELb1ELb1ELb0ELb0EEENS1_19SingleTileSchedulerILb1ELb0ELb1ELi128EEEEEEEEEvNT_6ParamsE)
        /*004c*/ 	.short	0x0380
        /*004e*/ 	.short	0x0418


	//----- nvinfo : EIATTR_SW_WAR
	.align		4
.L_584:
        /*0050*/ 	.byte	0x04, 0x36
        /*0052*/ 	.short	(.L_586 - .L_585)
.L_585:
        /*0054*/ 	.word	0x00000008
.L_586:


//--------------------- .nv.info._ZN7cutlass13device_kernelIN5flash19enable_sm80_to_sm89INS1_16FlashAttnFwdSm80INS1_25CollectiveMainloopFwdSm80ILi4ELi1ELb0EN4cute5tupleIJNS5_1CILi128EEENS7_ILi48EEES8_EEELi128ENS_6half_tEfNS_4arch4Sm80ELb0ELb1ELb0ELb0ELb1ELb0ELb1ELb0EEENS1_21CollectiveEpilogueFwdINS6_IJS8_S8_S9_EEENS6_IJNS7_ILi1EEESH_SH_EEESB_SD_Li128ELb0ELb1ELb0ELb0EEENS1_19SingleTileSchedulerILb0ELb0ELb1ELi128EEEEEEEEEvNT_6ParamsE --------------------------
	.section	.nv.info._ZN7cutlass13device_kernelIN5flash19enable_sm80_to_sm89INS1_16FlashAttnFwdSm80INS1_25CollectiveMainloopFwdSm80ILi4ELi1ELb0EN4cute5tupleIJNS5_1CILi128EEENS7_ILi48EEES8_EEELi128ENS_6half_tEfNS_4arch4Sm80ELb0ELb1ELb0ELb0ELb1ELb0ELb1ELb0EEENS1_21CollectiveEpilogueFwdINS6_IJS8_S8_S9_EEENS6_IJNS7_ILi1EEESH_SH_EEESB_SD_Li128ELb0ELb1ELb0ELb0EEENS1_19SingleTileSchedulerILb0ELb0ELb1ELi128EEEEEEEEEvNT_6ParamsE,"",@"SHT_CUDA_INFO"
	.sectionflags	@""
	.align	4


	//----- nvinfo : EIATTR_CUDA_API_VERSION
	.align		4
        /*0000*/ 	.byte	0x04, 0x37
        /*0002*/ 	.short	(.L_588 - .L_587)
.L_587:
        /*0004*/ 	.word	0x00000082


	//----- nvinfo : EIATTR_KPARAM_INFO
	.align		4
.L_588:
        /*0008*/ 	.byte	0x04, 0x17
        /*000a*/ 	.short	(.L_590 - .L_589)
.L_589:
        /*000c*/ 	.word	0x00000000
        /*0010*/ 	.short	0x0000
        /*0012*/ 	.short	0x0000
        /*0014*/ 	.byte	0x00, 0xf0, 0x61, 0x10


	//----- nvinfo : EIATTR_SPARSE_MMA_MASK
	.align		4
.L_590:
        /*0018*/ 	.byte	0x03, 0x50
        /*001a*/ 	.short	0x0000


	//----- nvinfo : EIATTR_MAXREG_COUNT
	.align		4
        /*001c*/ 	.byte	0x03, 0x1b
        /*001e*/ 	.short	0x00ff


	//----- nvinfo : EIATTR_MERCURY_ISA_VERSION
	.align		4
        /*0020*/ 	.byte	0x03, 0x5f
        /*0022*/ 	.short	0x0101


	//----- nvinfo : EIATTR_VRC_CTA_INIT_COUNT
	.align		4
        /*0024*/ 	.byte	0x02, 0x4a
	.zero		1
	.zero		1


	//----- nvinfo : EIATTR_EXIT_INSTR_OFFSETS
	.align		4
        /*0028*/ 	.byte	0x04, 0x1c
        /*002a*/ 	.short	(.L_592 - .L_591)


	//   ....[0]....
.L_591:
        /*002c*/ 	.word	0x00000010


	//----- nvinfo : EIATTR_MAX_THREADS
	.align		4
.L_592:
        /*0030*/ 	.byte	0x04, 0x05
        /*0032*/ 	.short	(.L_594 - .L_593)
.L_593:
        /*0034*/ 	.word	0x00000080
        /*0038*/ 	.word	0x00000001
        /*003c*/ 	.word	0x00000001


	//----- nvinfo : EIATTR_CBANK_PARAM_SIZE
	.align		4
.L_594:
        /*0040*/ 	.byte	0x03, 0x19
        /*0042*/ 	.short	0x0418


	//----- nvinfo : EIATTR_PARAM_CBANK
	.align		4
        /*0044*/ 	.byte	0x04, 0x0a
        /*0046*/ 	.short	(.L_596 - .L_595)
	.align		4
.L_595:
        /*0048*/ 	.word	index@(.nv.constant0._ZN7cutlass13device_kernelIN5flash19enable_sm80_to_sm89INS1_16FlashAttnFwdSm80INS1_25CollectiveMainloopFwdSm80ILi4ELi1ELb0EN4cute5tupleIJNS5_1CILi128EEENS7_ILi48EEES8_EEELi128ENS_6half_tEfNS_4arch4Sm80ELb0ELb1ELb0ELb0ELb1ELb0ELb1ELb0EEENS1_21CollectiveEpilogueFwdINS6_IJS8_S8_S9_EEENS6_IJNS7_ILi1EEESH_SH_EEESB_SD_Li128ELb0ELb1ELb0ELb0EEENS1_19SingleTileSchedulerILb0ELb0ELb1ELi128EEEEEEEEEvNT_6ParamsE)
        /*004c*/ 	.short	0x0380
        /*004e*/ 	.short	0x0418


	//----- nvinfo : EIATTR_SW_WAR
	.align		4
.L_596:
        /*0050*/ 	.byte	0x04, 0x36
        /*0052*/ 	.short	(.L_598 - .L_597)
.L_597:
        /*0054*/ 	.word	0x00000008
.L_598:


//--------------------- .nv.info._ZN7cutlass13device_kernelIN5flash19enable_sm80_to_sm89INS1_16FlashAttnFwdSm80INS1_25CollectiveMainloopFwdSm80ILi4ELi1ELb0EN4cute5tupleIJNS5_1CILi128EEENS7_ILi48EEES8_EEELi128ENS_6half_tEfNS_4arch4Sm80ELb0ELb1ELb0ELb1ELb1ELb0ELb1ELb0EEENS1_21CollectiveEpilogueFwdINS6_IJS8_S8_S9_EEENS6_IJNS7_ILi1EEESH_SH_EEESB_SD_Li128ELb1ELb1ELb0ELb0EEENS1_19SingleTileSchedulerILb1ELb0ELb1ELi128EEEEEEEEEvNT_6ParamsE --------------------------
	.section	.nv.info._ZN7cutlass13device_kernelIN5flash19enable_sm80_to_sm89INS1_16FlashAttnFwdSm80INS1_25CollectiveMainloopFwdSm80ILi4ELi1ELb0EN4cute5tupleIJNS5_1CILi128EEENS7_ILi48EEES8_EEELi128ENS_6half_tEfNS_4arch4Sm80ELb0ELb1ELb0ELb1ELb1ELb0ELb1ELb0EEENS1_21CollectiveEpilogueFwdINS6_IJS8_S8_S9_EEENS6_IJNS7_ILi1EEESH_SH_EEESB_SD_Li128ELb1ELb1ELb0ELb0EEENS1_19SingleTileSchedulerILb1ELb0ELb1ELi128EEEEEEEEEvNT_6ParamsE,"",@"SHT_CUDA_INFO"
	.sectionflags	@""
	.align	4


	//----- nvinfo : EIATTR_CUDA_API_VERSION
	.align		4
        /*0000*/ 	.byte	0x04, 0x37
        /*0002*/ 	.short	(.L_600 - .L_599)
.L_599:
        /*0004*/ 	.word	0x00000082


	//----- nvinfo : EIATTR_KPARAM_INFO
	.align		4
.L_600:
        /*0008*/ 	.byte	0x04, 0x17
        /*000a*/ 	.short	(.L_602 - .L_601)
.L_601:
        /*000c*/ 	.word	0x00000000
        /*0010*/ 	.short	0x0000
        /*0012*/ 	.short	0x0000
        /*0014*/ 	.byte	0x00, 0xf0, 0x61, 0x10


	//----- nvinfo : EIATTR_SPARSE_MMA_MASK
	.align		4
.L_602:
        /*0018*/ 	.byte	0x03, 0x50
        /*001a*/ 	.short	0x0000


	//----- nvinfo : EIATTR_MAXREG_COUNT
	.align		4
        /*001c*/ 	.byte	0x03, 0x1b
        /*001e*/ 	.short	0x00ff


	//----- nvinfo : EIATTR_MERCURY_ISA_VERSION
	.align		4
        /*0020*/ 	.byte	0x03, 0x5f
        /*0022*/ 	.short	0x0101


	//----- nvinfo : EIATTR_VRC_CTA_INIT_COUNT
	.align		4
        /*0024*/ 	.byte	0x02, 0x4a
	.zero		1
	.zero		1


	//----- nvinfo : EIATTR_EXIT_INSTR_OFFSETS
	.align		4
        /*0028*/ 	.byte	0x04, 0x1c
        /*002a*/ 	.short	(.L_604 - .L_603)


	//   ....[0]....
.L_603:
        /*002c*/ 	.word	0x00000010


	//----- nvinfo : EIATTR_MAX_THREADS
	.align		4
.L_604:
        /*0030*/ 	.byte	0x04, 0x05
        /*0032*/ 	.short	(.L_606 - .L_605)
.L_605:
        /*0034*/ 	.word	0x00000080
        /*0038*/ 	.word	0x00000001
        /*003c*/ 	.word	0x00000001


	//----- nvinfo : EIATTR_CBANK_PARAM_SIZE
	.align		4
.L_606:
        /*0040*/ 	.byte	0x03, 0x19
        /*0042*/ 	.short	0x0418


	//----- nvinfo : EIATTR_PARAM_CBANK
	.align		4
        /*0044*/ 	.byte	0x04, 0x0a
        /*0046*/ 	.short	(.L_608 - .L_607)
	.align		4
.L_607:
        /*0048*/ 	.word	index@(.nv.constant0._ZN7cutlass13device_kernelIN5flash19enable_sm80_to_sm89INS1_16FlashAttnFwdSm80INS1_25CollectiveMainloopFwdSm80ILi4ELi1ELb0EN4cute5tupleIJNS5_1CILi128EEENS7_ILi48EEES8_EEELi128ENS_6half_tEfNS_4arch4Sm80ELb0ELb1ELb0ELb1ELb1ELb0ELb1ELb0EEENS1_21CollectiveEpilogueFwdINS6_IJS8_S8_S9_EEENS6_IJNS7_ILi1EEESH_SH_EEESB_SD_Li128ELb1ELb1ELb0ELb0EEENS1_19SingleTileSchedulerILb1ELb0ELb1ELi128EEEEEEEEEvNT_6ParamsE)
        /*004c*/ 	.short	0x0380
        /*004e*/ 	.short	0x0418


	//----- nvinfo : EIATTR_SW_WAR
	.align		4
.L_608:
        /*0050*/ 	.byte	0x04, 0x36
        /*0052*/ 	.short	(.L_610 - .L_609)
.L_609:
        /*0054*/ 	.word	0x00000008
.L_610:


//--------------------- .nv.info._ZN7cutlass13device_kernelIN5flash19enable_sm80_to_sm89INS1_16FlashAttnFwdSm80INS1_25CollectiveMainloopFwdSm80ILi4ELi1ELb0EN4cute5tupleIJNS5_1CILi128EEENS7_ILi48EEES8_EEELi128ENS_6half_tEfNS_4arch4Sm80ELb0ELb1ELb0ELb1ELb1ELb1ELb1ELb0EEENS1_21CollectiveEpilogueFwdINS6_IJS8_S8_S9_EEENS6_IJNS7_ILi1EEESH_SH_EEESB_SD_Li128ELb1ELb1ELb0ELb0EEENS1_19SingleTileSchedulerILb1ELb0ELb1ELi128EEEEEEEEEvNT_6ParamsE --------------------------
	.section	.nv.info._ZN7cutlass13device_kernelIN5flash19enable_sm80_to_sm89INS1_16FlashAttnFwdSm80INS1_25CollectiveMainloopFwdSm80ILi4ELi1ELb0EN4cute5tupleIJNS5_1CILi128EEENS7_ILi48EEES8_EEELi128ENS_6half_tEfNS_4arch4Sm80ELb0ELb1ELb0ELb1ELb1ELb1ELb1ELb0EEENS1_21CollectiveEpilogueFwdINS6_IJS8_S8_S9_EEENS6_IJNS7_ILi1EEESH_SH_EEESB_SD_Li128ELb1ELb1ELb0ELb0EEENS1_19SingleTileSchedulerILb1ELb0ELb1ELi128EEEEEEEEEvNT_6ParamsE,"",@"SHT_CUDA_INFO"
	.sectionflags	@""
	.align	4


	//----- nvinfo : EIATTR_CUDA_API_VERSION
	.align		4
        /*0000*/ 	.byte	0x04, 0x37
        /*0002*/ 	.short	(.L_612 - .L_611)
.L_611:
        /*0004*/ 	.word	0x00000082


	//----- nvinfo : EIATTR_KPARAM_INFO
	.align		4
.L_612:
        /*0008*/ 	.byte	0x04, 0x17
        /*000a*/ 	.short	(.L_614 - .L_613)
.L_613:
        /*000c*/ 	.word	0x00000000
        /*0010*/ 	.short	0x0000
        /*0012*/ 	.short	0x0000
        /*0014*/ 	.byte	0x00, 0xf0, 0x61, 0x10


	//----- nvinfo : EIATTR_SPARSE_MMA_MASK
	.align		4
.L_614:
        /*0018*/ 	.byte	0x03, 0x50
        /*001a*/ 	.short	0x0000


	//----- nvinfo : EIATTR_MAXREG_COUNT
	.align		4
        /*001c*/ 	.byte	0x03, 0x1b
        /*001e*/ 	.short	0x00ff


	//----- nvinfo : EIATTR_MERCURY_ISA_VERSION
	.align		4
        /*0020*/ 	.byte	0x03, 0x5f
        /*0022*/ 	.short	0x0101


	//----- nvinfo : EIATTR_VRC_CTA_INIT_COUNT
	.align		4
        /*0024*/ 	.byte	0x02, 0x4a
	.zero		1
	.zero		1


	//----- nvinfo : EIATTR_EXIT_INSTR_OFFSETS
	.align		4
        /*0028*/ 	.byte	0x04, 0x1c
        /*002a*/ 	.short	(.L_616 - .L_615)


	//   ....[0]....
.L_615:
        /*002c*/ 	.word	0x00000010


	//----- nvinfo : EIATTR_MAX_THREADS
	.align		4
.L_616:
        /*0030*/ 	.byte	0x04, 0x05
        /*0032*/ 	.short	(.L_618 - .L_617)
.L_617:
        /*0034*/ 	.word	0x00000080
        /*0038*/ 	.word	0x00000001
        /*003c*/ 	.word	0x00000001


	//----- nvinfo : EIATTR_CBANK_PARAM_SIZE
	.align		4
.L_618:
        /*0040*/ 	.byte	0x03, 0x19
        /*0042*/ 	.short	0x0418


	//----- nvinfo : EIATTR_PARAM_CBANK
	.align		4
        /*0044*/ 	.byte	0x04, 0x0a
        /*0046*/ 	.short	(.L_620 - .L_619)
	.align		4
.L_619:
        /*0048*/ 	.word	index@(.nv.constant0._ZN7cutlass13device_kernelIN5flash19enable_sm80_to_sm89INS1_16FlashAttnFwdSm80INS1_25CollectiveMainloopFwdSm80ILi4ELi1ELb0EN4cute5tupleIJNS5_1CILi128EEENS7_ILi48EEES8_EEELi128ENS_6half_tEfNS_4arch4Sm80ELb0ELb1ELb0ELb1ELb1ELb1ELb1ELb0EEENS1_21CollectiveEpilogueFwdINS6_IJS8_S8_S9_EEENS6_IJNS7_ILi1EEESH_SH_EEESB_SD_Li128ELb1ELb1ELb0ELb0EEENS1_19SingleTileSchedulerILb1ELb0ELb1ELi128EEEEEEEEEvNT_6ParamsE)
        /*004c*/ 	.short	0x0380
        /*004e*/ 	.short	0x0418


	//----- nvinfo : EIATTR_SW_WAR
	.align		4
.L_620:
        /*0050*/ 	.byte	0x04, 0x36
        /*0052*/ 	.short	(.L_622 - .L_621)
.L_621:
        /*0054*/ 	.word	0x00000008
.L_622:


//--------------------- .nv.info._ZN7cutlass13device_kernelIN5flash19enable_sm80_to_sm89INS1_16FlashAttnFwdSm80INS1_25CollectiveMainloopFwdSm80ILi4ELi1ELb0EN4cute5tupleIJNS5_1CILi128EEENS7_ILi64EEES8_EEELi128ENS_6half_tEfNS_4arch4Sm80ELb1ELb0ELb0ELb0ELb1ELb0ELb1ELb0EEENS1_21CollectiveEpilogueFwdINS6_IJS8_S8_S9_EEENS6_IJNS7_ILi1EEESH_SH_EEESB_SD_Li128ELb0ELb1ELb0ELb0EEENS1_30DynamicPersistentTileSchedulerILi128ELi128ELb0ELb1ELb0EEEEEEEEEvNT_6ParamsE --------------------------
	.section	.nv.info._ZN7cutlass13device_kernelIN5flash19enable_sm80_to_sm89INS1_16FlashAttnFwdSm80INS1_25CollectiveMainloopFwdSm80ILi4ELi1ELb0EN4cute5tupleIJNS5_1CILi128EEENS7_ILi64EEES8_EEELi128ENS_6half_tEfNS_4arch4Sm80ELb1ELb0ELb0ELb0ELb1ELb0ELb1ELb0EEENS1_21CollectiveEpilogueFwdINS6_IJS8_S8_S9_EEENS6_IJNS7_ILi1EEESH_SH_EEESB_SD_Li128ELb0ELb1ELb0ELb0EEENS1_30DynamicPersistentTileSchedulerILi128ELi128ELb0ELb1ELb0EEEEEEEEEvNT_6ParamsE,"",@"SHT_CUDA_INFO"
	.sectionflags	@""
	.align	4


	//----- nvinfo : EIATTR_CUDA_API_VERSION
	.align		4
        /*0000*/ 	.byte	0x04, 0x37
        /*0002*/ 	.short	(.L_624 - .L_623)
.L_623:
        /*0004*/ 	.word	0x00000082


	//----- nvinfo : EIATTR_KPARAM_INFO
	.align		4
.L_624:
        /*0008*/ 	.byte	0x04, 0x17
        /*000a*/ 	.short	(.L_626 - .L_625)
.L_625:
        /*000c*/ 	.word	0x00000000
        /*0010*/ 	.short	0x0000
        /*0012*/ 	.short	0x0000
        /*0014*/ 	.byte	0x00, 0xf0, 0xa1, 0x10


	//----- nvinfo : EIATTR_SPARSE_MMA_MASK
	.align		4
.L_626:
        /*0018*/ 	.byte	0x03, 0x50
        /*001a*/ 	.short	0x0000


	//----- nvinfo : EIATTR_MAXREG_COUNT
	.align		4
        /*001c*/ 	.byte	0x03, 0x1b
        /*001e*/ 	.short	0x00ff


	//----- nvinfo : EIATTR_MERCURY_ISA_VERSION
	.align		4
        /*0020*/ 	.byte	0x03, 0x5f
        /*0022*/ 	.short	0x0101


	//----- nvinfo : EIATTR_VRC_CTA_INIT_COUNT
	.align		4
        /*0024*/ 	.byte	0x02, 0x4a
	.zero		1
	.zero		1


	//----- nvinfo : EIATTR_EXIT_INSTR_OFFSETS
	.align		4
        /*0028*/ 	.byte	0x04, 0x1c
        /*002a*/ 	.short	(.L_628 - .L_627)


	//   ....[0]....
.L_627:
        /*002c*/ 	.word	0x00000010


	//----- nvinfo : EIATTR_MAX_THREADS
	.align		4
.L_628:
        /*0030*/ 	.byte	0x04, 0x05
        /*0032*/ 	.short	(.L_630 - .L_629)
.L_629:
        /*0034*/ 	.word	0x00000080
        /*0038*/ 	.word	0x00000001
        /*003c*/ 	.word	0x00000001


	//----- nvinfo : EIATTR_CBANK_PARAM_SIZE
	.align		4
.L_630:
        /*0040*/ 	.byte	0x03, 0x19
        /*0042*/ 	.short	0x0428


	//----- nvinfo : EIATTR_PARAM_CBANK
	.align		4
        /*0044*/ 	.byte	0x04, 0x0a
        /*0046*/ 	.short	(.L_632 - .L_631)
	.align		4
.L_631:
        /*0048*/ 	.word	index@(.nv.constant0._ZN7cutlass13device_kernelIN5flash19enable_sm80_to_sm89INS1_16FlashAttnFwdSm80INS1_25CollectiveMainloopFwdSm80ILi4ELi1ELb0EN4cute5tupleIJNS5_1CILi128EEENS7_ILi64EEES8_EEELi128ENS_6half_tEfNS_4arch4Sm80ELb1ELb0ELb0ELb0ELb1ELb0ELb1ELb0EEENS1_21CollectiveEpilogueFwdINS6_IJS8_S8_S9_EEENS6_IJNS7_ILi1EEESH_SH_EEESB_SD_Li128ELb0ELb1ELb0ELb0EEENS1_30DynamicPersistentTileSchedulerILi128ELi128ELb0ELb1ELb0EEEEEEEEEvNT_6ParamsE)
        /*004c*/ 	.short	0x0380
        /*004e*/ 	.short	0x0428


	//----- nvinfo : EIATTR_SW_WAR
	.align		4
.L_632:
        /*0050*/ 	.byte	0x04, 0x36
        /*0052*/ 	.short	(.L_634 - .L_633)
.L_633:
        /*0054*/ 	.word	0x00000008
.L_634:


//--------------------- .nv.info._ZN7cutlass13device_kernelIN5flash19enable_sm80_to_sm89INS1_16FlashAttnFwdSm80INS1_25CollectiveMainloopFwdSm80ILi4ELi1ELb0EN4cute5tupleIJNS5_1CILi128EEENS7_ILi64EEES8_EEELi128ENS_6half_tEfNS_4arch4Sm80ELb1ELb0ELb0ELb1ELb1ELb0ELb1ELb0EEENS1_21CollectiveEpilogueFwdINS6_IJS8_S8_S9_EEENS6_IJNS7_ILi1EEESH_SH_EEESB_SD_Li128ELb1ELb1ELb0ELb0EEENS1_19SingleTileSchedulerILb1ELb0ELb1ELi128EEEEEEEEEvNT_6ParamsE --------------------------
	.section	.nv.info._ZN7cutlass13device_kernelIN5flash19enable_sm80_to_sm89INS1_16FlashAttnFwdSm80INS1_25CollectiveMainloopFwdSm80ILi4ELi1ELb0EN4cute5tupleIJNS5_1CILi128EEENS7_ILi64EEES8_EEELi128ENS_6half_tEfNS_4arch4Sm80ELb1ELb0ELb0ELb1ELb1ELb0ELb1ELb0EEENS1_21CollectiveEpilogueFwdINS6_IJS8_S8_S9_EEENS6_IJNS7_ILi1EEESH_SH_EEESB_SD_Li128ELb1ELb1ELb0ELb0EEENS1_19SingleTileSchedulerILb1ELb0ELb1ELi128EEEEEEEEEvNT_6ParamsE,"",@"SHT_CUDA_INFO"
	.sectionflags	@""
	.align	4


	//----- nvinfo : EIATTR_CUDA_API_VERSION
	.align		4
        /*0000*/ 	.byte	0x04, 0x37
        /*0002*/ 	.short	(.L_636 - .L_635)
.L_635:
        /*0004*/ 	.word	0x00000082


	//----- nvinfo : EIATTR_KPARAM_INFO
	.align		4
.L_636:
        /*0008*/ 	.byte	0x04, 0x17
        /*000a*/ 	.short	(.L_638 - .L_637)
.L_637:
        /*000c*/ 	.word	0x00000000
        /*0010*/ 	.short	0x0000
        /*0012*/ 	.short	0x0000
        /*0014*/ 	.byte	0x00, 0xf0, 0x61, 0x10


	//----- nvinfo : EIATTR_SPARSE_MMA_MASK
	.align		4
.L_638:
        /*0018*/ 	.byte	0x03, 0x50
        /*001a*/ 	.short	0x0000


	//----- nvinfo : EIATTR_MAXREG_COUNT
	.align		4
        /*001c*/ 	.byte	0x03, 0x1b
        /*001e*/ 	.short	0x00ff


	//----- nvinfo : EIATTR_MERCURY_ISA_VERSION
	.align		4
        /*0020*/ 	.byte	0x03, 0x5f
        /*0022*/ 	.short	0x0101


	//----- nvinfo : EIATTR_VRC_CTA_INIT_COUNT
	.align		4
        /*0024*/ 	.byte	0x02, 0x4a
	.zero		1
	.zero		1


	//----- nvinfo : EIATTR_EXIT_INSTR_OFFSETS
	.align		4
        /*0028*/ 	.byte	0x04, 0x1c
        /*002a*/ 	.short	(.L_640 - .L_639)


	//   ....[0]....
.L_639:
        /*002c*/ 	.word	0x00000010


	//----- nvinfo : EIATTR_MAX_THREADS
	.align		4
.L_640:
        /*0030*/ 	.byte	0x04, 0x05
        /*0032*/ 	.short	(.L_642 - .L_641)
.L_641:
        /*0034*/ 	.word	0x00000080
        /*0038*/ 	.word	0x00000001
        /*003c*/ 	.word	0x00000001


	//----- nvinfo : EIATTR_CBANK_PARAM_SIZE
	.align		4
.L_642:
        /*0040*/ 	.byte	0x03, 0x19
        /*0042*/ 	.short	0x0418


	//----- nvinfo : EIATTR_PARAM_CBANK
	.align		4
        /*0044*/ 	.byte	0x04, 0x0a
        /*0046*/ 	.short	(.L_644 - .L_643)
	.align		4
.L_643:
        /*0048*/ 	.word	index@(.nv.constant0._ZN7cutlass13device_kernelIN5flash19enable_sm80_to_sm89INS1_16FlashAttnFwdSm80INS1_25CollectiveMainloopFwdSm80ILi4ELi1ELb0EN4cute5tupleIJNS5_1CILi128EEENS7_ILi64EEES8_EEELi128ENS_6half_tEfNS_4arch4Sm80ELb1ELb0ELb0ELb1ELb1ELb0ELb1ELb0EEENS1_21CollectiveEpilogueFwdINS6_IJS8_S8_S9_EEENS6_IJNS7_ILi1EEESH_SH_EEESB_SD_Li128ELb1ELb1ELb0ELb0EEENS1_19SingleTileSchedulerILb1ELb0ELb1ELi128EEEEEEEEEvNT_6ParamsE)
        /*004c*/ 	.short	0x0380
        /*004e*/ 	.short	0x0418


	//----- nvinfo : EIATTR_SW_WAR
	.align		4
.L_644:
        /*0050*/ 	.byte	0x04, 0x36
        /*0052*/ 	.short	(.L_646 - .L_645)
.L_645:
        /*0054*/ 	.word	0x00000008
.L_646:


//--------------------- .nv.info._ZN7cutlass13device_kernelIN5flash19enable_sm80_to_sm89INS1_16FlashAttnFwdSm80INS1_25CollectiveMainloopFwdSm80ILi4ELi1ELb0EN4cute5tupleIJNS5_1CILi128EEENS7_ILi64EEES8_EEELi128ENS_6half_tEfNS_4arch4Sm80ELb1ELb0ELb0ELb1ELb1ELb1ELb1ELb0EEENS1_21CollectiveEpilogueFwdINS6_IJS8_S8_S9_EEENS6_IJNS7_ILi1EEESH_SH_EEESB_SD_Li128ELb1ELb1ELb0ELb0EEENS1_19SingleTileSchedulerILb1ELb0ELb1ELi128EEEEEEEEEvNT_6ParamsE --------------------------
	.section	.nv.info._ZN7cutlass13device_kernelIN5flash19enable_sm80_to_sm89INS1_16FlashAttnFwdSm80INS1_25CollectiveMainloopFwdSm80ILi4ELi1ELb0EN4cute5tupleIJNS5_1CILi128EEENS7_ILi64EEES8_EEELi128ENS_6half_tEfNS_4arch4Sm80ELb1ELb0ELb0ELb1ELb1ELb1ELb1ELb0EEENS1_21CollectiveEpilogueFwdINS6_IJS8_S8_S9_EEENS6_IJNS7_ILi1EEESH_SH_EEESB_SD_Li128ELb1ELb1ELb0ELb0EEENS1_19SingleTileSchedulerILb1ELb0ELb1ELi128EEEEEEEEEvNT_6ParamsE,"",@"SHT_CUDA_INFO"
	.sectionflags	@""
	.align	4


	//----- nvinfo : EIATTR_CUDA_API_VERSION
	.align		4
        /*0000*/ 	.byte	0x04, 0x37
        /*0002*/ 	.short	(.L_648 - .L_647)
.L_647:
        /*0004*/ 	.word	0x00000082


	//----- nvinfo : EIATTR_KPARAM_INFO
	.align		4
.L_648:
        /*0008*/ 	.byte	0x04, 0x17
        /*000a*/ 	.short	(.L_650 - .L_649)
.L_649:
        /*000c*/ 	.word	0x00000000
        /*0010*/ 	.short	0x0000
        /*0012*/ 	.short	0x0000
        /*0014*/ 	.byte	0x00, 0xf0, 0x61, 0x10


	//----- nvinfo : EIATTR_SPARSE_MMA_MASK
	.align		4
.L_650:
        /*0018*/ 	.byte	0x03, 0x50
        /*001a*/ 	.short	0x0000


	//----- nvinfo : EIATTR_MAXREG_COUNT
	.align		4
        /*001c*/ 	.byte	0x03, 0x1b
        /*001e*/ 	.short	0x00ff


	//----- nvinfo : EIATTR_MERCURY_ISA_VERSION
	.align		4
        /*0020*/ 	.byte	0x03, 0x5f
        /*0022*/ 	.short	0x0101


	//----- nvinfo : EIATTR_VRC_CTA_INIT_COUNT
	.align		4
        /*0024*/ 	.byte	0x02, 0x4a
	.zero		1
	.zero		1


	//----- nvinfo : EIATTR_EXIT_INSTR_OFFSETS
	.align		4
        /*0028*/ 	.byte	0x04, 0x1c
        /*002a*/ 	.short	(.L_652 - .L_651)


	//   ....[0]....
.L_651:
        /*002c*/ 	.word	0x00000010


	//----- nvinfo : EIATTR_MAX_THREADS
	.align		4
.L_652:
        /*0030*/ 	.byte	0x04, 0x05
        /*0032*/ 	.short	(.L_654 - .L_653)
.L_653:
        /*0034*/ 	.word	0x00000080
        /*0038*/ 	.word	0x00000001
        /*003c*/ 	.word	0x00000001


	//----- nvinfo : EIATTR_CBANK_PARAM_SIZE
	.align		4
.L_654:
        /*0040*/ 	.byte	0x03, 0x19
        /*0042*/ 	.short	0x0418


	//----- nvinfo : EIATTR_PARAM_CBANK
	.align		4
        /*0044*/ 	.byte	0x04, 0x0a
        /*0046*/ 	.short	(.L_656 - .L_655)
	.align		4
.L_655:
        /*0048*/ 	.word	index@(.nv.constant0._ZN7cutlass13device_kernelIN5flash19enable_sm80_to_sm89INS1_16FlashAttnFwdSm80INS1_25CollectiveMainloopFwdSm80ILi4ELi1ELb0EN4cute5tupleIJNS5_1CILi128EEENS7_ILi64EEES8_EEELi128ENS_6half_tEfNS_4arch4Sm80ELb1ELb0ELb0ELb1ELb1ELb1ELb1ELb0EEENS1_21CollectiveEpilogueFwdINS6_IJS8_S8_S9_EEENS6_IJNS7_ILi1EEESH_SH_EEESB_SD_Li128ELb1ELb1ELb0ELb0EEENS1_19SingleTileSchedulerILb1ELb0ELb1ELi128EEEEEEEEEvNT_6ParamsE)
        /*004c*/ 	.short	0x0380
        /*004e*/ 	.short	0x0418


	//----- nvinfo : EIATTR_SW_WAR
	.align		4
.L_656:
        /*0050*/ 	.byte	0x04, 0x36
        /*0052*/ 	.short	(.L_658 - .L_657)
.L_657:
        /*0054*/ 	.word	0x00000008
.L_658:


//--------------------- .nv.callgraph             --------------------------
	.section	.nv.callgraph,"",@"SHT_CUDA_CALLGRAPH"
	.align	4
	.sectionentsize	8
	.align		4
        /*0000*/ 	.word	0x00000000
	.align		4
        /*0004*/ 	.word	0xffffffff
	.align		4
        /*0008*/ 	.word	0x00000000
	.align		4
        /*000c*/ 	.word	0xfffffffe
	.align		4
        /*0010*/ 	.word	0x00000000
	.align		4
        /*0014*/ 	.word	0xfffffffd
	.align		4
        /*0018*/ 	.word	0x00000000
	.align		4
        /*001c*/ 	.word	0xfffffffc


//--------------------- .nv.constant4             --------------------------
	.section	.nv.constant4,"a",@progbits
	.align	8
	.align		8
.nv.constant4:
        /*0000*/ 	.dword	_ZN83_INTERNAL_44eea984_47_flash_fwd_hdim128_fp16_paged_softcapall_sm80_cu_ceb34e2a_31234cuda3std3__45__cpo5beginE
	.align		8
        /*0008*/ 	.dword	_ZN83_INTERNAL_44eea984_47_flash_fwd_hdim128_fp16_paged_softcapall_sm80_cu_ceb34e2a_31234cuda3std3__45__cpo3endE
	.align		8
        /*0010*/ 	.dword	_ZN83_INTERNAL_44eea984_47_flash_fwd_hdim128_fp16_paged_softcapall_sm80_cu_ceb34e2a_31234cuda3std3__45__cpo6cbeginE
	.align		8
        /*0018*/ 	.dword	_ZN83_INTERNAL_44eea984_47_flash_fwd_hdim128_fp16_paged_softcapall_sm80_cu_ceb34e2a_31234cuda3std3__45__cpo4cendE
	.align		8
        /*0020*/ 	.dword	_ZN83_INTERNAL_44eea984_47_flash_fwd_hdim128_fp16_paged_softcapall_sm80_cu_ceb34e2a_31234cuda3std3__485_GLOBAL__N__44eea984_47_flash_fwd_hdim128_fp16_paged_softcapall_sm80_cu_ceb34e2a_31236ignoreE
	.align		8
        /*0028*/ 	.dword	_ZN83_INTERNAL_44eea984_47_flash_fwd_hdim128_fp16_paged_softcapall_sm80_cu_ceb34e2a_31234cuda3std3__419piecewise_constructE
	.align		8
        /*0030*/ 	.dword	_ZN83_INTERNAL_44eea984_47_flash_fwd_hdim128_fp16_paged_softcapall_sm80_cu_ceb34e2a_31234cuda3std3__48in_placeE
	.align		8
        /*0038*/ 	.dword	_ZN83_INTERNAL_44eea984_47_flash_fwd_hdim128_fp16_paged_softcapall_sm80_cu_ceb34e2a_31234cuda3std6ranges3__45__cpo4swapE
	.align		8
        /*0040*/ 	.dword	_ZN83_INTERNAL_44eea984_47_flash_fwd_hdim128_fp16_paged_softcapall_sm80_cu_ceb34e2a_31234cuda3std6ranges3__45__cpo9iter_moveE
	.align		8
        /*0048*/ 	.dword	_ZN83_INTERNAL_44eea984_47_flash_fwd_hdim128_fp16_paged_softcapall_sm80_cu_ceb34e2a_31234cute7productE
	.align		8
        /*0050*/ 	.dword	_ZN83_INTERNAL_44eea984_47_flash_fwd_hdim128_fp16_paged_softcapall_sm80_cu_ceb34e2a_31234cute1_E


//--------------------- .text._ZN7cutlass13device_kernelIN5flash19enable_sm80_to_sm89INS1_16FlashAttnFwdSm80INS1_25CollectiveMainloopFwdSm80ILi8ELi1ELb1EN4cute5tupleIJNS5_1CILi128EEES8_S8_EEELi128ENS_6half_tEfNS_4arch4Sm80ELb0ELb0ELb1ELb0ELb1ELb0ELb1ELb0EEENS1_21CollectiveEpilogueFwdIS9_NS6_IJNS7_ILi1EEESF_SF_EEESA_SC_Li256ELb0ELb1ELb0ELb0EEENS1_19SingleTileSchedulerILb0ELb0ELb1ELi128EEEEEEEEEvNT_6ParamsE --------------------------
	.section	.text._ZN7cutlass13device_kernelIN5flash19enable_sm80_to_sm89INS1_16FlashAttnFwdSm80INS1_25CollectiveMainloopFwdSm80ILi8ELi1ELb1EN4cute5tupleIJNS5_1CILi128EEES8_S8_EEELi128ENS_6half_tEfNS_4arch4Sm80ELb0ELb0ELb1ELb0ELb1ELb0ELb1ELb0EEENS1_21CollectiveEpilogueFwdIS9_NS6_IJNS7_ILi1EEESF_SF_EEESA_SC_Li256ELb0ELb1ELb0ELb0EEENS1_19SingleTileSchedulerILb0ELb0ELb1ELi128EEEEEEEEEvNT_6ParamsE,"ax",@progbits
	.align	128
.text._ZN7cutlass13device_kernelIN5flash19enable_sm80_to_sm89INS1_16FlashAttnFwdSm80INS1_25CollectiveMainloopFwdSm80ILi8ELi1ELb1EN4cute5tupleIJNS5_1CILi128EEES8_S8_EEELi128ENS_6half_tEfNS_4arch4Sm80ELb0ELb0ELb1ELb0ELb1ELb0ELb1ELb0EEENS1_21CollectiveEpilogueFwdIS9_NS6_IJNS7_ILi1EEESF_SF_EEESA_SC_Li256ELb0ELb1ELb0ELb0EEENS1_19SingleTileSchedulerILb0ELb0ELb1ELi128EEEEEEEEEvNT_6ParamsE:
        .type           _ZN7cutlass13device_kernelIN5flash19enable_sm80_to_sm89INS1_16FlashAttnFwdSm80INS1_25CollectiveMainloopFwdSm80ILi8ELi1ELb1EN4cute5tupleIJNS5_1CILi128EEES8_S8_EEELi128ENS_6half_tEfNS_4arch4Sm80ELb0ELb0ELb1ELb0ELb1ELb0ELb1ELb0EEENS1_21CollectiveEpilogueFwdIS9_NS6_IJNS7_ILi1EEESF_SF_EEESA_SC_Li256ELb0ELb1ELb0ELb0EEENS1_19SingleTileSchedulerILb0ELb0ELb1ELi128EEEEEEEEEvNT_6ParamsE,@function
        .size           _ZN7cutlass13device_kernelIN5flash19enable_sm80_to_sm89INS1_16FlashAttnFwdSm80INS1_25CollectiveMainloopFwdSm80ILi8ELi1ELb1EN4cute5tupleIJNS5_1CILi128EEES8_S8_EEELi128ENS_6half_tEfNS_4arch4Sm80ELb0ELb0ELb1ELb0ELb1ELb0ELb1ELb0EEENS1_21CollectiveEpilogueFwdIS9_NS6_IJNS7_ILi1EEESF_SF_EEESA_SC_Li256ELb0ELb1ELb0ELb0EEENS1_19SingleTileSchedulerILb0ELb0ELb1ELi128EEEEEEEEEvNT_6ParamsE,(.L_x_36 - _ZN7cutlass13device_kernelIN5flash19enable_sm80_to_sm89INS1_16FlashAttnFwdSm80INS1_25CollectiveMainloopFwdSm80ILi8ELi1ELb1EN4cute5tupleIJNS5_1CILi128EEES8_S8_EEELi128ENS_6half_tEfNS_4arch4Sm80ELb0ELb0ELb1ELb0ELb1ELb0ELb1ELb0EEENS1_21CollectiveEpilogueFwdIS9_NS6_IJNS7_ILi1EEESF_SF_EEESA_SC_Li256ELb0ELb1ELb0ELb0EEENS1_19SingleTileSchedulerILb0ELb0ELb1ELi128EEEEEEEEEvNT_6ParamsE)
        .other          _ZN7cutlass13device_kernelIN5flash19enable_sm80_to_sm89INS1_16FlashAttnFwdSm80INS1_25CollectiveMainloopFwdSm80ILi8ELi1ELb1EN4cute5tupleIJNS5_1CILi128EEES8_S8_EEELi128ENS_6half_tEfNS_4arch4Sm80ELb0ELb0ELb1ELb0ELb1ELb0ELb1ELb0EEENS1_21CollectiveEpilogueFwdIS9_NS6_IJNS7_ILi1EEESF_SF_EEESA_SC_Li256ELb0ELb1ELb0ELb0EEENS1_19SingleTileSchedulerILb0ELb0ELb1ELi128EEEEEEEEEvNT_6ParamsE,@"STO_CUDA_ENTRY STV_DEFAULT"
_ZN7cutlass13device_kernelIN5flash19enable_sm80_to_sm89INS1_16FlashAttnFwdSm80INS1_25CollectiveMainloopFwdSm80ILi8ELi1ELb1EN4cute5tupleIJNS5_1CILi128EEES8_S8_EEELi128ENS_6half_tEfNS_4arch4Sm80ELb0ELb0ELb1ELb0ELb1ELb0ELb1ELb0EEENS1_21CollectiveEpilogueFwdIS9_NS6_IJNS7_ILi1EEESF_SF_EEESA_SC_Li256ELb0ELb1ELb0ELb0EEENS1_19SingleTileSchedulerILb0ELb0ELb1ELi128EEEEEEEEEvNT_6ParamsE:
[----:B------:R-:W-:Y:S01]  /*0000*/  LDC R1, c[0x0][0x37c] ;  /* 0x0000df00ff017b82 */ /* 0x000fe20000000800 */
[----:B------:R-:W-:Y:S05]  /*0010*/  EXIT ;  /* 0x000000000000794d */ /* 0x000fea0003800000 */
.L_x_0:
[----:B------:R-:W-:-:S00]  /*0020*/  BRA `(.L_x_0) ;  /* 0xfffffffc00fc7947 */ /* 0x000fc0000383ffff */
[----:B------:R-:W-:-:S00]  /*0030*/  NOP ;  /* 0x0000000000007918 */ /* 0x000fc00000000000 */
        /* <DEDUP_REMOVED lines=12> */
.L_x_36:


//--------------------- .text._ZN7cutlass13device_kernelIN5flash19enable_sm80_to_sm89INS1_16FlashAttnFwdSm80INS1_25CollectiveMainloopFwdSm80ILi8ELi1ELb1EN4cute5tupleIJNS5_1CILi128EEES8_S8_EEELi128ENS_6half_tEfNS_4arch4Sm80ELb0ELb0ELb1ELb1ELb1ELb0ELb1ELb0EEENS1_21CollectiveEpilogueFwdIS9_NS6_IJNS7_ILi1EEESF_SF_EEESA_SC_Li256ELb1ELb1ELb0ELb0EEENS1_19SingleTileSchedulerILb1ELb0ELb1ELi128EEEEEEEEEvNT_6ParamsE --------------------------
	.section	.text._ZN7cutlass13device_kernelIN5flash19enable_sm80_to_sm89INS1_16FlashAttnFwdSm80INS1_25CollectiveMainloopFwdSm80ILi8ELi1ELb1EN4cute5tupleIJNS5_1CILi128EEES8_S8_EEELi128ENS_6half_tEfNS_4arch4Sm80ELb0ELb0ELb1ELb1ELb1ELb0ELb1ELb0EEENS1_21CollectiveEpilogueFwdIS9_NS6_IJNS7_ILi1EEESF_SF_EEESA_SC_Li256ELb1ELb1ELb0ELb0EEENS1_19SingleTileSchedulerILb1ELb0ELb1ELi128EEEEEEEEEvNT_6ParamsE,"ax",@progbits
	.align	128
.text._ZN7cutlass13device_kernelIN5flash19enable_sm80_to_sm89INS1_16FlashAttnFwdSm80INS1_25CollectiveMainloopFwdSm80ILi8ELi1ELb1EN4cute5tupleIJNS5_1CILi128EEES8_S8_EEELi128ENS_6half_tEfNS_4arch4Sm80ELb0ELb0ELb1ELb1ELb1ELb0ELb1ELb0EEENS1_21CollectiveEpilogueFwdIS9_NS6_IJNS7_ILi1EEESF_SF_EEESA_SC_Li256ELb1ELb1ELb0ELb0EEENS1_19SingleTileSchedulerILb1ELb0ELb1ELi128EEEEEEEEEvNT_6ParamsE:
        .type           _ZN7cutlass13device_kernelIN5flash19enable_sm80_to_sm89INS1_16FlashAttnFwdSm80INS1_25CollectiveMainloopFwdSm80ILi8ELi1ELb1EN4cute5tupleIJNS5_1CILi128EEES8_S8_EEELi128ENS_6half_tEfNS_4arch4Sm80ELb0ELb0ELb1ELb1ELb1ELb0ELb1ELb0EEENS1_21CollectiveEpilogueFwdIS9_NS6_IJNS7_ILi1EEESF_SF_EEESA_SC_Li256ELb1ELb1ELb0ELb0EEENS1_19SingleTileSchedulerILb1ELb0ELb1ELi128EEEEEEEEEvNT_6ParamsE,@function
        .size           _ZN7cutlass13device_kernelIN5flash19enable_sm80_to_sm89INS1_16FlashAttnFwdSm80INS1_25CollectiveMainloopFwdSm80ILi8ELi1ELb1EN4cute5tupleIJNS5_1CILi128EEES8_S8_EEELi128ENS_6half_tEfNS_4arch4Sm80ELb0ELb0ELb1ELb1ELb1ELb0ELb1ELb0EEENS1_21CollectiveEpilogueFwdIS9_NS6_IJNS7_ILi1EEESF_SF_EEESA_SC_Li256ELb1ELb1ELb0ELb0EEENS1_19SingleTileSchedulerILb1ELb0ELb1ELi128EEEEEEEEEvNT_6ParamsE,(.L_x_37 - _ZN7cutlass13device_kernelIN5flash19enable_sm80_to_sm89INS1_16FlashAttnFwdSm80INS1_25CollectiveMainloopFwdSm80ILi8ELi1ELb1EN4cute5tupleIJNS5_1CILi128EEES8_S8_EEELi128ENS_6half_tEfNS_4arch4Sm80ELb0ELb0ELb1ELb1ELb1ELb0ELb1ELb0EEENS1_21CollectiveEpilogueFwdIS9_NS6_IJNS7_ILi1EEESF_SF_EEESA_SC_Li256ELb1ELb1ELb0ELb0EEENS1_19SingleTileSchedulerILb1ELb0ELb1ELi128EEEEEEEEEvNT_6ParamsE)
        .other          _ZN7cutlass13device_kernelIN5flash19enable_sm80_to_sm89INS1_16FlashAttnFwdSm80INS1_25CollectiveMainloopFwdSm80ILi8ELi1ELb1EN4cute5tupleIJNS5_1CILi128EEES8_S8_EEELi128ENS_6half_tEfNS_4arch4Sm80ELb0ELb0ELb1ELb1ELb1ELb0ELb1ELb0EEENS1_21CollectiveEpilogueFwdIS9_NS6_IJNS7_ILi1EEESF_SF_EEESA_SC_Li256ELb1ELb1ELb0ELb0EEENS1_19SingleTileSchedulerILb1ELb0ELb1ELi128EEEEEEEEEvNT_6ParamsE,@"STO_CUDA_ENTRY STV_DEFAULT"
_ZN7cutlass13device_kernelIN5flash19enable_sm80_to_sm89INS1_16FlashAttnFwdSm80INS1_25CollectiveMainloopFwdSm80ILi8ELi1ELb1EN4cute5tupleIJNS5_1CILi128EEES8_S8_EEELi128ENS_6half_tEfNS_4arch4Sm80ELb0ELb0ELb1ELb1ELb1ELb0ELb1ELb0EEENS1_21CollectiveEpilogueFwdIS9_NS6_IJNS7_ILi1EEESF_SF_EEESA_SC_Li256ELb1ELb1ELb0ELb0EEENS1_19SingleTileSchedulerILb1ELb0ELb1ELi128EEEEEEEEEvNT_6ParamsE:
[----:B------:R-:W-:Y:S01]  /*0000*/  LDC R1, c[0x0][0x37c] ;  /* 0x0000df00ff017b82 */ /* 0x000fe20000000800 */
[----:B------:R-:W-:Y:S05]  /*0010*/  EXIT ;  /* 0x000000000000794d */ /* 0x000fea0003800000 */
.L_x_1:
        /* <DEDUP_REMOVED lines=14> */
.L_x_37:


//--------------------- .text._ZN7cutlass13device_kernelIN5flash19enable_sm80_to_sm89INS1_16FlashAttnFwdSm80INS1_25CollectiveMainloopFwdSm80ILi8ELi1ELb1EN4cute5tupleIJNS5_1CILi128EEES8_S8_EEELi128ENS_6half_tEfNS_4arch4Sm80ELb0ELb0ELb1ELb1ELb1ELb1ELb1ELb0EEENS1_21CollectiveEpilogueFwdIS9_NS6_IJNS7_ILi1EEESF_SF_EEESA_SC_Li256ELb1ELb1ELb0ELb0EEENS1_19SingleTileSchedulerILb1ELb0ELb1ELi128EEEEEEEEEvNT_6ParamsE --------------------------
	.section	.text._ZN7cutlass13device_kernelIN5flash19enable_sm80_to_sm89INS1_16FlashAttnFwdSm80INS1_25CollectiveMainloopFwdSm80ILi8ELi1ELb1EN4cute5tupleIJNS5_1CILi128EEES8_S8_EEELi128ENS_6half_tEfNS_4arch4Sm80ELb0ELb0ELb1ELb1ELb1ELb1ELb1ELb0EEENS1_21CollectiveEpilogueFwdIS9_NS6_IJNS7_ILi1EEESF_SF_EEESA_SC_Li256ELb1ELb1ELb0ELb0EEENS1_19SingleTileSchedulerILb1ELb0ELb1ELi128EEEEEEEEEvNT_6ParamsE,"ax",@progbits
	.align	128
.text._ZN7cutlass13device_kernelIN5flash19enable_sm80_to_sm89INS1_16FlashAttnFwdSm80INS1_25CollectiveMainloopFwdSm80ILi8ELi1ELb1EN4cute5tupleIJNS5_1CILi128EEES8_S8_EEELi128ENS_6half_tEfNS_4arch4Sm80ELb0ELb0ELb1ELb1ELb1ELb1ELb1ELb0EEENS1_21CollectiveEpilogueFwdIS9_NS6_IJNS7_ILi1EEESF_SF_EEESA_SC_Li256ELb1ELb1ELb0ELb0EEENS1_19SingleTileSchedulerILb1ELb0ELb1ELi128EEEEEEEEEvNT_6ParamsE:
        .type           _ZN7cutlass13device_kernelIN5flash19enable_sm80_to_sm89INS1_16FlashAttnFwdSm80INS1_25CollectiveMainloopFwdSm80ILi8ELi1ELb1EN4cute5tupleIJNS5_1CILi128EEES8_S8_EEELi128ENS_6half_tEfNS_4arch4Sm80ELb0ELb0ELb1ELb1ELb1ELb1ELb1ELb0EEENS1_21CollectiveEpilogueFwdIS9_NS6_IJNS7_ILi1EEESF_SF_EEESA_SC_Li256ELb1ELb1ELb0ELb0EEENS1_19SingleTileSchedulerILb1ELb0ELb1ELi128EEEEEEEEEvNT_6ParamsE,@function
        .size           _ZN7cutlass13device_kernelIN5flash19enable_sm80_to_sm89INS1_16FlashAttnFwdSm80INS1_25CollectiveMainloopFwdSm80ILi8ELi1ELb1EN4cute5tupleIJNS5_1CILi128EEES8_S8_EEELi128ENS_6half_tEfNS_4arch4Sm80ELb0ELb0ELb1ELb1ELb1ELb1ELb1ELb0EEENS1_21CollectiveEpilogueFwdIS9_NS6_IJNS7_ILi1EEESF_SF_EEESA_SC_Li256ELb1ELb1ELb0ELb0EEENS1_19SingleTileSchedulerILb1ELb0ELb1ELi128EEEEEEEEEvNT_6ParamsE,(.L_x_38 - _ZN7cutlass13device_kernelIN5flash19enable_sm80_to_sm89INS1_16FlashAttnFwdSm80INS1_25CollectiveMainloopFwdSm80ILi8ELi1ELb1EN4cute5tupleIJNS5_1CILi128EEES8_S8_EEELi128ENS_6half_tEfNS_4arch4Sm80ELb0ELb0ELb1ELb1ELb1ELb1ELb1ELb0EEENS1_21CollectiveEpilogueFwdIS9_NS6_IJNS7_ILi1EEESF_SF_EEESA_SC_Li256ELb1ELb1ELb0ELb0EEENS1_19SingleTileSchedulerILb1ELb0ELb1ELi128EEEEEEEEEvNT_6ParamsE)
        .other          _ZN7cutlass13device_kernelIN5flash19enable_sm80_to_sm89INS1_16FlashAttnFwdSm80INS1_25CollectiveMainloopFwdSm80ILi8ELi1ELb1EN4cute5tupleIJNS5_1CILi128EEES8_S8_EEELi128ENS_6half_tEfNS_4arch4Sm80ELb0ELb0ELb1ELb1ELb1ELb1ELb1ELb0EEENS1_21CollectiveEpilogueFwdIS9_NS6_IJNS7_ILi1EEESF_SF_EEESA_SC_Li256ELb1ELb1ELb0ELb0EEENS1_19SingleTileSchedulerILb1ELb0ELb1ELi128EEEEEEEEEvNT_6ParamsE,@"STO_CUDA_ENTRY STV_DEFAULT"
_ZN7cutlass13device_kernelIN5flash19enable_sm80_to_sm89INS1_16FlashAttnFwdSm80INS1_25CollectiveMainloopFwdSm80ILi8ELi1ELb1EN4cute5tupleIJNS5_1CILi128EEES8_S8_EEELi128ENS_6half_tEfNS_4arch4Sm80ELb0ELb0ELb1ELb1ELb1ELb1ELb1ELb0EEENS1_21CollectiveEpilogueFwdIS9_NS6_IJNS7_ILi1EEESF_SF_EEESA_SC_Li256ELb1ELb1ELb0ELb0EEENS1_19SingleTileSchedulerILb1ELb0ELb1ELi128EEEEEEEEEvNT_6ParamsE:
[----:B------:R-:W-:Y:S01]  /*0000*/  LDC R1, c[0x0][0x37c] ;  /* 0x0000df00ff017b82 */ /* 0x000fe20000000800 */
[----:B------:R-:W-:Y:S05]  /*0010*/  EXIT ;  /* 0x000000000000794d */ /* 0x000fea0003800000 */
.L_x_2:
        /* <DEDUP_REMOVED lines=14> */
.L_x_38:


//--------------------- .text._ZN7cutlass13device_kernelIN5flash19enable_sm80_to_sm89INS1_16FlashAttnFwdSm80INS1_25CollectiveMainloopFwdSm80ILi8ELi1ELb1EN4cute5tupleIJNS5_1CILi128EEENS7_ILi96EEES8_EEELi128ENS_6half_tEfNS_4arch4Sm80ELb0ELb1ELb1ELb0ELb1ELb0ELb1ELb0EEENS1_21CollectiveEpilogueFwdINS6_IJS8_S8_S9_EEENS6_IJNS7_ILi1EEESH_SH_EEESB_SD_Li256ELb0ELb1ELb0ELb0EEENS1_19SingleTileSchedulerILb0ELb0ELb1ELi128EEEEEEEEEvNT_6ParamsE --------------------------
	.section	.text._ZN7cutlass13device_kernelIN5flash19enable_sm80_to_sm89INS1_16FlashAttnFwdSm80INS1_25CollectiveMainloopFwdSm80ILi8ELi1ELb1EN4cute5tupleIJNS5_1CILi128EEENS7_ILi96EEES8_EEELi128ENS_6half_tEfNS_4arch4Sm80ELb0ELb1ELb1ELb0ELb1ELb0ELb1ELb0EEENS1_21CollectiveEpilogueFwdINS6_IJS8_S8_S9_EEENS6_IJNS7_ILi1EEESH_SH_EEESB_SD_Li256ELb0ELb1ELb0ELb0EEENS1_19SingleTileSchedulerILb0ELb0ELb1ELi128EEEEEEEEEvNT_6ParamsE,"ax",@progbits
	.align	128
.text._ZN7cutlass13device_kernelIN5flash19enable_sm80_to_sm89INS1_16FlashAttnFwdSm80INS1_25CollectiveMainloopFwdSm80ILi8ELi1ELb1EN4cute5tupleIJNS5_1CILi128EEENS7_ILi96EEES8_EEELi128ENS_6half_tEfNS_4arch4Sm80ELb0ELb1ELb1ELb0ELb1ELb0ELb1ELb0EEENS1_21CollectiveEpilogueFwdINS6_IJS8_S8_S9_EEENS6_IJNS7_ILi1EEESH_SH_EEESB_SD_Li256ELb0ELb1ELb0ELb0EEENS1_19SingleTileSchedulerILb0ELb0ELb1ELi128EEEEEEEEEvNT_6ParamsE:
        .type           _ZN7cutlass13device_kernelIN5flash19enable_sm80_to_sm89INS1_16FlashAttnFwdSm80INS1_25CollectiveMainloopFwdSm80ILi8ELi1ELb1EN4cute5tupleIJNS5_1CILi128EEENS7_ILi96EEES8_EEELi128ENS_6half_tEfNS_4arch4Sm80ELb0ELb1ELb1ELb0ELb1ELb0ELb1ELb0EEENS1_21CollectiveEpilogueFwdINS6_IJS8_S8_S9_EEENS6_IJNS7_ILi1EEESH_SH_EEESB_SD_Li256ELb0ELb1ELb0ELb0EEENS1_19SingleTileSchedulerILb0ELb0ELb1ELi128EEEEEEEEEvNT_6ParamsE,@function
        .size           _ZN7cutlass13device_kernelIN5flash19enable_sm80_to_sm89INS1_16FlashAttnFwdSm80INS1_25CollectiveMainloopFwdSm80ILi8ELi1ELb1EN4cute5tupleIJNS5_1CILi128EEENS7_ILi96EEES8_EEELi128ENS_6half_tEfNS_4arch4Sm80ELb0ELb1ELb1ELb0ELb1ELb0ELb1ELb0EEENS1_21CollectiveEpilogueFwdINS6_IJS8_S8_S9_EEENS6_IJNS7_ILi1EEESH_SH_EEESB_SD_Li256ELb0ELb1ELb0ELb0EEENS1_19SingleTileSchedulerILb0ELb0ELb1ELi128EEEEEEEEEvNT_6ParamsE,(.L_x_39 - _ZN7cutlass13device_kernelIN5flash19enable_sm80_to_sm89INS1_16FlashAttnFwdSm80INS1_25CollectiveMainloopFwdSm80ILi8ELi1ELb1EN4cute5tupleIJNS5_1CILi128EEENS7_ILi96EEES8_EEELi128ENS_6half_tEfNS_4arch4Sm80ELb0ELb1ELb1ELb0ELb1ELb0ELb1ELb0EEENS1_21CollectiveEpilogueFwdINS6_IJS8_S8_S9_EEENS6_IJNS7_ILi1EEESH_SH_EEESB_SD_Li256ELb0ELb1ELb0ELb0EEENS1_19SingleTileSchedulerILb0ELb0ELb1ELi128EEEEEEEEEvNT_6ParamsE)
        .other          _ZN7cutlass13device_kernelIN5flash19enable_sm80_to_sm89INS1_16FlashAttnFwdSm80INS1_25CollectiveMainloopFwdSm80ILi8ELi1ELb1EN4cute5tupleIJNS5_1CILi128EEENS7_ILi96EEES8_EEELi128ENS_6half_tEfNS_4arch4Sm80ELb0ELb1ELb1ELb0ELb1ELb0ELb1ELb0EEENS1_21CollectiveEpilogueFwdINS6_IJS8_S8_S9_EEENS6_IJNS7_ILi1EEESH_SH_EEESB_SD_Li256ELb0ELb1ELb0ELb0EEENS1_19SingleTileSchedulerILb0ELb0ELb1ELi128EEEEEEEEEvNT_6ParamsE,@"STO_CUDA_ENTRY STV_DEFAULT"
_ZN7cutlass13device_kernelIN5flash19enable_sm80_to_sm89INS1_16FlashAttnFwdSm80INS1_25CollectiveMainloopFwdSm80ILi8ELi1ELb1EN4cute5tupleIJNS5_1CILi128EEENS7_ILi96EEES8_EEELi128ENS_6half_tEfNS_4arch4Sm80ELb0ELb1ELb1ELb0ELb1ELb0ELb1ELb0EEENS1_21CollectiveEpilogueFwdINS6_IJS8_S8_S9_EEENS6_IJNS7_ILi1EEESH_SH_EEESB_SD_Li256ELb0ELb1ELb0ELb0EEENS1_19SingleTileSchedulerILb0ELb0ELb1ELi128EEEEEEEEEvNT_6ParamsE:
[----:B------:R-:W-:Y:S01]  /*0000*/  LDC R1, c[0x0][0x37c] ;  /* 0x0000df00ff017b82 */ /* 0x000fe20000000800 */
[----:B------:R-:W-:Y:S05]  /*0010*/  EXIT ;  /* 0x000000000000794d */ /* 0x000fea0003800000 */
.L_x_3:
        /* <DEDUP_REMOVED lines=14> */
.L_x_39:


//--------------------- .text._ZN7cutlass13device_kernelIN5flash19enable_sm80_to_sm89INS1_16FlashAttnFwdSm80INS1_25CollectiveMainloopFwdSm80ILi8ELi1ELb1EN4cute5tupleIJNS5_1CILi128EEENS7_ILi96EEES8_EEELi128ENS_6half_tEfNS_4arch4Sm80ELb0ELb1ELb1ELb1ELb1ELb0ELb1ELb0EEENS1_21CollectiveEpilogueFwdINS6_IJS8_S8_S9_EEENS6_IJNS7_ILi1EEESH_SH_EEESB_SD_Li256ELb1ELb1ELb0ELb0EEENS1_19SingleTileSchedulerILb1ELb0ELb1ELi128EEEEEEEEEvNT_6ParamsE --------------------------
	.section	.text._ZN7cutlass13device_kernelIN5flash19enable_sm80_to_sm89INS1_16FlashAttnFwdSm80INS1_25CollectiveMainloopFwdSm80ILi8ELi1ELb1EN4cute5tupleIJNS5_1CILi128EEENS7_ILi96EEES8_EEELi128ENS_6half_tEfNS_4arch4Sm80ELb0ELb1ELb1ELb1ELb1ELb0ELb1ELb0EEENS1_21CollectiveEpilogueFwdINS6_IJS8_S8_S9_EEENS6_IJNS7_ILi1EEESH_SH_EEESB_SD_Li256ELb1ELb1ELb0ELb0EEENS1_19SingleTileSchedulerILb1ELb0ELb1ELi128EEEEEEEEEvNT_6ParamsE,"ax",@progbits
	.align	128
.text._ZN7cutlass13device_kernelIN5flash19enable_sm80_to_sm89INS1_16FlashAttnFwdSm80INS1_25CollectiveMainloopFwdSm80ILi8ELi1ELb1EN4cute5tupleIJNS5_1CILi128EEENS7_ILi96EEES8_EEELi128ENS_6half_tEfNS_4arch4Sm80ELb0ELb1ELb1ELb1ELb1ELb0ELb1ELb0EEENS1_21CollectiveEpilogueFwdINS6_IJS8_S8_S9_EEENS6_IJNS7_ILi1EEESH_SH_EEESB_SD_Li256ELb1ELb1ELb0ELb0EEENS1_19SingleTileSchedulerILb1ELb0ELb1ELi128EEEEEEEEEvNT_6ParamsE:
        .type           _ZN7cutlass13device_kernelIN5flash19enable_sm80_to_sm89INS1_16FlashAttnFwdSm80INS1_25CollectiveMainloopFwdSm80ILi8ELi1ELb1EN4cute5tupleIJNS5_1CILi128EEENS7_ILi96EEES8_EEELi128ENS_6half_tEfNS_4arch4Sm80ELb0ELb1ELb1ELb1ELb1ELb0ELb1ELb0EEENS1_21CollectiveEpilogueFwdINS6_IJS8_S8_S9_EEENS6_IJNS7_ILi1EEESH_SH_EEESB_SD_Li256ELb1ELb1ELb0ELb0EEENS1_19SingleTileSchedulerILb1ELb0ELb1ELi128EEEEEEEEEvNT_6ParamsE,@function
        .size           _ZN7cutlass13device_kernelIN5flash19enable_sm80_to_sm89INS1_16FlashAttnFwdSm80INS1_25CollectiveMainloopFwdSm80ILi8ELi1ELb1EN4cute5tupleIJNS5_1CILi128EEENS7_ILi96EEES8_EEELi128ENS_6half_tEfNS_4arch4Sm80ELb0ELb1ELb1ELb1ELb1ELb0ELb1ELb0EEENS1_21CollectiveEpilogueFwdINS6_IJS8_S8_S9_EEENS6_IJNS7_ILi1EEESH_SH_EEESB_SD_Li256ELb1ELb1ELb0ELb0EEENS1_19SingleTileSchedulerILb1ELb0ELb1ELi128EEEEEEEEEvNT_6ParamsE,(.L_x_40 - _ZN7cutlass13device_kernelIN5flash19enable_sm80_to_sm89INS1_16FlashAttnFwdSm80INS1_25CollectiveMainloopFwdSm80ILi8ELi1ELb1EN4cute5tupleIJNS5_1CILi128EEENS7_ILi96EEES8_EEELi128ENS_6half_tEfNS_4arch4Sm80ELb0ELb1ELb1ELb1ELb1ELb0ELb1ELb0EEENS1_21CollectiveEpilogueFwdINS6_IJS8_S8_S9_EEENS6_IJNS7_ILi1EEESH_SH_EEESB_SD_Li256ELb1ELb1ELb0ELb0EEENS1_19SingleTileSchedulerILb1ELb0ELb1ELi128EEEEEEEEEvNT_6ParamsE)
        .other          _ZN7cutlass13device_kernelIN5flash19enable_sm80_to_sm89INS1_16FlashAttnFwdSm80INS1_25CollectiveMainloopFwdSm80ILi8ELi1ELb1EN4cute5tupleIJNS5_1CILi128EEENS7_ILi96EEES8_EEELi128ENS_6half_tEfNS_4arch4Sm80ELb0ELb1ELb1ELb1ELb1ELb0ELb1ELb0EEENS1_21CollectiveEpilogueFwdINS6_IJS8_S8_S9_EEENS6_IJNS7_ILi1EEESH_SH_EEESB_SD_Li256ELb1ELb1ELb0ELb0EEENS1_19SingleTileSchedulerILb1ELb0ELb1ELi128EEEEEEEEEvNT_6ParamsE,@"STO_CUDA_ENTRY STV_DEFAULT"
_ZN7cutlass13device_kernelIN5flash19enable_sm80_to_sm89INS1_16FlashAttnFwdSm80INS1_25CollectiveMainloopFwdSm80ILi8ELi1ELb1EN4cute5tupleIJNS5_1CILi128EEENS7_ILi96EEES8_EEELi128ENS_6half_tEfNS_4arch4Sm80ELb0ELb1ELb1ELb1ELb1ELb0ELb1ELb0EEENS1_21CollectiveEpilogueFwdINS6_IJS8_S8_S9_EEENS6_IJNS7_ILi1EEESH_SH_EEESB_SD_Li256ELb1ELb1ELb0ELb0EEENS1_19SingleTileSchedulerILb1ELb0ELb1ELi128EEEEEEEEEvNT_6ParamsE:
[----:B------:R-:W-:Y:S01]  /*0000*/  LDC R1, c[0x0][0x37c] ;  /* 0x0000df00ff017b82 */ /* 0x000fe20000000800 */
[----:B------:R-:W-:Y:S05]  /*0010*/  EXIT ;  /* 0x000000000000794d */ /* 0x000fea0003800000 */
.L_x_4:
        /* <DEDUP_REMOVED lines=14> */
.L_x_40:


//--------------------- .text._ZN7cutlass13device_kernelIN5flash19enable_sm80_to_sm89INS1_16FlashAttnFwdSm80INS1_25CollectiveMainloopFwdSm80ILi8ELi1ELb1EN4cute5tupleIJNS5_1CILi128EEENS7_ILi96EEES8_EEELi128ENS_6half_tEfNS_4arch4Sm80ELb0ELb1ELb1ELb1ELb1ELb1ELb1ELb0EEENS1_21CollectiveEpilogueFwdINS6_IJS8_S8_S9_EEENS6_IJNS7_ILi1EEESH_SH_EEESB_SD_Li256ELb1ELb1ELb0ELb0EEENS1_19SingleTileSchedulerILb1ELb0ELb1ELi128EEEEEEEEEvNT_6ParamsE --------------------------
	.section	.text._ZN7cutlass13device_kernelIN5flash19enable_sm80_to_sm89INS1_16FlashAttnFwdSm80INS1_25CollectiveMainloopFwdSm80ILi8ELi1ELb1EN4cute5tupleIJNS5_1CILi128EEENS7_ILi96EEES8_EEELi128ENS_6half_tEfNS_4arch4Sm80ELb0ELb1ELb1ELb1ELb1ELb1ELb1ELb0EEENS1_21CollectiveEpilogueFwdINS6_IJS8_S8_S9_EEENS6_IJNS7_ILi1EEESH_SH_EEESB_SD_Li256ELb1ELb1ELb0ELb0EEENS1_19SingleTileSchedulerILb1ELb0ELb1ELi128EEEEEEEEEvNT_6ParamsE,"ax",@progbits
	.align	128
.text._ZN7cutlass13device_kernelIN5flash19enable_sm80_to_sm89INS1_16FlashAttnFwdSm80INS1_25CollectiveMainloopFwdSm80ILi8ELi1ELb1EN4cute5tupleIJNS5_1CILi128EEENS7_ILi96EEES8_EEELi128ENS_6half_tEfNS_4arch4Sm80ELb0ELb1ELb1ELb1ELb1ELb1ELb1ELb0EEENS1_21CollectiveEpilogueFwdINS6_IJS8_S8_S9_EEENS6_IJNS7_ILi1EEESH_SH_EEESB_SD_Li256ELb1ELb1ELb0ELb0EEENS1_19SingleTileSchedulerILb1ELb0ELb1ELi128EEEEEEEEEvNT_6ParamsE:
        .type           _ZN7cutlass13device_kernelIN5flash19enable_sm80_to_sm89INS1_16FlashAttnFwdSm80INS1_25CollectiveMainloopFwdSm80ILi8ELi1ELb1EN4cute5tupleIJNS5_1CILi128EEENS7_ILi96EEES8_EEELi128ENS_6half_tEfNS_4arch4Sm80ELb0ELb1ELb1ELb1ELb1ELb1ELb1ELb0EEENS1_21CollectiveEpilogueFwdINS6_IJS8_S8_S9_EEENS6_IJNS7_ILi1EEESH_SH_EEESB_SD_Li256ELb1ELb1ELb0ELb0EEENS1_19SingleTileSchedulerILb1ELb0ELb1ELi128EEEEEEEEEvNT_6ParamsE,@function
        .size           _ZN7cutlass13device_kernelIN5flash19enable_sm80_to_sm89INS1_16FlashAttnFwdSm80INS1_25CollectiveMainloopFwdSm80ILi8ELi1ELb1EN4cute5tupleIJNS5_1CILi128EEENS7_ILi96EEES8_EEELi128ENS_6half_tEfNS_4arch4Sm80ELb0ELb1ELb1ELb1ELb1ELb1ELb1ELb0EEENS1_21CollectiveEpilogueFwdINS6_IJS8_S8_S9_EEENS6_IJNS7_ILi1EEESH_SH_EEESB_SD_Li256ELb1ELb1ELb0ELb0EEENS1_19SingleTileSchedulerILb1ELb0ELb1ELi128EEEEEEEEEvNT_6ParamsE,(.L_x_41 - _ZN7cutlass13device_kernelIN5flash19enable_sm80_to_sm89INS1_16FlashAttnFwdSm80INS1_25CollectiveMainloopFwdSm80ILi8ELi1ELb1EN4cute5tupleIJNS5_1CILi128EEENS7_ILi96EEES8_EEELi128ENS_6half_tEfNS_4arch4Sm80ELb0ELb1ELb1ELb1ELb1ELb1ELb1ELb0EEENS1_21CollectiveEpilogueFwdINS6_IJS8_S8_S9_EEENS6_IJNS7_ILi1EEESH_SH_EEESB_SD_Li256ELb1ELb1ELb0ELb0EEENS1_19SingleTileSchedulerILb1ELb0ELb1ELi128EEEEEEEEEvNT_6ParamsE)
        .other          _ZN7cutlass13device_kernelIN5flash19enable_sm80_to_sm89INS1_16FlashAttnFwdSm80INS1_25CollectiveMainloopFwdSm80ILi8ELi1ELb1EN4cute5tupleIJNS5_1CILi128EEENS7_ILi96EEES8_EEELi128ENS_6half_tEfNS_4arch4Sm80ELb0ELb1ELb1ELb1ELb1ELb1ELb1ELb0EEENS1_21CollectiveEpilogueFwdINS6_IJS8_S8_S9_EEENS6_IJNS7_ILi1EEESH_SH_EEESB_SD_Li256ELb1ELb1ELb0ELb0EEENS1_19SingleTileSchedulerILb1ELb0ELb1ELi128EEEEEEEEEvNT_6ParamsE,@"STO_CUDA_ENTRY STV_DEFAULT"
_ZN7cutlass13device_kernelIN5flash19enable_sm80_to_sm89INS1_16FlashAttnFwdSm80INS1_25CollectiveMainloopFwdSm80ILi8ELi1ELb1EN4cute5tupleIJNS5_1CILi128EEENS7_ILi96EEES8_EEELi128ENS_6half_tEfNS_4arch4Sm80ELb0ELb1ELb1ELb1ELb1ELb1ELb1ELb0EEENS1_21CollectiveEpilogueFwdINS6_IJS8_S8_S9_EEENS6_IJNS7_ILi1EEESH_SH_EEESB_SD_Li256ELb1ELb1ELb0ELb0EEENS1_19SingleTileSchedulerILb1ELb0ELb1ELi128EEEEEEEEEvNT_6ParamsE:
[----:B------:R-:W-:Y:S01]  /*0000*/  LDC R1, c[0x0][0x37c] ;  /* 0x0000df00ff017b82 */ /* 0x000fe20000000800 */
[----:B------:R-:W-:Y:S05]  /*0010*/  EXIT ;  /* 0x000000000000794d */ /* 0x000fea0003800000 */
.L_x_5:
        /* <DEDUP_REMOVED lines=14> */
.L_x_41:


//--------------------- .text._ZN7cutlass13device_kernelIN5flash19enable_sm80_to_sm89INS1_16FlashAttnFwdSm80INS1_25CollectiveMainloopFwdSm80ILi8ELi1ELb1EN4cute5tupleIJNS5_1CILi128EEES8_S8_EEELi128ENS_6half_tEfNS_4arch4Sm80ELb1ELb0ELb1ELb0ELb1ELb0ELb1ELb0EEENS1_21CollectiveEpilogueFwdIS9_NS6_IJNS7_ILi1EEESF_SF_EEESA_SC_Li256ELb0ELb1ELb0ELb0EEENS1_30DynamicPersistentTileSchedulerILi256ELi256ELb0ELb1ELb0EEEEEEEEEvNT_6ParamsE --------------------------
	.section	.text._ZN7cutlass13device_kernelIN5flash19enable_sm80_to_sm89INS1_16FlashAttnFwdSm80INS1_25CollectiveMainloopFwdSm80ILi8ELi1ELb1EN4cute5tupleIJNS5_1CILi128EEES8_S8_EEELi128ENS_6half_tEfNS_4arch4Sm80ELb1ELb0ELb1ELb0ELb1ELb0ELb1ELb0EEENS1_21CollectiveEpilogueFwdIS9_NS6_IJNS7_ILi1EEESF_SF_EEESA_SC_Li256ELb0ELb1ELb0ELb0EEENS1_30DynamicPersistentTileSchedulerILi256ELi256ELb0ELb1ELb0EEEEEEEEEvNT_6ParamsE,"ax",@progbits
	.align	128
.text._ZN7cutlass13device_kernelIN5flash19enable_sm80_to_sm89INS1_16FlashAttnFwdSm80INS1_25CollectiveMainloopFwdSm80ILi8ELi1ELb1EN4cute5tupleIJNS5_1CILi128EEES8_S8_EEELi128ENS_6half_tEfNS_4arch4Sm80ELb1ELb0ELb1ELb0ELb1ELb0ELb1ELb0EEENS1_21CollectiveEpilogueFwdIS9_NS6_IJNS7_ILi1EEESF_SF_EEESA_SC_Li256ELb0ELb1ELb0ELb0EEENS1_30DynamicPersistentTileSchedulerILi256ELi256ELb0ELb1ELb0EEEEEEEEEvNT_6ParamsE:
        .type           _ZN7cutlass13device_kernelIN5flash19enable_sm80_to_sm89INS1_16FlashAttnFwdSm80INS1_25CollectiveMainloopFwdSm80ILi8ELi1ELb1EN4cute5tupleIJNS5_1CILi128EEES8_S8_EEELi128ENS_6half_tEfNS_4arch4Sm80ELb1ELb0ELb1ELb0ELb1ELb0ELb1ELb0EEENS1_21CollectiveEpilogueFwdIS9_NS6_IJNS7_ILi1EEESF_SF_EEESA_SC_Li256ELb0ELb1ELb0ELb0EEENS1_30DynamicPersistentTileSchedulerILi256ELi256ELb0ELb1ELb0EEEEEEEEEvNT_6ParamsE,@function
        .size           _ZN7cutlass13device_kernelIN5flash19enable_sm80_to_sm89INS1_16FlashAttnFwdSm80INS1_25CollectiveMainloopFwdSm80ILi8ELi1ELb1EN4cute5tupleIJNS5_1CILi128EEES8_S8_EEELi128ENS_6half_tEfNS_4arch4Sm80ELb1ELb0ELb1ELb0ELb1ELb0ELb1ELb0EEENS1_21CollectiveEpilogueFwdIS9_NS6_IJNS7_ILi1EEESF_SF_EEESA_SC_Li256ELb0ELb1ELb0ELb0EEENS1_30DynamicPersistentTileSchedulerILi256ELi256ELb0ELb1ELb0EEEEEEEEEvNT_6ParamsE,(.L_x_42 - _ZN7cutlass13device_kernelIN5flash19enable_sm80_to_sm89INS1_16FlashAttnFwdSm80INS1_25CollectiveMainloopFwdSm80ILi8ELi1ELb1EN4cute5tupleIJNS5_1CILi128EEES8_S8_EEELi128ENS_6half_tEfNS_4arch4Sm80ELb1ELb0ELb1ELb0ELb1ELb0ELb1ELb0EEENS1_21CollectiveEpilogueFwdIS9_NS6_IJNS7_ILi1EEESF_SF_EEESA_SC_Li256ELb0ELb1ELb0ELb0EEENS1_30DynamicPersistentTileSchedulerILi256ELi256ELb0ELb1ELb0EEEEEEEEEvNT_6ParamsE)
        .other          _ZN7cutlass13device_kernelIN5flash19enable_sm80_to_sm89INS1_16FlashAttnFwdSm80INS1_25CollectiveMainloopFwdSm80ILi8ELi1ELb1EN4cute5tupleIJNS5_1CILi128EEES8_S8_EEELi128ENS_6half_tEfNS_4arch4Sm80ELb1ELb0ELb1ELb0ELb1ELb0ELb1ELb0EEENS1_21CollectiveEpilogueFwdIS9_NS6_IJNS7_ILi1EEESF_SF_EEESA_SC_Li256ELb0ELb1ELb0ELb0EEENS1_30DynamicPersistentTileSchedulerILi256ELi256ELb0ELb1ELb0EEEEEEEEEvNT_6ParamsE,@"STO_CUDA_ENTRY STV_DEFAULT"
_ZN7cutlass13device_kernelIN5flash19enable_sm80_to_sm89INS1_16FlashAttnFwdSm80INS1_25CollectiveMainloopFwdSm80ILi8ELi1ELb1EN4cute5tupleIJNS5_1CILi128EEES8_S8_EEELi128ENS_6half_tEfNS_4arch4Sm80ELb1ELb0ELb1ELb0ELb1ELb0ELb1ELb0EEENS1_21CollectiveEpilogueFwdIS9_NS6_IJNS7_ILi1EEESF_SF_EEESA_SC_Li256ELb0ELb1ELb0ELb0EEENS1_30DynamicPersistentTileSchedulerILi256ELi256ELb0ELb1ELb0EEEEEEEEEvNT_6ParamsE:
[----:B------:R-:W-:Y:S01]  /*0000*/  LDC R1, c[0x0][0x37c] ;  /* 0x0000df00ff017b82 */ /* 0x000fe20000000800 */
[----:B------:R-:W-:Y:S05]  /*0010*/  EXIT ;  /* 0x000000000000794d */ /* 0x000fea0003800000 */
.L_x_6:
        /* <DEDUP_REMOVED lines=14> */
.L_x_42:


//--------------------- .text._ZN7cutlass13device_kernelIN5flash19enable_sm80_to_sm89INS1_16FlashAttnFwdSm80INS1_25CollectiveMainloopFwdSm80ILi8ELi1ELb1EN4cute5tupleIJNS5_1CILi128EEES8_S8_EEELi128ENS_6half_tEfNS_4arch4Sm80ELb1ELb0ELb1ELb1ELb1ELb0ELb1ELb0EEENS1_21CollectiveEpilogueFwdIS9_NS6_IJNS7_ILi1EEESF_SF_EEESA_SC_Li256ELb1ELb1ELb0ELb0EEENS1_19SingleTileSchedulerILb1ELb0ELb1ELi128EEEEEEEEEvNT_6ParamsE --------------------------
	.section	.text._ZN7cutlass13device_kernelIN5flash19enable_sm80_to_sm89INS1_16FlashAttnFwdSm80INS1_25CollectiveMainloopFwdSm80ILi8ELi1ELb1EN4cute5tupleIJNS5_1CILi128EEES8_S8_EEELi128ENS_6half_tEfNS_4arch4Sm80ELb1ELb0ELb1ELb1ELb1ELb0ELb1ELb0EEENS1_21CollectiveEpilogueFwdIS9_NS6_IJNS7_ILi1EEESF_SF_EEESA_SC_Li256ELb1ELb1ELb0ELb0EEENS1_19SingleTileSchedulerILb1ELb0ELb1ELi128EEEEEEEEEvNT_6ParamsE,"ax",@progbits
	.align	128
.text._ZN7cutlass13device_kernelIN5flash19enable_sm80_to_sm89INS1_16FlashAttnFwdSm80INS1_25CollectiveMainloopFwdSm80ILi8ELi1ELb1EN4cute5tupleIJNS5_1CILi128EEES8_S8_EEELi128ENS_6half_tEfNS_4arch4Sm80ELb1ELb0ELb1ELb1ELb1ELb0ELb1ELb0EEENS1_21CollectiveEpilogueFwdIS9_NS6_IJNS7_ILi1EEESF_SF_EEESA_SC_Li256ELb1ELb1ELb0ELb0EEENS1_19SingleTileSchedulerILb1ELb0ELb1ELi128EEEEEEEEEvNT_6ParamsE:
        .type           _ZN7cutlass13device_kernelIN5flash19enable_sm80_to_sm89INS1_16FlashAttnFwdSm80INS1_25CollectiveMainloopFwdSm80ILi8ELi1ELb1EN4cute5tupleIJNS5_1CILi128EEES8_S8_EEELi128ENS_6half_tEfNS_4arch4Sm80ELb1ELb0ELb1ELb1ELb1ELb0ELb1ELb0EEENS1_21CollectiveEpilogueFwdIS9_NS6_IJNS7_ILi1EEESF_SF_EEESA_SC_Li256ELb1ELb1ELb0ELb0EEENS1_19SingleTileSchedulerILb1ELb0ELb1ELi128EEEEEEEEEvNT_6ParamsE,@function
        .size           _ZN7cutlass13device_kernelIN5flash19enable_sm80_to_sm89INS1_16FlashAttnFwdSm80INS1_25CollectiveMainloopFwdSm80ILi8ELi1ELb1EN4cute5tupleIJNS5_1CILi128EEES8_S8_EEELi128ENS_6half_tEfNS_4arch4Sm80ELb1ELb0ELb1ELb1ELb1ELb0ELb1ELb0EEENS1_21CollectiveEpilogueFwdIS9_NS6_IJNS7_ILi1EEESF_SF_EEESA_SC_Li256ELb1ELb1ELb0ELb0EEENS1_19SingleTileSchedulerILb1ELb0ELb1ELi128EEEEEEEEEvNT_6ParamsE,(.L_x_43 - _ZN7cutlass13device_kernelIN5flash19enable_sm80_to_sm89INS1_16FlashAttnFwdSm80INS1_25CollectiveMainloopFwdSm80ILi8ELi1ELb1EN4cute5tupleIJNS5_1CILi128EEES8_S8_EEELi128ENS_6half_tEfNS_4arch4Sm80ELb1ELb0ELb1ELb1ELb1ELb0ELb1ELb0EEENS1_21CollectiveEpilogueFwdIS9_NS6_IJNS7_ILi1EEESF_SF_EEESA_SC_Li256ELb1ELb1ELb0ELb0EEENS1_19SingleTileSchedulerILb1ELb0ELb1ELi128EEEEEEEEEvNT_6ParamsE)
        .other          _ZN7cutlass13device_kernelIN5flash19enable_sm80_to_sm89INS1_16FlashAttnFwdSm80INS1_25CollectiveMainloopFwdSm80ILi8ELi1ELb1EN4cute5tupleIJNS5_1CILi128EEES8_S8_EEELi128ENS_6half_tEfNS_4arch4Sm80ELb1ELb0ELb1ELb1ELb1ELb0ELb1ELb0EEENS1_21CollectiveEpilogueFwdIS9_NS6_IJNS7_ILi1EEESF_SF_EEESA_SC_Li256ELb1ELb1ELb0ELb0EEENS1_19SingleTileSchedulerILb1ELb0ELb1ELi128EEEEEEEEEvNT_6ParamsE,@"STO_CUDA_ENTRY STV_DEFAULT"
_ZN7cutlass13device_kernelIN5flash19enable_sm80_to_sm89INS1_16FlashAttnFwdSm80INS1_25CollectiveMainloopFwdSm80ILi8ELi1ELb1EN4cute5tupleIJNS5_1CILi128EEES8_S8_EEELi128ENS_6half_tEfNS_4arch4Sm80ELb1ELb0ELb1ELb1ELb1ELb0ELb1ELb0EEENS1_21CollectiveEpilogueFwdIS9_NS6_IJNS7_ILi1EEESF_SF_EEESA_SC_Li256ELb1ELb1ELb0ELb0EEENS1_19SingleTileSchedulerILb1ELb0ELb1ELi128EEEEEEEEEvNT_6ParamsE:
[----:B------:R-:W-:Y:S01]  /*0000*/  LDC R1, c[0x0][0x37c] ;  /* 0x0000df00ff017b82 */ /* 0x000fe20000000800 */
[----:B------:R-:W-:Y:S05]  /*0010*/  EXIT ;  /* 0x000000000000794d */ /* 0x000fea0003800000 */
.L_x_7:
        /* <DEDUP_REMOVED lines=14> */
.L_x_43:


//--------------------- .text._ZN7cutlass13device_kernelIN5flash19enable_sm80_to_sm89INS1_16FlashAttnFwdSm80INS1_25CollectiveMainloopFwdSm80ILi8ELi1ELb1EN4cute5tupleIJNS5_1CILi128EEES8_S8_EEELi128ENS_6half_tEfNS_4arch4Sm80ELb1ELb0ELb1ELb1ELb1ELb1ELb1ELb0EEENS1_21CollectiveEpilogueFwdIS9_NS6_IJNS7_ILi1EEESF_SF_EEESA_SC_Li256ELb1ELb1ELb0ELb0EEENS1_19SingleTileSchedulerILb1ELb0ELb1ELi128EEEEEEEEEvNT_6ParamsE --------------------------
	.section	.text._ZN7cutlass13device_kernelIN5flash19enable_sm80_to_sm89INS1_16FlashAttnFwdSm80INS1_25CollectiveMainloopFwdSm80ILi8ELi1ELb1EN4cute5tupleIJNS5_1CILi128EEES8_S8_EEELi128ENS_6half_tEfNS_4arch4Sm80ELb1ELb0ELb1ELb1ELb1ELb1ELb1ELb0EEENS1_21CollectiveEpilogueFwdIS9_NS6_IJNS7_ILi1EEESF_SF_EEESA_SC_Li256ELb1ELb1ELb0ELb0EEENS1_19SingleTileSchedulerILb1ELb0ELb1ELi128EEEEEEEEEvNT_6ParamsE,"ax",@progbits
	.align	128
.text._ZN7cutlass13device_kernelIN5flash19enable_sm80_to_sm89INS1_16FlashAttnFwdSm80INS1_25CollectiveMainloopFwdSm80ILi8ELi1ELb1EN4cute5tupleIJNS5_1CILi128EEES8_S8_EEELi128ENS_6half_tEfNS_4arch4Sm80ELb1ELb0ELb1ELb1ELb1ELb1ELb1ELb0EEENS1_21CollectiveEpilogueFwdIS9_NS6_IJNS7_ILi1EEESF_SF_EEESA_SC_Li256ELb1ELb1ELb0ELb0EEENS1_19SingleTileSchedulerILb1ELb0ELb1ELi128EEEEEEEEEvNT_6ParamsE:
        .type           _ZN7cutlass13device_kernelIN5flash19enable_sm80_to_sm89INS1_16FlashAttnFwdSm80INS1_25CollectiveMainloopFwdSm80ILi8ELi1ELb1EN4cute5tupleIJNS5_1CILi128EEES8_S8_EEELi128ENS_6half_tEfNS_4arch4Sm80ELb1ELb0ELb1ELb1ELb1ELb1ELb1ELb0EEENS1_21CollectiveEpilogueFwdIS9_NS6_IJNS7_ILi1EEESF_SF_EEESA_SC_Li256ELb1ELb1ELb0ELb0EEENS1_19SingleTileSchedulerILb1ELb0ELb1ELi128EEEEEEEEEvNT_6ParamsE,@function
        .size           _ZN7cutlass13device_kernelIN5flash19enable_sm80_to_sm89INS1_16FlashAttnFwdSm80INS1_25CollectiveMainloopFwdSm80ILi8ELi1ELb1EN4cute5tupleIJNS5_1CILi128EEES8_S8_EEELi128ENS_6half_tEfNS_4arch4Sm80ELb1ELb0ELb1ELb1ELb1ELb1ELb1ELb0EEENS1_21CollectiveEpilogueFwdIS9_NS6_IJNS7_ILi1EEESF_SF_EEESA_SC_Li256ELb1ELb1ELb0ELb0EEENS1_19SingleTileSchedulerILb1ELb0ELb1ELi128EEEEEEEEEvNT_6ParamsE,(.L_x_44 - _ZN7cutlass13device_kernelIN5flash19enable_sm80_to_sm89INS1_16FlashAttnFwdSm80INS1_25CollectiveMainloopFwdSm80ILi8ELi1ELb1EN4cute5tupleIJNS5_1CILi128EEES8_S8_EEELi128ENS_6half_tEfNS_4arch4Sm80ELb1ELb0ELb1ELb1ELb1ELb1ELb1ELb0EEENS1_21CollectiveEpilogueFwdIS9_NS6_IJNS7_ILi1EEESF_SF_EEESA_SC_Li256ELb1ELb1ELb0ELb0EEENS1_19SingleTileSchedulerILb1ELb0ELb1ELi128EEEEEEEEEvNT_6ParamsE)
        .other          _ZN7cutlass13device_kernelIN5flash19enable_sm80_to_sm89INS1_16FlashAttnFwdSm80INS1_25CollectiveMainloopFwdSm80ILi8ELi1ELb1EN4cute5tupleIJNS5_1CILi128EEES8_S8_EEELi128ENS_6half_tEfNS_4arch4Sm80ELb1ELb0ELb1ELb1ELb1ELb1ELb1ELb0EEENS1_21CollectiveEpilogueFwdIS9_NS6_IJNS7_ILi1EEESF_SF_EEESA_SC_Li256ELb1ELb1ELb0ELb0EEENS1_19SingleTileSchedulerILb1ELb0ELb1ELi128EEEEEEEEEvNT_6ParamsE,@"STO_CUDA_ENTRY STV_DEFAULT"
_ZN7cutlass13device_kernelIN5flash19enable_sm80_to_sm89INS1_16FlashAttnFwdSm80INS1_25CollectiveMainloopFwdSm80ILi8ELi1ELb1EN4cute5tupleIJNS5_1CILi128EEES8_S8_EEELi128ENS_6half_tEfNS_4arch4Sm80ELb1ELb0ELb1ELb1ELb1ELb1ELb1ELb0EEENS1_21CollectiveEpilogueFwdIS9_NS6_IJNS7_ILi1EEESF_SF_EEESA_SC_Li256ELb1ELb1ELb0ELb0EEENS1_19SingleTileSchedulerILb1ELb0ELb1ELi128EEEEEEEEEvNT_6ParamsE:
[----:B------:R-:W-:Y:S01]  /*0000*/  LDC R1, c[0x0][0x37c] ;  /* 0x0000df00ff017b82 */ /* 0x000fe20000000800 */
[----:B------:R-:W-:Y:S05]  /*0010*/  EXIT ;  /* 0x000000000000794d */ /* 0x000fea0003800000 */
.L_x_8:
        /* <DEDUP_REMOVED lines=14> */
.L_x_44:


//--------------------- .text._ZN7cutlass13device_kernelIN5flash19enable_sm80_to_sm89INS1_16FlashAttnFwdSm80INS1_25CollectiveMainloopFwdSm80ILi4ELi1ELb0EN4cute5tupleIJNS5_1CILi128EEENS7_ILi64EEES8_EEELi128ENS_6half_tEfNS_4arch4Sm80ELb0ELb0ELb1ELb0ELb1ELb0ELb1ELb0EEENS1_21CollectiveEpilogueFwdINS6_IJS8_S8_S9_EEENS6_IJNS7_ILi1EEESH_SH_EEESB_SD_Li128ELb0ELb1ELb0ELb0EEENS1_19SingleTileSchedulerILb0ELb0ELb1ELi128EEEEEEEEEvNT_6ParamsE --------------------------
	.section	.text._ZN7cutlass13device_kernelIN5flash19enable_sm80_to_sm89INS1_16FlashAttnFwdSm80INS1_25CollectiveMainloopFwdSm80ILi4ELi1ELb0EN4cute5tupleIJNS5_1CILi128EEENS7_ILi64EEES8_EEELi128ENS_6half_tEfNS_4arch4Sm80ELb0ELb0ELb1ELb0ELb1ELb0ELb1ELb0EEENS1_21CollectiveEpilogueFwdINS6_IJS8_S8_S9_EEENS6_IJNS7_ILi1EEESH_SH_EEESB_SD_Li128ELb0ELb1ELb0ELb0EEENS1_19SingleTileSchedulerILb0ELb0ELb1ELi128EEEEEEEEEvNT_6ParamsE,"ax",@progbits
	.align	128
.text._ZN7cutlass13device_kernelIN5flash19enable_sm80_to_sm89INS1_16FlashAttnFwdSm80INS1_25CollectiveMainloopFwdSm80ILi4ELi1ELb0EN4cute5tupleIJNS5_1CILi128EEENS7_ILi64EEES8_EEELi128ENS_6half_tEfNS_4arch4Sm80ELb0ELb0ELb1ELb0ELb1ELb0ELb1ELb0EEENS1_21CollectiveEpilogueFwdINS6_IJS8_S8_S9_EEENS6_IJNS7_ILi1EEESH_SH_EEESB_SD_Li128ELb0ELb1ELb0ELb0EEENS1_19SingleTileSchedulerILb0ELb0ELb1ELi128EEEEEEEEEvNT_6ParamsE:
        .type           _ZN7cutlass13device_kernelIN5flash19enable_sm80_to_sm89INS1_16FlashAttnFwdSm80INS1_25CollectiveMainloopFwdSm80ILi4ELi1ELb0EN4cute5tupleIJNS5_1CILi128EEENS7_ILi64EEES8_EEELi128ENS_6half_tEfNS_4arch4Sm80ELb0ELb0ELb1ELb0ELb1ELb0ELb1ELb0EEENS1_21CollectiveEpilogueFwdINS6_IJS8_S8_S9_EEENS6_IJNS7_ILi1EEESH_SH_EEESB_SD_Li128ELb0ELb1ELb0ELb0EEENS1_19SingleTileSchedulerILb0ELb0ELb1ELi128EEEEEEEEEvNT_6ParamsE,@function
        .size           _ZN7cutlass13device_kernelIN5flash19enable_sm80_to_sm89INS1_16FlashAttnFwdSm80INS1_25CollectiveMainloopFwdSm80ILi4ELi1ELb0EN4cute5tupleIJNS5_1CILi128EEENS7_ILi64EEES8_EEELi128ENS_6half_tEfNS_4arch4Sm80ELb0ELb0ELb1ELb0ELb1ELb0ELb1ELb0EEENS1_21CollectiveEpilogueFwdINS6_IJS8_S8_S9_EEENS6_IJNS7_ILi1EEESH_SH_EEESB_SD_Li128ELb0ELb1ELb0ELb0EEENS1_19SingleTileSchedulerILb0ELb0ELb1ELi128EEEEEEEEEvNT_6ParamsE,(.L_x_45 - _ZN7cutlass13device_kernelIN5flash19enable_sm80_to_sm89INS1_16FlashAttnFwdSm80INS1_25CollectiveMainloopFwdSm80ILi4ELi1ELb0EN4cute5tupleIJNS5_1CILi128EEENS7_ILi64EEES8_EEELi128ENS_6half_tEfNS_4arch4Sm80ELb0ELb0ELb1ELb0ELb1ELb0ELb1ELb0EEENS1_21CollectiveEpilogueFwdINS6_IJS8_S8_S9_EEENS6_IJNS7_ILi1EEESH_SH_EEESB_SD_Li128ELb0ELb1ELb0ELb0EEENS1_19SingleTileSchedulerILb0ELb0ELb1ELi128EEEEEEEEEvNT_6ParamsE)
        .other          _ZN7cutlass13device_kernelIN5flash19enable_sm80_to_sm89INS1_16FlashAttnFwdSm80INS1_25CollectiveMainloopFwdSm80ILi4ELi1ELb0EN4cute5tupleIJNS5_1CILi128EEENS7_ILi64EEES8_EEELi128ENS_6half_tEfNS_4arch4Sm80ELb0ELb0ELb1ELb0ELb1ELb0ELb1ELb0EEENS1_21CollectiveEpilogueFwdINS6_IJS8_S8_S9_EEENS6_IJNS7_ILi1EEESH_SH_EEESB_SD_Li128ELb0ELb1ELb0ELb0EEENS1_19SingleTileSchedulerILb0ELb0ELb1ELi128EEEEEEEEEvNT_6ParamsE,@"STO_CUDA_ENTRY STV_DEFAULT"
_ZN7cutlass13device_kernelIN5flash19enable_sm80_to_sm89INS1_16FlashAttnFwdSm80INS1_25CollectiveMainloopFwdSm80ILi4ELi1ELb0EN4cute5tupleIJNS5_1CILi128EEENS7_ILi64EEES8_EEELi128ENS_6half_tEfNS_4arch4Sm80ELb0ELb0ELb1ELb0ELb1ELb0ELb1ELb0EEENS1_21CollectiveEpilogueFwdINS6_IJS8_S8_S9_EEENS6_IJNS7_ILi1EEESH_SH_EEESB_SD_Li128ELb0ELb1ELb0ELb0EEENS1_19SingleTileSchedulerILb0ELb0ELb1ELi128EEEEEEEEEvNT_6ParamsE:
[----:B------:R-:W-:Y:S01]  /*0000*/  LDC R1, c[0x0][0x37c] ;  /* 0x0000df00ff017b82 */ /* 0x000fe20000000800 */
[----:B------:R-:W-:Y:S05]  /*0010*/  EXIT ;  /* 0x000000000000794d */ /* 0x000fea0003800000 */
.L_x_9:
        /* <DEDUP_REMOVED lines=14> */
.L_x_45:


//--------------------- .text._ZN7cutlass13device_kernelIN5flash19enable_sm80_to_sm89INS1_16FlashAttnFwdSm80INS1_25CollectiveMainloopFwdSm80ILi4ELi1ELb0EN4cute5tupleIJNS5_1CILi128EEENS7_ILi64EEES8_EEELi128ENS_6half_tEfNS_4arch4Sm80ELb0ELb0ELb1ELb1ELb1ELb0ELb1ELb0EEENS1_21CollectiveEpilogueFwdINS6_IJS8_S8_S9_EEENS6_IJNS7_ILi1EEESH_SH_EEESB_SD_Li128ELb1ELb1ELb0ELb0EEENS1_19SingleTileSchedulerILb1ELb0ELb1ELi128EEEEEEEEEvNT_6ParamsE --------------------------
	.section	.text._ZN7cutlass13device_kernelIN5flash19enable_sm80_to_sm89INS1_16FlashAttnFwdSm80INS1_25CollectiveMainloopFwdSm80ILi4ELi1ELb0EN4cute5tupleIJNS5_1CILi128EEENS7_ILi64EEES8_EEELi128ENS_6half_tEfNS_4arch4Sm80ELb0ELb0ELb1ELb1ELb1ELb0ELb1ELb0EEENS1_21CollectiveEpilogueFwdINS6_IJS8_S8_S9_EEENS6_IJNS7_ILi1EEESH_SH_EEESB_SD_Li128ELb1ELb1ELb0ELb0EEENS1_19SingleTileSchedulerILb1ELb0ELb1ELi128EEEEEEEEEvNT_6ParamsE,"ax",@progbits
	.align	128
.text._ZN7cutlass13device_kernelIN5flash19enable_sm80_to_sm89INS1_16FlashAttnFwdSm80INS1_25CollectiveMainloopFwdSm80ILi4ELi1ELb0EN4cute5tupleIJNS5_1CILi128EEENS7_ILi64EEES8_EEELi128ENS_6half_tEfNS_4arch4Sm80ELb0ELb0ELb1ELb1ELb1ELb0ELb1ELb0EEENS1_21CollectiveEpilogueFwdINS6_IJS8_S8_S9_EEENS6_IJNS7_ILi1EEESH_SH_EEESB_SD_Li128ELb1ELb1ELb0ELb0EEENS1_19SingleTileSchedulerILb1ELb0ELb1ELi128EEEEEEEEEvNT_6ParamsE:
        .type           _ZN7cutlass13device_kernelIN5flash19enable_sm80_to_sm89INS1_16FlashAttnFwdSm80INS1_25CollectiveMainloopFwdSm80ILi4ELi1ELb0EN4cute5tupleIJNS5_1CILi128EEENS7_ILi64EEES8_EEELi128ENS_6half_tEfNS_4arch4Sm80ELb0ELb0ELb1ELb1ELb1ELb0ELb1ELb0EEENS1_21CollectiveEpilogueFwdINS6_IJS8_S8_S9_EEENS6_IJNS7_ILi1EEESH_SH_EEESB_SD_Li128ELb1ELb1ELb0ELb0EEENS1_19SingleTileSchedulerILb1ELb0ELb1ELi128EEEEEEEEEvNT_6ParamsE,@function
        .size           _ZN7cutlass13device_kernelIN5flash19enable_sm80_to_sm89INS1_16FlashAttnFwdSm80INS1_25CollectiveMainloopFwdSm80ILi4ELi1ELb0EN4cute5tupleIJNS5_1CILi128EEENS7_ILi64EEES8_EEELi128ENS_6half_tEfNS_4arch4Sm80ELb0ELb0ELb1ELb1ELb1ELb0ELb1ELb0EEENS1_21CollectiveEpilogueFwdINS6_IJS8_S8_S9_EEENS6_IJNS7_ILi1EEESH_SH_EEESB_SD_Li128ELb1ELb1ELb0ELb0EEENS1_19SingleTileSchedulerILb1ELb0ELb1ELi128EEEEEEEEEvNT_6ParamsE,(.L_x_46 - _ZN7cutlass13device_kernelIN5flash19enable_sm80_to_sm89INS1_16FlashAttnFwdSm80INS1_25CollectiveMainloopFwdSm80ILi4ELi1ELb0EN4cute5tupleIJNS5_1CILi128EEENS7_ILi64EEES8_EEELi128ENS_6half_tEfNS_4arch4Sm80ELb0ELb0ELb1ELb1ELb1ELb0ELb1ELb0EEENS1_21CollectiveEpilogueFwdINS6_IJS8_S8_S9_EEENS6_IJNS7_ILi1EEESH_SH_EEESB_SD_Li128ELb1ELb1ELb0ELb0EEENS1_19SingleTileSchedulerILb1ELb0ELb1ELi128EEEEEEEEEvNT_6ParamsE)
        .other          _ZN7cutlass13device_kernelIN5flash19enable_sm80_to_sm89INS1_16FlashAttnFwdSm80INS1_25CollectiveMainloopFwdSm80ILi4ELi1ELb0EN4cute5tupleIJNS5_1CILi128EEENS7_ILi64EEES8_EEELi128ENS_6half_tEfNS_4arch4Sm80ELb0ELb0ELb1ELb1ELb1ELb0ELb1ELb0EEENS1_21CollectiveEpilogueFwdINS6_IJS8_S8_S9_EEENS6_IJNS7_ILi1EEESH_SH_EEESB_SD_Li128ELb1ELb1ELb0ELb0EEENS1_19SingleTileSchedulerILb1ELb0ELb1ELi128EEEEEEEEEvNT_6ParamsE,@"STO_CUDA_ENTRY STV_DEFAULT"
_ZN7cutlass13device_kernelIN5flash19enable_sm80_to_sm89INS1_16FlashAttnFwdSm80INS1_25CollectiveMainloopFwdSm80ILi4ELi1ELb0EN4cute5tupleIJNS5_1CILi128EEENS7_ILi64EEES8_EEELi128ENS_6half_tEfNS_4arch4Sm80ELb0ELb0ELb1ELb1ELb1ELb0ELb1ELb0EEENS1_21CollectiveEpilogueFwdINS6_IJS8_S8_S9_EEENS6_IJNS7_ILi1EEESH_SH_EEESB_SD_Li128ELb1ELb1ELb0ELb0EEENS1_19SingleTileSchedulerILb1ELb0ELb1ELi128EEEEEEEEEvNT_6ParamsE:
[----:B------:R-:W-:Y:S01]  /*0000*/  LDC R1, c[0x0][0x37c] ;  /* 0x0000df00ff017b82 */ /* 0x000fe20000000800 */
[----:B------:R-:W-:Y:S05]  /*0010*/  EXIT ;  /* 0x000000000000794d */ /* 0x000fea0003800000 */
.L_x_10:
        /* <DEDUP_REMOVED lines=14> */
.L_x_46:


//--------------------- .text._ZN7cutlass13device_kernelIN5flash19enable_sm80_to_sm89INS1_16FlashAttnFwdSm80INS1_25CollectiveMainloopFwdSm80ILi4ELi1ELb0EN4cute5tupleIJNS5_1CILi128EEENS7_ILi64EEES8_EEELi128ENS_6half_tEfNS_4arch4Sm80ELb0ELb0ELb1ELb1ELb1ELb1ELb1ELb0EEENS1_21CollectiveEpilogueFwdINS6_IJS8_S8_S9_EEENS6_IJNS7_ILi1EEESH_SH_EEESB_SD_Li128ELb1ELb1ELb0ELb0EEENS1_19SingleTileSchedulerILb1ELb0ELb1ELi128EEEEEEEEEvNT_6ParamsE --------------------------
	.section	.text._ZN7cutlass13device_kernelIN5flash19enable_sm80_to_sm89INS1_16FlashAttnFwdSm80INS1_25CollectiveMainloopFwdSm80ILi4ELi1ELb0EN4cute5tupleIJNS5_1CILi128EEENS7_ILi64EEES8_EEELi128ENS_6half_tEfNS_4arch4Sm80ELb0ELb0ELb1ELb1ELb1ELb1ELb1ELb0EEENS1_21CollectiveEpilogueFwdINS6_IJS8_S8_S9_EEENS6_IJNS7_ILi1EEESH_SH_EEESB_SD_Li128ELb1ELb1ELb0ELb0EEENS1_19SingleTileSchedulerILb1ELb0ELb1ELi128EEEEEEEEEvNT_6ParamsE,"ax",@progbits
	.align	128
.text._ZN7cutlass13device_kernelIN5flash19enable_sm80_to_sm89INS1_16FlashAttnFwdSm80INS1_25CollectiveMainloopFwdSm80ILi4ELi1ELb0EN4cute5tupleIJNS5_1CILi128EEENS7_ILi64EEES8_EEELi128ENS_6half_tEfNS_4arch4Sm80ELb0ELb0ELb1ELb1ELb1ELb1ELb1ELb0EEENS1_21CollectiveEpilogueFwdINS6_IJS8_S8_S9_EEENS6_IJNS7_ILi1EEESH_SH_EEESB_SD_Li128ELb1ELb1ELb0ELb0EEENS1_19SingleTileSchedulerILb1ELb0ELb1ELi128EEEEEEEEEvNT_6ParamsE:
        .type           _ZN7cutlass13device_kernelIN5flash19enable_sm80_to_sm89INS1_16FlashAttnFwdSm80INS1_25CollectiveMainloopFwdSm80ILi4ELi1ELb0EN4cute5tupleIJNS5_1CILi128EEENS7_ILi64EEES8_EEELi128ENS_6half_tEfNS_4arch4Sm80ELb0ELb0ELb1ELb1ELb1ELb1ELb1ELb0EEENS1_21CollectiveEpilogueFwdINS6_IJS8_S8_S9_EEENS6_IJNS7_ILi1EEESH_SH_EEESB_SD_Li128ELb1ELb1ELb0ELb0EEENS1_19SingleTileSchedulerILb1ELb0ELb1ELi128EEEEEEEEEvNT_6ParamsE,@function
        .size           _ZN7cutlass13device_kernelIN5flash19enable_sm80_to_sm89INS1_16FlashAttnFwdSm80INS1_25CollectiveMainloopFwdSm80ILi4ELi1ELb0EN4cute5tupleIJNS5_1CILi128EEENS7_ILi64EEES8_EEELi128ENS_6half_tEfNS_4arch4Sm80ELb0ELb0ELb1ELb1ELb1ELb1ELb1ELb0EEENS1_21CollectiveEpilogueFwdINS6_IJS8_S8_S9_EEENS6_IJNS7_ILi1EEESH_SH_EEESB_SD_Li128ELb1ELb1ELb0ELb0EEENS1_19SingleTileSchedulerILb1ELb0ELb1ELi128EEEEEEEEEvNT_6ParamsE,(.L_x_47 - _ZN7cutlass13device_kernelIN5flash19enable_sm80_to_sm89INS1_16FlashAttnFwdSm80INS1_25CollectiveMainloopFwdSm80ILi4ELi1ELb0EN4cute5tupleIJNS5_1CILi128EEENS7_ILi64EEES8_EEELi128ENS_6half_tEfNS_4arch4Sm80ELb0ELb0ELb1ELb1ELb1ELb1ELb1ELb0EEENS1_21CollectiveEpilogueFwdINS6_IJS8_S8_S9_EEENS6_IJNS7_ILi1EEESH_SH_EEESB_SD_Li128ELb1ELb1ELb0ELb0EEENS1_19SingleTileSchedulerILb1ELb0ELb1ELi128EEEEEEEEEvNT_6ParamsE)
        .other          _ZN7cutlass13device_kernelIN5flash19enable_sm80_to_sm89INS1_16FlashAttnFwdSm80INS1_25CollectiveMainloopFwdSm80ILi4ELi1ELb0EN4cute5tupleIJNS5_1CILi128EEENS7_ILi64EEES8_EEELi128ENS_6half_tEfNS_4arch4Sm80ELb0ELb0ELb1ELb1ELb1ELb1ELb1ELb0EEENS1_21CollectiveEpilogueFwdINS6_IJS8_S8_S9_EEENS6_IJNS7_ILi1EEESH_SH_EEESB_SD_Li128ELb1ELb1ELb0ELb0EEENS1_19SingleTileSchedulerILb1ELb0ELb1ELi128EEEEEEEEEvNT_6ParamsE,@"STO_CUDA_ENTRY STV_DEFAULT"
_ZN7cutlass13device_kernelIN5flash19enable_sm80_to_sm89INS1_16FlashAttnFwdSm80INS1_25CollectiveMainloopFwdSm80ILi4ELi1ELb0EN4cute5tupleIJNS5_1CILi128EEENS7_ILi64EEES8_EEELi128ENS_6half_tEfNS_4arch4Sm80ELb0ELb0ELb1ELb1ELb1ELb1ELb1ELb0EEENS1_21CollectiveEpilogueFwdINS6_IJS8_S8_S9_EEENS6_IJNS7_ILi1EEESH_SH_EEESB_SD_Li128ELb1ELb1ELb0ELb0EEENS1_19SingleTileSchedulerILb1ELb0ELb1ELi128EEEEEEEEEvNT_6ParamsE:
[----:B------:R-:W-:Y:S01]  /*0000*/  LDC R1, c[0x0][0x37c] ;  /* 0x0000df00ff017b82 */ /* 0x000fe20000000800 */
[----:B------:R-:W-:Y:S05]  /*0010*/  EXIT ;  /* 0x000000000000794d */ /* 0x000fea0003800000 */
.L_x_11:
        /* <DEDUP_REMOVED lines=14> */
.L_x_47:


//--------------------- .text._ZN7cutlass13device_kernelIN5flash19enable_sm80_to_sm89INS1_16FlashAttnFwdSm80INS1_25CollectiveMainloopFwdSm80ILi4ELi1ELb0EN4cute5tupleIJNS5_1CILi128EEENS7_ILi48EEES8_EEELi128ENS_6half_tEfNS_4arch4Sm80ELb0ELb1ELb1ELb0ELb1ELb0ELb1ELb0EEENS1_21CollectiveEpilogueFwdINS6_IJS8_S8_S9_EEENS6_IJNS7_ILi1EEESH_SH_EEESB_SD_Li128ELb0ELb1ELb0ELb0EEENS1_19SingleTileSchedulerILb0ELb0ELb1ELi128EEEEEEEEEvNT_6ParamsE --------------------------
	.section	.text._ZN7cutlass13device_kernelIN5flash19enable_sm80_to_sm89INS1_16FlashAttnFwdSm80INS1_25CollectiveMainloopFwdSm80ILi4ELi1ELb0EN4cute5tupleIJNS5_1CILi128EEENS7_ILi48EEES8_EEELi128ENS_6half_tEfNS_4arch4Sm80ELb0ELb1ELb1ELb0ELb1ELb0ELb1ELb0EEENS1_21CollectiveEpilogueFwdINS6_IJS8_S8_S9_EEENS6_IJNS7_ILi1EEESH_SH_EEESB_SD_Li128ELb0ELb1ELb0ELb0EEENS1_19SingleTileSchedulerILb0ELb0ELb1ELi128EEEEEEEEEvNT_6ParamsE,"ax",@progbits
	.align	128
.text._ZN7cutlass13device_kernelIN5flash19enable_sm80_to_sm89INS1_16FlashAttnFwdSm80INS1_25CollectiveMainloopFwdSm80ILi4ELi1ELb0EN4cute5tupleIJNS5_1CILi128EEENS7_ILi48EEES8_EEELi128ENS_6half_tEfNS_4arch4Sm80ELb0ELb1ELb1ELb0ELb1ELb0ELb1ELb0EEENS1_21CollectiveEpilogueFwdINS6_IJS8_S8_S9_EEENS6_IJNS7_ILi1EEESH_SH_EEESB_SD_Li128ELb0ELb1ELb0ELb0EEENS1_19SingleTileSchedulerILb0ELb0ELb1ELi128EEEEEEEEEvNT_6ParamsE:
        .type           _ZN7cutlass13device_kernelIN5flash19enable_sm80_to_sm89INS1_16FlashAttnFwdSm80INS1_25CollectiveMainloopFwdSm80ILi4ELi1ELb0EN4cute5tupleIJNS5_1CILi128EEENS7_ILi48EEES8_EEELi128ENS_6half_tEfNS_4arch4Sm80ELb0ELb1ELb1ELb0ELb1ELb0ELb1ELb0EEENS1_21CollectiveEpilogueFwdINS6_IJS8_S8_S9_EEENS6_IJNS7_ILi1EEESH_SH_EEESB_SD_Li128ELb0ELb1ELb0ELb0EEENS1_19SingleTileSchedulerILb0ELb0ELb1ELi128EEEEEEEEEvNT_6ParamsE,@function
        .size           _ZN7cutlass13device_kernelIN5flash19enable_sm80_to_sm89INS1_16FlashAttnFwdSm80INS1_25CollectiveMainloopFwdSm80ILi4ELi1ELb0EN4cute5tupleIJNS5_1CILi128EEENS7_ILi48EEES8_EEELi128ENS_6half_tEfNS_4arch4Sm80ELb0ELb1ELb1ELb0ELb1ELb0ELb1ELb0EEENS1_21CollectiveEpilogueFwdINS6_IJS8_S8_S9_EEENS6_IJNS7_ILi1EEESH_SH_EEESB_SD_Li128ELb0ELb1ELb0ELb0EEENS1_19SingleTileSchedulerILb0ELb0ELb1ELi128EEEEEEEEEvNT_6ParamsE,(.L_x_48 - _ZN7cutlass13device_kernelIN5flash19enable_sm80_to_sm89INS1_16FlashAttnFwdSm80INS1_25CollectiveMainloopFwdSm80ILi4ELi1ELb0EN4cute5tupleIJNS5_1CILi128EEENS7_ILi48EEES8_EEELi128ENS_6half_tEfNS_4arch4Sm80ELb0ELb1ELb1ELb0ELb1ELb0ELb1ELb0EEENS1_21CollectiveEpilogueFwdINS6_IJS8_S8_S9_EEENS6_IJNS7_ILi1EEESH_SH_EEESB_SD_Li128ELb0ELb1ELb0ELb0EEENS1_19SingleTileSchedulerILb0ELb0ELb1ELi128EEEEEEEEEvNT_6ParamsE)
        .other          _ZN7cutlass13device_kernelIN5flash19enable_sm80_to_sm89INS1_16FlashAttnFwdSm80INS1_25CollectiveMainloopFwdSm80ILi4ELi1ELb0EN4cute5tupleIJNS5_1CILi128EEENS7_ILi48EEES8_EEELi128ENS_6half_tEfNS_4arch4Sm80ELb0ELb1ELb1ELb0ELb1ELb0ELb1ELb0EEENS1_21CollectiveEpilogueFwdINS6_IJS8_S8_S9_EEENS6_IJNS7_ILi1EEESH_SH_EEESB_SD_Li128ELb0ELb1ELb0ELb0EEENS1_19SingleTileSchedulerILb0ELb0ELb1ELi128EEEEEEEEEvNT_6ParamsE,@"STO_CUDA_ENTRY STV_DEFAULT"
_ZN7cutlass13device_kernelIN5flash19enable_sm80_to_sm89INS1_16FlashAttnFwdSm80INS1_25CollectiveMainloopFwdSm80ILi4ELi1ELb0EN4cute5tupleIJNS5_1CILi128EEENS7_ILi48EEES8_EEELi128ENS_6half_tEfNS_4arch4Sm80ELb0ELb1ELb1ELb0ELb1ELb0ELb1ELb0EEENS1_21CollectiveEpilogueFwdINS6_IJS8_S8_S9_EEENS6_IJNS7_ILi1EEESH_SH_EEESB_SD_Li128ELb0ELb1ELb0ELb0EEENS1_19SingleTileSchedulerILb0ELb0ELb1ELi128EEEEEEEEEvNT_6ParamsE:
[----:B------:R-:W-:Y:S01]  /*0000*/  LDC R1, c[0x0][0x37c] ;  /* 0x0000df00ff017b82 */ /* 0x000fe20000000800 */
[----:B------:R-:W-:Y:S05]  /*0010*/  EXIT ;  /* 0x000000000000794d */ /* 0x000fea0003800000 */
.L_x_12:
        /* <DEDUP_REMOVED lines=14> */
.L_x_48:


//--------------------- .text._ZN7cutlass13device_kernelIN5flash19enable_sm80_to_sm89INS1_16FlashAttnFwdSm80INS1_25CollectiveMainloopFwdSm80ILi4ELi1ELb0EN4cute5tupleIJNS5_1CILi128EEENS7_ILi48EEES8_EEELi128ENS_6half_tEfNS_4arch4Sm80ELb0ELb1ELb1ELb1ELb1ELb0ELb1ELb0EEENS1_21CollectiveEpilogueFwdINS6_IJS8_S8_S9_EEENS6_IJNS7_ILi1EEESH_SH_EEESB_SD_Li128ELb1ELb1ELb0ELb0EEENS1_19SingleTileSchedulerILb1ELb0ELb1ELi128EEEEEEEEEvNT_6ParamsE --------------------------
	.section	.text._ZN7cutlass13device_kernelIN5flash19enable_sm80_to_sm89INS1_16FlashAttnFwdSm80INS1_25CollectiveMainloopFwdSm80ILi4ELi1ELb0EN4cute5tupleIJNS5_1CILi128EEENS7_ILi48EEES8_EEELi128ENS_6half_tEfNS_4arch4Sm80ELb0ELb1ELb1ELb1ELb1ELb0ELb1ELb0EEENS1_21CollectiveEpilogueFwdINS6_IJS8_S8_S9_EEENS6_IJNS7_ILi1EEESH_SH_EEESB_SD_Li128ELb1ELb1ELb0ELb0EEENS1_19SingleTileSchedulerILb1ELb0ELb1ELi128EEEEEEEEEvNT_6ParamsE,"ax",@progbits
	.align	128
.text._ZN7cutlass13device_kernelIN5flash19enable_sm80_to_sm89INS1_16FlashAttnFwdSm80INS1_25CollectiveMainloopFwdSm80ILi4ELi1ELb0EN4cute5tupleIJNS5_1CILi128EEENS7_ILi48EEES8_EEELi128ENS_6half_tEfNS_4arch4Sm80ELb0ELb1ELb1ELb1ELb1ELb0ELb1ELb0EEENS1_21CollectiveEpilogueFwdINS6_IJS8_S8_S9_EEENS6_IJNS7_ILi1EEESH_SH_EEESB_SD_Li128ELb1ELb1ELb0ELb0EEENS1_19SingleTileSchedulerILb1ELb0ELb1ELi128EEEEEEEEEvNT_6ParamsE:
        .type           _ZN7cutlass13device_kernelIN5flash19enable_sm80_to_sm89INS1_16FlashAttnFwdSm80INS1_25CollectiveMainloopFwdSm80ILi4ELi1ELb0EN4cute5tupleIJNS5_1CILi128EEENS7_ILi48EEES8_EEELi128ENS_6half_tEfNS_4arch4Sm80ELb0ELb1ELb1ELb1ELb1ELb0ELb1ELb0EEENS1_21CollectiveEpilogueFwdINS6_IJS8_S8_S9_EEENS6_IJNS7_ILi1EEESH_SH_EEESB_SD_Li128ELb1ELb1ELb0ELb0EEENS1_19SingleTileSchedulerILb1ELb0ELb1ELi128EEEEEEEEEvNT_6ParamsE,@function
        .size           _ZN7cutlass13device_kernelIN5flash19enable_sm80_to_sm89INS1_16FlashAttnFwdSm80INS1_25CollectiveMainloopFwdSm80ILi4ELi1ELb0EN4cute5tupleIJNS5_1CILi128EEENS7_ILi48EEES8_EEELi128ENS_6half_tEfNS_4arch4Sm80ELb0ELb1ELb1ELb1ELb1ELb0ELb1ELb0EEENS1_21CollectiveEpilogueFwdINS6_IJS8_S8_S9_EEENS6_IJNS7_ILi1EEESH_SH_EEESB_SD_Li128ELb1ELb1ELb0ELb0EEENS1_19SingleTileSchedulerILb1ELb0ELb1ELi128EEEEEEEEEvNT_6ParamsE,(.L_x_49 - _ZN7cutlass13device_kernelIN5flash19enable_sm80_to_sm89INS1_16FlashAttnFwdSm80INS1_25CollectiveMainloopFwdSm80ILi4ELi1ELb0EN4cute5tupleIJNS5_1CILi128EEENS7_ILi48EEES8_EEELi128ENS_6half_tEfNS_4arch4Sm80ELb0ELb1ELb1ELb1ELb1ELb0ELb1ELb0EEENS1_21CollectiveEpilogueFwdINS6_IJS8_S8_S9_EEENS6_IJNS7_ILi1EEESH_SH_EEESB_SD_Li128ELb1ELb1ELb0ELb0EEENS1_19SingleTileSchedulerILb1ELb0ELb1ELi128EEEEEEEEEvNT_6ParamsE)
        .other          _ZN7cutlass13device_kernelIN5flash19enable_sm80_to_sm89INS1_16FlashAttnFwdSm80INS1_25CollectiveMainloopFwdSm80ILi4ELi1ELb0EN4cute5tupleIJNS5_1CILi128EEENS7_ILi48EEES8_EEELi128ENS_6half_tEfNS_4arch4Sm80ELb0ELb1ELb1ELb1ELb1ELb0ELb1ELb0EEENS1_21CollectiveEpilogueFwdINS6_IJS8_S8_S9_EEENS6_IJNS7_ILi1EEESH_SH_EEESB_SD_Li128ELb1ELb1ELb0ELb0EEENS1_19SingleTileSchedulerILb1ELb0ELb1ELi128EEEEEEEEEvNT_6ParamsE,@"STO_CUDA_ENTRY STV_DEFAULT"
_ZN7cutlass13device_kernelIN5flash19enable_sm80_to_sm89INS1_16FlashAttnFwdSm80INS1_25CollectiveMainloopFwdSm80ILi4ELi1ELb0EN4cute5tupleIJNS5_1CILi128EEENS7_ILi48EEES8_EEELi128ENS_6half_tEfNS_4arch4Sm80ELb0ELb1ELb1ELb1ELb1ELb0ELb1ELb0EEENS1_21CollectiveEpilogueFwdINS6_IJS8_S8_S9_EEENS6_IJNS7_ILi1EEESH_SH_EEESB_SD_Li128ELb1ELb1ELb0ELb0EEENS1_19SingleTileSchedulerILb1ELb0ELb1ELi128EEEEEEEEEvNT_6ParamsE:
[----:B------:R-:W-:Y:S01]  /*0000*/  LDC R1, c[0x0][0x37c] ;  /* 0x0000df00ff017b82 */ /* 0x000fe20000000800 */
[----:B------:R-:W-:Y:S05]  /*0010*/  EXIT ;  /* 0x000000000000794d */ /* 0x000fea0003800000 */
.L_x_13:
        /* <DEDUP_REMOVED lines=14> */
.L_x_49:


//--------------------- .text._ZN7cutlass13device_kernelIN5flash19enable_sm80_to_sm89INS1_16FlashAttnFwdSm80INS1_25CollectiveMainloopFwdSm80ILi4ELi1ELb0EN4cute5tupleIJNS5_1CILi128EEENS7_ILi48EEES8_EEELi128ENS_6half_tEfNS_4arch4Sm80ELb0ELb1ELb1ELb1ELb1ELb1ELb1ELb0EEENS1_21CollectiveEpilogueFwdINS6_IJS8_S8_S9_EEENS6_IJNS7_ILi1EEESH_SH_EEESB_SD_Li128ELb1ELb1ELb0ELb0EEENS1_19SingleTileSchedulerILb1ELb0ELb1ELi128EEEEEEEEEvNT_6ParamsE --------------------------
	.section	.text._ZN7cutlass13device_kernelIN5flash19enable_sm80_to_sm89INS1_16FlashAttnFwdSm80INS1_25CollectiveMainloopFwdSm80ILi4ELi1ELb0EN4cute5tupleIJNS5_1CILi128EEENS7_ILi48EEES8_EEELi128ENS_6half_tEfNS_4arch4Sm80ELb0ELb1ELb1ELb1ELb1ELb1ELb1ELb0EEENS1_21CollectiveEpilogueFwdINS6_IJS8_S8_S9_EEENS6_IJNS7_ILi1EEESH_SH_EEESB_SD_Li128ELb1ELb1ELb0ELb0EEENS1_19SingleTileSchedulerILb1ELb0ELb1ELi128EEEEEEEEEvNT_6ParamsE,"ax",@progbits
	.align	128
.text._ZN7cutlass13device_kernelIN5flash19enable_sm80_to_sm89INS1_16FlashAttnFwdSm80INS1_25CollectiveMainloopFwdSm80ILi4ELi1ELb0EN4cute5tupleIJNS5_1CILi128EEENS7_ILi48EEES8_EEELi128ENS_6half_tEfNS_4arch4Sm80ELb0ELb1ELb1ELb1ELb1ELb1ELb1ELb0EEENS1_21CollectiveEpilogueFwdINS6_IJS8_S8_S9_EEENS6_IJNS7_ILi1EEESH_SH_EEESB_SD_Li128ELb1ELb1ELb0ELb0EEENS1_19SingleTileSchedulerILb1ELb0ELb1ELi128EEEEEEEEEvNT_6ParamsE:
        .type           _ZN7cutlass13device_kernelIN5flash19enable_sm80_to_sm89INS1_16FlashAttnFwdSm80INS1_25CollectiveMainloopFwdSm80ILi4ELi1ELb0EN4cute5tupleIJNS5_1CILi128EEENS7_ILi48EEES8_EEELi128ENS_6half_tEfNS_4arch4Sm80ELb0ELb1ELb1ELb1ELb1ELb1ELb1ELb0EEENS1_21CollectiveEpilogueFwdINS6_IJS8_S8_S9_EEENS6_IJNS7_ILi1EEESH_SH_EEESB_SD_Li128ELb1ELb1ELb0ELb0EEENS1_19SingleTileSchedulerILb1ELb0ELb1ELi128EEEEEEEEEvNT_6ParamsE,@function
        .size           _ZN7cutlass13device_kernelIN5flash19enable_sm80_to_sm89INS1_16FlashAttnFwdSm80INS1_25CollectiveMainloopFwdSm80ILi4ELi1ELb0EN4cute5tupleIJNS5_1CILi128EEENS7_ILi48EEES8_EEELi128ENS_6half_tEfNS_4arch4Sm80ELb0ELb1ELb1ELb1ELb1ELb1ELb1ELb0EEENS1_21CollectiveEpilogueFwdINS6_IJS8_S8_S9_EEENS6_IJNS7_ILi1EEESH_SH_EEESB_SD_Li128ELb1ELb1ELb0ELb0EEENS1_19SingleTileSchedulerILb1ELb0ELb1ELi128EEEEEEEEEvNT_6ParamsE,(.L_x_50 - _ZN7cutlass13device_kernelIN5flash19enable_sm80_to_sm89INS1_16FlashAttnFwdSm80INS1_25CollectiveMainloopFwdSm80ILi4ELi1ELb0EN4cute5tupleIJNS5_1CILi128EEENS7_ILi48EEES8_EEELi128ENS_6half_tEfNS_4arch4Sm80ELb0ELb1ELb1ELb1ELb1ELb1ELb1ELb0EEENS1_21CollectiveEpilogueFwdINS6_IJS8_S8_S9_EEENS6_IJNS7_ILi1EEESH_SH_EEESB_SD_Li128ELb1ELb1ELb0ELb0EEENS1_19SingleTileSchedulerILb1ELb0ELb1ELi128EEEEEEEEEvNT_6ParamsE)
        .other          _ZN7cutlass13device_kernelIN5flash19enable_sm80_to_sm89INS1_16FlashAttnFwdSm80INS1_25CollectiveMainloopFwdSm80ILi4ELi1ELb0EN4cute5tupleIJNS5_1CILi128EEENS7_ILi48EEES8_EEELi128ENS_6half_tEfNS_4arch4Sm80ELb0ELb1ELb1ELb1ELb1ELb1ELb1ELb0EEENS1_21CollectiveEpilogueFwdINS6_IJS8_S8_S9_EEENS6_IJNS7_ILi1EEESH_SH_EEESB_SD_Li128ELb1ELb1ELb0ELb0EEENS1_19SingleTileSchedulerILb1ELb0ELb1ELi128EEEEEEEEEvNT_6ParamsE,@"STO_CUDA_ENTRY STV_DEFAULT"
_ZN7cutlass13device_kernelIN5flash19enable_sm80_to_sm89INS1_16FlashAttnFwdSm80INS1_25CollectiveMainloopFwdSm80ILi4ELi1ELb0EN4cute5tupleIJNS5_1CILi128EEENS7_ILi48EEES8_EEELi128ENS_6half_tEfNS_4arch4Sm80ELb0ELb1ELb1ELb1ELb1ELb1ELb1ELb0EEENS1_21CollectiveEpilogueFwdINS6_IJS8_S8_S9_EEENS6_IJNS7_ILi1EEESH_SH_EEESB_SD_Li128ELb1ELb1ELb0ELb0EEENS1_19SingleTileSchedulerILb1ELb0ELb1ELi128EEEEEEEEEvNT_6ParamsE:
[----:B------:R-:W-:Y:S01]  /*0000*/  LDC R1, c[0x0][0x37c] ;  /* 0x0000df00ff017b82 */ /* 0x000fe20000000800 */
[----:B------:R-:W-:Y:S05]  /*0010*/  EXIT ;  /* 0x000000000000794d */ /* 0x000fea0003800000 */
.L_x_14:
        /* <DEDUP_REMOVED lines=14> */
.L_x_50:


//--------------------- .text._ZN7cutlass13device_kernelIN5flash19enable_sm80_to_sm89INS1_16FlashAttnFwdSm80INS1_25CollectiveMainloopFwdSm80ILi4ELi1ELb0EN4cute5tupleIJNS5_1CILi128EEENS7_ILi64EEES8_EEELi128ENS_6half_tEfNS_4arch4Sm80ELb1ELb0ELb1ELb0ELb1ELb0ELb1ELb0EEENS1_21CollectiveEpilogueFwdINS6_IJS8_S8_S9_EEENS6_IJNS7_ILi1EEESH_SH_EEESB_SD_Li128ELb0ELb1ELb0ELb0EEENS1_30DynamicPersistentTileSchedulerILi128ELi128ELb0ELb1ELb0EEEEEEEEEvNT_6ParamsE --------------------------
	.section	.text._ZN7cutlass13device_kernelIN5flash19enable_sm80_to_sm89INS1_16FlashAttnFwdSm80INS1_25CollectiveMainloopFwdSm80ILi4ELi1ELb0EN4cute5tupleIJNS5_1CILi128EEENS7_ILi64EEES8_EEELi128ENS_6half_tEfNS_4arch4Sm80ELb1ELb0ELb1ELb0ELb1ELb0ELb1ELb0EEENS1_21CollectiveEpilogueFwdINS6_IJS8_S8_S9_EEENS6_IJNS7_ILi1EEESH_SH_EEESB_SD_Li128ELb0ELb1ELb0ELb0EEENS1_30DynamicPersistentTileSchedulerILi128ELi128ELb0ELb1ELb0EEEEEEEEEvNT_6ParamsE,"ax",@progbits
	.align	128
.text._ZN7cutlass13device_kernelIN5flash19enable_sm80_to_sm89INS1_16FlashAttnFwdSm80INS1_25CollectiveMainloopFwdSm80ILi4ELi1ELb0EN4cute5tupleIJNS5_1CILi128EEENS7_ILi64EEES8_EEELi128ENS_6half_tEfNS_4arch4Sm80ELb1ELb0ELb1ELb0ELb1ELb0ELb1ELb0EEENS1_21CollectiveEpilogueFwdINS6_IJS8_S8_S9_EEENS6_IJNS7_ILi1EEESH_SH_EEESB_SD_Li128ELb0ELb1ELb0ELb0EEENS1_30DynamicPersistentTileSchedulerILi128ELi128ELb0ELb1ELb0EEEEEEEEEvNT_6ParamsE:
        .type           _ZN7cutlass13device_kernelIN5flash19enable_sm80_to_sm89INS1_16FlashAttnFwdSm80INS1_25CollectiveMainloopFwdSm80ILi4ELi1ELb0EN4cute5tupleIJNS5_1CILi128EEENS7_ILi64EEES8_EEELi128ENS_6half_tEfNS_4arch4Sm80ELb1ELb0ELb1ELb0ELb1ELb0ELb1ELb0EEENS1_21CollectiveEpilogueFwdINS6_IJS8_S8_S9_EEENS6_IJNS7_ILi1EEESH_SH_EEESB_SD_Li128ELb0ELb1ELb0ELb0EEENS1_30DynamicPersistentTileSchedulerILi128ELi128ELb0ELb1ELb0EEEEEEEEEvNT_6ParamsE,@function
        .size           _ZN7cutlass13device_kernelIN5flash19enable_sm80_to_sm89INS1_16FlashAttnFwdSm80INS1_25CollectiveMainloopFwdSm80ILi4ELi1ELb0EN4cute5tupleIJNS5_1CILi128EEENS7_ILi64EEES8_EEELi128ENS_6half_tEfNS_4arch4Sm80ELb1ELb0ELb1ELb0ELb1ELb0ELb1ELb0EEENS1_21CollectiveEpilogueFwdINS6_IJS8_S8_S9_EEENS6_IJNS7_ILi1EEESH_SH_EEESB_SD_Li128ELb0ELb1ELb0ELb0EEENS1_30DynamicPersistentTileSchedulerILi128ELi128ELb0ELb1ELb0EEEEEEEEEvNT_6ParamsE,(.L_x_51 - _ZN7cutlass13device_kernelIN5flash19enable_sm80_to_sm89INS1_16FlashAttnFwdSm80INS1_25CollectiveMainloopFwdSm80ILi4ELi1ELb0EN4cute5tupleIJNS5_1CILi128EEENS7_ILi64EEES8_EEELi128ENS_6half_tEfNS_4arch4Sm80ELb1ELb0ELb1ELb0ELb1ELb0ELb1ELb0EEENS1_21CollectiveEpilogueFwdINS6_IJS8_S8_S9_EEENS6_IJNS7_ILi1EEESH_SH_EEESB_SD_Li128ELb0ELb1ELb0ELb0EEENS1_30DynamicPersistentTileSchedulerILi128ELi128ELb0ELb1ELb0EEEEEEEEEvNT_6ParamsE)
        .other          _ZN7cutlass13device_kernelIN5flash19enable_sm80_to_sm89INS1_16FlashAttnFwdSm80INS1_25CollectiveMainloopFwdSm80ILi4ELi1ELb0EN4cute5tupleIJNS5_1CILi128EEENS7_ILi64EEES8_EEELi128ENS_6half_tEfNS_4arch4Sm80ELb1ELb0ELb1ELb0ELb1ELb0ELb1ELb0EEENS1_21CollectiveEpilogueFwdINS6_IJS8_S8_S9_EEENS6_IJNS7_ILi1EEESH_SH_EEESB_SD_Li128ELb0ELb1ELb0ELb0EEENS1_30DynamicPersistentTileSchedulerILi128ELi128ELb0ELb1ELb0EEEEEEEEEvNT_6ParamsE,@"STO_CUDA_ENTRY STV_DEFAULT"
_ZN7cutlass13device_kernelIN5flash19enable_sm80_to_sm89INS1_16FlashAttnFwdSm80INS1_25CollectiveMainloopFwdSm80ILi4ELi1ELb0EN4cute5tupleIJNS5_1CILi128EEENS7_ILi64EEES8_EEELi128ENS_6half_tEfNS_4arch4Sm80ELb1ELb0ELb1ELb0ELb1ELb0ELb1ELb0EEENS1_21CollectiveEpilogueFwdINS6_IJS8_S8_S9_EEENS6_IJNS7_ILi1EEESH_SH_EEESB_SD_Li128ELb0ELb1ELb0ELb0EEENS1_30DynamicPersistentTileSchedulerILi128ELi128ELb0ELb1ELb0EEEEEEEEEvNT_6ParamsE:
[----:B------:R-:W-:Y:S01]  /*0000*/  LDC R1, c[0x0][0x37c] ;  /* 0x0000df00ff017b82 */ /* 0x000fe20000000800 */
[----:B------:R-:W-:Y:S05]  /*0010*/  EXIT ;  /* 0x000000000000794d */ /* 0x000fea0003800000 */
.L_x_15:
        /* <DEDUP_REMOVED lines=14> */
.L_x_51:


//--------------------- .text._ZN7cutlass13device_kernelIN5flash19enable_sm80_to_sm89INS1_16FlashAttnFwdSm80INS1_25CollectiveMainloopFwdSm80ILi4ELi1ELb0EN4cute5tupleIJNS5_1CILi128EEENS7_ILi64EEES8_EEELi128ENS_6half_tEfNS_4arch4Sm80ELb1ELb0ELb1ELb1ELb1ELb0ELb1ELb0EEENS1_21CollectiveEpilogueFwdINS6_IJS8_S8_S9_EEENS6_IJNS7_ILi1EEESH_SH_EEESB_SD_Li128ELb1ELb1ELb0ELb0EEENS1_19SingleTileSchedulerILb1ELb0ELb1ELi128EEEEEEEEEvNT_6ParamsE --------------------------
	.section	.text._ZN7cutlass13device_kernelIN5flash19enable_sm80_to_sm89INS1_16FlashAttnFwdSm80INS1_25CollectiveMainloopFwdSm80ILi4ELi1ELb0EN4cute5tupleIJNS5_1CILi128EEENS7_ILi64EEES8_EEELi128ENS_6half_tEfNS_4arch4Sm80ELb1ELb0ELb1ELb1ELb1ELb0ELb1ELb0EEENS1_21CollectiveEpilogueFwdINS6_IJS8_S8_S9_EEENS6_IJNS7_ILi1EEESH_SH_EEESB_SD_Li128ELb1ELb1ELb0ELb0EEENS1_19SingleTileSchedulerILb1ELb0ELb1ELi128EEEEEEEEEvNT_6ParamsE,"ax",@progbits
	.align	128
.text._ZN7cutlass13device_kernelIN5flash19enable_sm80_to_sm89INS1_16FlashAttnFwdSm80INS1_25CollectiveMainloopFwdSm80ILi4ELi1ELb0EN4cute5tupleIJNS5_1CILi128EEENS7_ILi64EEES8_EEELi128ENS_6half_tEfNS_4arch4Sm80ELb1ELb0ELb1ELb1ELb1ELb0ELb1ELb0EEENS1_21CollectiveEpilogueFwdINS6_IJS8_S8_S9_EEENS6_IJNS7_ILi1EEESH_SH_EEESB_SD_Li128ELb1ELb1ELb0ELb0EEENS1_19SingleTileSchedulerILb1ELb0ELb1ELi128EEEEEEEEEvNT_6ParamsE:
        .type           _ZN7cutlass13device_kernelIN5flash19enable_sm80_to_sm89INS1_16FlashAttnFwdSm80INS1_25CollectiveMainloopFwdSm80ILi4ELi1ELb0EN4cute5tupleIJNS5_1CILi128EEENS7_ILi64EEES8_EEELi128ENS_6half_tEfNS_4arch4Sm80ELb1ELb0ELb1ELb1ELb1ELb0ELb1ELb0EEENS1_21CollectiveEpilogueFwdINS6_IJS8_S8_S9_EEENS6_IJNS7_ILi1EEESH_SH_EEESB_SD_Li128ELb1ELb1ELb0ELb0EEENS1_19SingleTileSchedulerILb1ELb0ELb1ELi128EEEEEEEEEvNT_6ParamsE,@function
        .size           _ZN7cutlass13device_kernelIN5flash19enable_sm80_to_sm89INS1_16FlashAttnFwdSm80INS1_25CollectiveMainloopFwdSm80ILi4ELi1ELb0EN4cute5tupleIJNS5_1CILi128EEENS7_ILi64EEES8_EEELi128ENS_6half_tEfNS_4arch4Sm80ELb1ELb0ELb1ELb1ELb1ELb0ELb1ELb0EEENS1_21CollectiveEpilogueFwdINS6_IJS8_S8_S9_EEENS6_IJNS7_ILi1EEESH_SH_EEESB_SD_Li128ELb1ELb1ELb0ELb0EEENS1_19SingleTileSchedulerILb1ELb0ELb1ELi128EEEEEEEEEvNT_6ParamsE,(.L_x_52 - _ZN7cutlass13device_kernelIN5flash19enable_sm80_to_sm89INS1_16FlashAttnFwdSm80INS1_25CollectiveMainloopFwdSm80ILi4ELi1ELb0EN4cute5tupleIJNS5_1CILi128EEENS7_ILi64EEES8_EEELi128ENS_6half_tEfNS_4arch4Sm80ELb1ELb0ELb1ELb1ELb1ELb0ELb1ELb0EEENS1_21CollectiveEpilogueFwdINS6_IJS8_S8_S9_EEENS6_IJNS7_ILi1EEESH_SH_EEESB_SD_Li128ELb1ELb1ELb0ELb0EEENS1_19SingleTileSchedulerILb1ELb0ELb1ELi128EEEEEEEEEvNT_6ParamsE)
        .other          _ZN7cutlass13device_kernelIN5flash19enable_sm80_to_sm89INS1_16FlashAttnFwdSm80INS1_25CollectiveMainloopFwdSm80ILi4ELi1ELb0EN4cute5tupleIJNS5_1CILi128EEENS7_ILi64EEES8_EEELi128ENS_6half_tEfNS_4arch4Sm80ELb1ELb0ELb1ELb1ELb1ELb0ELb1ELb0EEENS1_21CollectiveEpilogueFwdINS6_IJS8_S8_S9_EEENS6_IJNS7_ILi1EEESH_SH_EEESB_SD_Li128ELb1ELb1ELb0ELb0EEENS1_19SingleTileSchedulerILb1ELb0ELb1ELi128EEEEEEEEEvNT_6ParamsE,@"STO_CUDA_ENTRY STV_DEFAULT"
_ZN7cutlass13device_kernelIN5flash19enable_sm80_to_sm89INS1_16FlashAttnFwdSm80INS1_25CollectiveMainloopFwdSm80ILi4ELi1ELb0EN4cute5tupleIJNS5_1CILi128EEENS7_ILi64EEES8_EEELi128ENS_6half_tEfNS_4arch4Sm80ELb1ELb0ELb1ELb1ELb1ELb0ELb1ELb0EEENS1_21CollectiveEpilogueFwdINS6_IJS8_S8_S9_EEENS6_IJNS7_ILi1EEESH_SH_EEESB_SD_Li128ELb1ELb1ELb0ELb0EEENS1_19SingleTileSchedulerILb1ELb0ELb1ELi128EEEEEEEEEvNT_6ParamsE:
[----:B------:R-:W-:Y:S01]  /*0000*/  LDC R1, c[0x0][0x37c] ;  /* 0x0000df00ff017b82 */ /* 0x000fe20000000800 */
[----:B------:R-:W-:Y:S05]  /*0010*/  EXIT ;  /* 0x000000000000794d */ /* 0x000fea0003800000 */
.L_x_16:
        /* <DEDUP_REMOVED lines=14> */
.L_x_52:


//--------------------- .text._ZN7cutlass13device_kernelIN5flash19enable_sm80_to_sm89INS1_16FlashAttnFwdSm80INS1_25CollectiveMainloopFwdSm80ILi4ELi1ELb0EN4cute5tupleIJNS5_1CILi128EEENS7_ILi64EEES8_EEELi128ENS_6half_tEfNS_4arch4Sm80ELb1ELb0ELb1ELb1ELb1ELb1ELb1ELb0EEENS1_21CollectiveEpilogueFwdINS6_IJS8_S8_S9_EEENS6_IJNS7_ILi1EEESH_SH_EEESB_SD_Li128ELb1ELb1ELb0ELb0EEENS1_19SingleTileSchedulerILb1ELb0ELb1ELi128EEEEEEEEEvNT_6ParamsE --------------------------
	.section	.text._ZN7cutlass13device_kernelIN5flash19enable_sm80_to_sm89INS1_16FlashAttnFwdSm80INS1_25CollectiveMainloopFwdSm80ILi4ELi1ELb0EN4cute5tupleIJNS5_1CILi128EEENS7_ILi64EEES8_EEELi128ENS_6half_tEfNS_4arch4Sm80ELb1ELb0ELb1ELb1ELb1ELb1ELb1ELb0EEENS1_21CollectiveEpilogueFwdINS6_IJS8_S8_S9_EEENS6_IJNS7_ILi1EEESH_SH_EEESB_SD_Li128ELb1ELb1ELb0ELb0EEENS1_19SingleTileSchedulerILb1ELb0ELb1ELi128EEEEEEEEEvNT_6ParamsE,"ax",@progbits
	.align	128
.text._ZN7cutlass13device_kernelIN5flash19enable_sm80_to_sm89INS1_16FlashAttnFwdSm80INS1_25CollectiveMainloopFwdSm80ILi4ELi1ELb0EN4cute5tupleIJNS5_1CILi128EEENS7_ILi64EEES8_EEELi128ENS_6half_tEfNS_4arch4Sm80ELb1ELb0ELb1ELb1ELb1ELb1ELb1ELb0EEENS1_21CollectiveEpilogueFwdINS6_IJS8_S8_S9_EEENS6_IJNS7_ILi1EEESH_SH_EEESB_SD_Li128ELb1ELb1ELb0ELb0EEENS1_19SingleTileSchedulerILb1ELb0ELb1ELi128EEEEEEEEEvNT_6ParamsE:
        .type           _ZN7cutlass13device_kernelIN5flash19enable_sm80_to_sm89INS1_16FlashAttnFwdSm80INS1_25CollectiveMainloopFwdSm80ILi4ELi1ELb0EN4cute5tupleIJNS5_1CILi128EEENS7_ILi64EEES8_EEELi128ENS_6half_tEfNS_4arch4Sm80ELb1ELb0ELb1ELb1ELb1ELb1ELb1ELb0EEENS1_21CollectiveEpilogueFwdINS6_IJS8_S8_S9_EEENS6_IJNS7_ILi1EEESH_SH_EEESB_SD_Li128ELb1ELb1ELb0ELb0EEENS1_19SingleTileSchedulerILb1ELb0ELb1ELi128EEEEEEEEEvNT_6ParamsE,@function
        .size           _ZN7cutlass13device_kernelIN5flash19enable_sm80_to_sm89INS1_16FlashAttnFwdSm80INS1_25CollectiveMainloopFwdSm80ILi4ELi1ELb0EN4cute5tupleIJNS5_1CILi128EEENS7_ILi64EEES8_EEELi128ENS_6half_tEfNS_4arch4Sm80ELb1ELb0ELb1ELb1ELb1ELb1ELb1ELb0EEENS1_21CollectiveEpilogueFwdINS6_IJS8_S8_S9_EEENS6_IJNS7_ILi1EEESH_SH_EEESB_SD_Li128ELb1ELb1ELb0ELb0EEENS1_19SingleTileSchedulerILb1ELb0ELb1ELi128EEEEEEEEEvNT_6ParamsE,(.L_x_53 - _ZN7cutlass13device_kernelIN5flash19enable_sm80_to_sm89INS1_16FlashAttnFwdSm80INS1_25CollectiveMainloopFwdSm80ILi4ELi1ELb0EN4cute5tupleIJNS5_1CILi128EEENS7_ILi64EEES8_EEELi128ENS_6half_tEfNS_4arch4Sm80ELb1ELb0ELb1ELb1ELb1ELb1ELb1ELb0EEENS1_21CollectiveEpilogueFwdINS6_IJS8_S8_S9_EEENS6_IJNS7_ILi1EEESH_SH_EEESB_SD_Li128ELb1ELb1ELb0ELb0EEENS1_19SingleTileSchedulerILb1ELb0ELb1ELi128EEEEEEEEEvNT_6ParamsE)
        .other          _ZN7cutlass13device_kernelIN5flash19enable_sm80_to_sm89INS1_16FlashAttnFwdSm80INS1_25CollectiveMainloopFwdSm80ILi4ELi1ELb0EN4cute5tupleIJNS5_1CILi128EEENS7_ILi64EEES8_EEELi128ENS_6half_tEfNS_4arch4Sm80ELb1ELb0ELb1ELb1ELb1ELb1ELb1ELb0EEENS1_21CollectiveEpilogueFwdINS6_IJS8_S8_S9_EEENS6_IJNS7_ILi1EEESH_SH_EEESB_SD_Li128ELb1ELb1ELb0ELb0EEENS1_19SingleTileSchedulerILb1ELb0ELb1ELi128EEEEEEEEEvNT_6ParamsE,@"STO_CUDA_ENTRY STV_DEFAULT"
_ZN7cutlass13device_kernelIN5flash19enable_sm80_to_sm89INS1_16FlashAttnFwdSm80INS1_25CollectiveMainloopFwdSm80ILi4ELi1ELb0EN4cute5tupleIJNS5_1CILi128EEENS7_ILi64EEES8_EEELi128ENS_6half_tEfNS_4arch4Sm80ELb1ELb0ELb1ELb1ELb1ELb1ELb1ELb0EEENS1_21CollectiveEpilogueFwdINS6_IJS8_S8_S9_EEENS6_IJNS7_ILi1EEESH_SH_EEESB_SD_Li128ELb1ELb1ELb0ELb0EEENS1_19SingleTileSchedulerILb1ELb0ELb1ELi128EEEEEEEEEvNT_6ParamsE:
[----:B------:R-:W-:Y:S01]  /*0000*/  LDC R1, c[0x0][0x37c] ;  /* 0x0000df00ff017b82 */ /* 0x000fe20000000800 */
[----:B------:R-:W-:Y:S05]  /*0010*/  EXIT ;  /* 0x000000000000794d */ /* 0x000fea0003800000 */
.L_x_17:
        /* <DEDUP_REMOVED lines=14> */
.L_x_53:


//--------------------- .text._ZN7cutlass13device_kernelIN5flash19enable_sm80_to_sm89INS1_16FlashAttnFwdSm80INS1_25CollectiveMainloopFwdSm80ILi8ELi1ELb1EN4cute5tupleIJNS5_1CILi128EEES8_S8_EEELi128ENS_6half_tEfNS_4arch4Sm80ELb0ELb0ELb0ELb0ELb1ELb0ELb1ELb0EEENS1_21CollectiveEpilogueFwdIS9_NS6_IJNS7_ILi1EEESF_SF_EEESA_SC_Li256ELb0ELb1ELb0ELb0EEENS1_19SingleTileSchedulerILb0ELb0ELb1ELi128EEEEEEEEEvNT_6ParamsE --------------------------
	.section	.text._ZN7cutlass13device_kernelIN5flash19enable_sm80_to_sm89INS1_16FlashAttnFwdSm80INS1_25CollectiveMainloopFwdSm80ILi8ELi1ELb1EN4cute5tupleIJNS5_1CILi128EEES8_S8_EEELi128ENS_6half_tEfNS_4arch4Sm80ELb0ELb0ELb0ELb0ELb1ELb0ELb1ELb0EEENS1_21CollectiveEpilogueFwdIS9_NS6_IJNS7_ILi1EEESF_SF_EEESA_SC_Li256ELb0ELb1ELb0ELb0EEENS1_19SingleTileSchedulerILb0ELb0ELb1ELi128EEEEEEEEEvNT_6ParamsE,"ax",@progbits
	.align	128
.text._ZN7cutlass13device_kernelIN5flash19enable_sm80_to_sm89INS1_16FlashAttnFwdSm80INS1_25CollectiveMainloopFwdSm80ILi8ELi1ELb1EN4cute5tupleIJNS5_1CILi128EEES8_S8_EEELi128ENS_6half_tEfNS_4arch4Sm80ELb0ELb0ELb0ELb0ELb1ELb0ELb1ELb0EEENS1_21CollectiveEpilogueFwdIS9_NS6_IJNS7_ILi1EEESF_SF_EEESA_SC_Li256ELb0ELb1ELb0ELb0EEENS1_19SingleTileSchedulerILb0ELb0ELb1ELi128EEEEEEEEEvNT_6ParamsE:
        .type           _ZN7cutlass13device_kernelIN5flash19enable_sm80_to_sm89INS1_16FlashAttnFwdSm80INS1_25CollectiveMainloopFwdSm80ILi8ELi1ELb1EN4cute5tupleIJNS5_1CILi128EEES8_S8_EEELi128ENS_6half_tEfNS_4arch4Sm80ELb0ELb0ELb0ELb0ELb1ELb0ELb1ELb0EEENS1_21CollectiveEpilogueFwdIS9_NS6_IJNS7_ILi1EEESF_SF_EEESA_SC_Li256ELb0ELb1ELb0ELb0EEENS1_19SingleTileSchedulerILb0ELb0ELb1ELi128EEEEEEEEEvNT_6ParamsE,@function
        .size           _ZN7cutlass13device_kernelIN5flash19enable_sm80_to_sm89INS1_16FlashAttnFwdSm80INS1_25CollectiveMainloopFwdSm80ILi8ELi1ELb1EN4cute5tupleIJNS5_1CILi128EEES8_S8_EEELi128ENS_6half_tEfNS_4arch4Sm80ELb0ELb0ELb0ELb0ELb1ELb0ELb1ELb0EEENS1_21CollectiveEpilogueFwdIS9_NS6_IJNS7_ILi1EEESF_SF_EEESA_SC_Li256ELb0ELb1ELb0ELb0EEENS1_19SingleTileSchedulerILb0ELb0ELb1ELi128EEEEEEEEEvNT_6ParamsE,(.L_x_54 - _ZN7cutlass13device_kernelIN5flash19enable_sm80_to_sm89INS1_16FlashAttnFwdSm80INS1_25CollectiveMainloopFwdSm80ILi8ELi1ELb1EN4cute5tupleIJNS5_1CILi128EEES8_S8_EEELi128ENS_6half_tEfNS_4arch4Sm80ELb0ELb0ELb0ELb0ELb1ELb0ELb1ELb0EEENS1_21CollectiveEpilogueFwdIS9_NS6_IJNS7_ILi1EEESF_SF_EEESA_SC_Li256ELb0ELb1ELb0ELb0EEENS1_19SingleTileSchedulerILb0ELb0ELb1ELi128EEEEEEEEEvNT_6ParamsE)
        .other          _ZN7cutlass13device_kernelIN5flash19enable_sm80_to_sm89INS1_16FlashAttnFwdSm80INS1_25CollectiveMainloopFwdSm80ILi8ELi1ELb1EN4cute5tupleIJNS5_1CILi128EEES8_S8_EEELi128ENS_6half_tEfNS_4arch4Sm80ELb0ELb0ELb0ELb0ELb1ELb0ELb1ELb0EEENS1_21CollectiveEpilogueFwdIS9_NS6_IJNS7_ILi1EEESF_SF_EEESA_SC_Li256ELb0ELb1ELb0ELb0EEENS1_19SingleTileSchedulerILb0ELb0ELb1ELi128EEEEEEEEEvNT_6ParamsE,@"STO_CUDA_ENTRY STV_DEFAULT"
_ZN7cutlass13device_kernelIN5flash19enable_sm80_to_sm89INS1_16FlashAttnFwdSm80INS1_25CollectiveMainloopFwdSm80ILi8ELi1ELb1EN4cute5tupleIJNS5_1CILi128EEES8_S8_EEELi128ENS_6half_tEfNS_4arch4Sm80ELb0ELb0ELb0ELb0ELb1ELb0ELb1ELb0EEENS1_21CollectiveEpilogueFwdIS9_NS6_IJNS7_ILi1EEESF_SF_EEESA_SC_Li256ELb0ELb1ELb0ELb0EEENS1_19SingleTileSchedulerILb0ELb0ELb1ELi128EEEEEEEEEvNT_6ParamsE:
[----:B------:R-:W-:Y:S01]  /*0000*/  LDC R1, c[0x0][0x37c] ;  /* 0x0000df00ff017b82 */ /* 0x000fe20000000800 */
[----:B------:R-:W-:Y:S05]  /*0010*/  EXIT ;  /* 0x000000000000794d */ /* 0x000fea0003800000 */
.L_x_18:
        /* <DEDUP_REMOVED lines=14> */
.L_x_54:


//--------------------- .text._ZN7cutlass13device_kernelIN5flash19enable_sm80_to_sm89INS1_16FlashAttnFwdSm80INS1_25CollectiveMainloopFwdSm80ILi8ELi1ELb1EN4cute5tupleIJNS5_1CILi128EEES8_S8_EEELi128ENS_6half_tEfNS_4arch4Sm80ELb0ELb0ELb0ELb1ELb1ELb0ELb1ELb0EEENS1_21CollectiveEpilogueFwdIS9_NS6_IJNS7_ILi1EEESF_SF_EEESA_SC_Li256ELb1ELb1ELb0ELb0EEENS1_19SingleTileSchedulerILb1ELb0ELb1ELi128EEEEEEEEEvNT_6ParamsE --------------------------
	.section	.text._ZN7cutlass13device_kernelIN5flash19enable_sm80_to_sm89INS1_16FlashAttnFwdSm80INS1_25CollectiveMainloopFwdSm80ILi8ELi1ELb1EN4cute5tupleIJNS5_1CILi128EEES8_S8_EEELi128ENS_6half_tEfNS_4arch4Sm80ELb0ELb0ELb0ELb1ELb1ELb0ELb1ELb0EEENS1_21CollectiveEpilogueFwdIS9_NS6_IJNS7_ILi1EEESF_SF_EEESA_SC_Li256ELb1ELb1ELb0ELb0EEENS1_19SingleTileSchedulerILb1ELb0ELb1ELi128EEEEEEEEEvNT_6ParamsE,"ax",@progbits
	.align	128
.text._ZN7cutlass13device_kernelIN5flash19enable_sm80_to_sm89INS1_16FlashAttnFwdSm80INS1_25CollectiveMainloopFwdSm80ILi8ELi1ELb1EN4cute5tupleIJNS5_1CILi128EEES8_S8_EEELi128ENS_6half_tEfNS_4arch4Sm80ELb0ELb0ELb0ELb1ELb1ELb0ELb1ELb0EEENS1_21CollectiveEpilogueFwdIS9_NS6_IJNS7_ILi1EEESF_SF_EEESA_SC_Li256ELb1ELb1ELb0ELb0EEENS1_19SingleTileSchedulerILb1ELb0ELb1ELi128EEEEEEEEEvNT_6ParamsE:
        .type           _ZN7cutlass13device_kernelIN5flash19enable_sm80_to_sm89INS1_16FlashAttnFwdSm80INS1_25CollectiveMainloopFwdSm80ILi8ELi1ELb1EN4cute5tupleIJNS5_1CILi128EEES8_S8_EEELi128ENS_6half_tEfNS_4arch4Sm80ELb0ELb0ELb0ELb1ELb1ELb0ELb1ELb0EEENS1_21CollectiveEpilogueFwdIS9_NS6_IJNS7_ILi1EEESF_SF_EEESA_SC_Li256ELb1ELb1ELb0ELb0EEENS1_19SingleTileSchedulerILb1ELb0ELb1ELi128EEEEEEEEEvNT_6ParamsE,@function
        .size           _ZN7cutlass13device_kernelIN5flash19enable_sm80_to_sm89INS1_16FlashAttnFwdSm80INS1_25CollectiveMainloopFwdSm80ILi8ELi1ELb1EN4cute5tupleIJNS5_1CILi128EEES8_S8_EEELi128ENS_6half_tEfNS_4arch4Sm80ELb0ELb0ELb0ELb1ELb1ELb0ELb1ELb0EEENS1_21CollectiveEpilogueFwdIS9_NS6_IJNS7_ILi1EEESF_SF_EEESA_SC_Li256ELb1ELb1ELb0ELb0EEENS1_19SingleTileSchedulerILb1ELb0ELb1ELi128EEEEEEEEEvNT_6ParamsE,(.L_x_55 - _ZN7cutlass13device_kernelIN5flash19enable_sm80_to_sm89INS1_16FlashAttnFwdSm80INS1_25CollectiveMainloopFwdSm80ILi8ELi1ELb1EN4cute5tupleIJNS5_1CILi128EEES8_S8_EEELi128ENS_6half_tEfNS_4arch4Sm80ELb0ELb0ELb0ELb1ELb1ELb0ELb1ELb0EEENS1_21CollectiveEpilogueFwdIS9_NS6_IJNS7_ILi1EEESF_SF_EEESA_SC_Li256ELb1ELb1ELb0ELb0EEENS1_19SingleTileSchedulerILb1ELb0ELb1ELi128EEEEEEEEEvNT_6ParamsE)
        .other          _ZN7cutlass13device_kernelIN5flash19enable_sm80_to_sm89INS1_16FlashAttnFwdSm80INS1_25CollectiveMainloopFwdSm80ILi8ELi1ELb1EN4cute5tupleIJNS5_1CILi128EEES8_S8_EEELi128ENS_6half_tEfNS_4arch4Sm80ELb0ELb0ELb0ELb1ELb1ELb0ELb1ELb0EEENS1_21CollectiveEpilogueFwdIS9_NS6_IJNS7_ILi1EEESF_SF_EEESA_SC_Li256ELb1ELb1ELb0ELb0EEENS1_19SingleTileSchedulerILb1ELb0ELb1ELi128EEEEEEEEEvNT_6ParamsE,@"STO_CUDA_ENTRY STV_DEFAULT"
_ZN7cutlass13device_kernelIN5flash19enable_sm80_to_sm89INS1_16FlashAttnFwdSm80INS1_25CollectiveMainloopFwdSm80ILi8ELi1ELb1EN4cute5tupleIJNS5_1CILi128EEES8_S8_EEELi128ENS_6half_tEfNS_4arch4Sm80ELb0ELb0ELb0ELb1ELb1ELb0ELb1ELb0EEENS1_21CollectiveEpilogueFwdIS9_NS6_IJNS7_ILi1EEESF_SF_EEESA_SC_Li256ELb1ELb1ELb0ELb0EEENS1_19SingleTileSchedulerILb1ELb0ELb1ELi128EEEEEEEEEvNT_6ParamsE:
[----:B------:R-:W-:Y:S01]  /*0000*/  LDC R1, c[0x0][0x37c] ;  /* 0x0000df00ff017b82 */ /* 0x000fe20000000800 */
[----:B------:R-:W-:Y:S05]  /*0010*/  EXIT ;  /* 0x000000000000794d */ /* 0x000fea0003800000 */
.L_x_19:
        /* <DEDUP_REMOVED lines=14> */
.L_x_55:


//--------------------- .text._ZN7cutlass13device_kernelIN5flash19enable_sm80_to_sm89INS1_16FlashAttnFwdSm80INS1_25CollectiveMainloopFwdSm80ILi8ELi1ELb1EN4cute5tupleIJNS5_1CILi128EEES8_S8_EEELi128ENS_6half_tEfNS_4arch4Sm80ELb0ELb0ELb0ELb1ELb1ELb1ELb1ELb0EEENS1_21CollectiveEpilogueFwdIS9_NS6_IJNS7_ILi1EEESF_SF_EEESA_SC_Li256ELb1ELb1ELb0ELb0EEENS1_19SingleTileSchedulerILb1ELb0ELb1ELi128EEEEEEEEEvNT_6ParamsE --------------------------
	.section	.text._ZN7cutlass13device_kernelIN5flash19enable_sm80_to_sm89INS1_16FlashAttnFwdSm80INS1_25CollectiveMainloopFwdSm80ILi8ELi1ELb1EN4cute5tupleIJNS5_1CILi128EEES8_S8_EEELi128ENS_6half_tEfNS_4arch4Sm80ELb0ELb0ELb0ELb1ELb1ELb1ELb1ELb0EEENS1_21CollectiveEpilogueFwdIS9_NS6_IJNS7_ILi1EEESF_SF_EEESA_SC_Li256ELb1ELb1ELb0ELb0EEENS1_19SingleTileSchedulerILb1ELb0ELb1ELi128EEEEEEEEEvNT_6ParamsE,"ax",@progbits
	.align	128
.text._ZN7cutlass13device_kernelIN5flash19enable_sm80_to_sm89INS1_16FlashAttnFwdSm80INS1_25CollectiveMainloopFwdSm80ILi8ELi1ELb1EN4cute5tupleIJNS5_1CILi128EEES8_S8_EEELi128ENS_6half_tEfNS_4arch4Sm80ELb0ELb0ELb0ELb1ELb1ELb1ELb1ELb0EEENS1_21CollectiveEpilogueFwdIS9_NS6_IJNS7_ILi1EEESF_SF_EEESA_SC_Li256ELb1ELb1ELb0ELb0EEENS1_19SingleTileSchedulerILb1ELb0ELb1ELi128EEEEEEEEEvNT_6ParamsE:
        .type           _ZN7cutlass13device_kernelIN5flash19enable_sm80_to_sm89INS1_16FlashAttnFwdSm80INS1_25CollectiveMainloopFwdSm80ILi8ELi1ELb1EN4cute5tupleIJNS5_1CILi128EEES8_S8_EEELi128ENS_6half_tEfNS_4arch4Sm80ELb0ELb0ELb0ELb1ELb1ELb1ELb1ELb0EEENS1_21CollectiveEpilogueFwdIS9_NS6_IJNS7_ILi1EEESF_SF_EEESA_SC_Li256ELb1ELb1ELb0ELb0EEENS1_19SingleTileSchedulerILb1ELb0ELb1ELi128EEEEEEEEEvNT_6ParamsE,@function
        .size           _ZN7cutlass13device_kernelIN5flash19enable_sm80_to_sm89INS1_16FlashAttnFwdSm80INS1_25CollectiveMainloopFwdSm80ILi8ELi1ELb1EN4cute5tupleIJNS5_1CILi128EEES8_S8_EEELi128ENS_6half_tEfNS_4arch4Sm80ELb0ELb0ELb0ELb1ELb1ELb1ELb1ELb0EEENS1_21CollectiveEpilogueFwdIS9_NS6_IJNS7_ILi1EEESF_SF_EEESA_SC_Li256ELb1ELb1ELb0ELb0EEENS1_19SingleTileSchedulerILb1ELb0ELb1ELi128EEEEEEEEEvNT_6ParamsE,(.L_x_56 - _ZN7cutlass13device_kernelIN5flash19enable_sm80_to_sm89INS1_16FlashAttnFwdSm80INS1_25CollectiveMainloopFwdSm80ILi8ELi1ELb1EN4cute5tupleIJNS5_1CILi128EEES8_S8_EEELi128ENS_6half_tEfNS_4arch4Sm80ELb0ELb0ELb0ELb1ELb1ELb1ELb1ELb0EEENS1_21CollectiveEpilogueFwdIS9_NS6_IJNS7_ILi1EEESF_SF_EEESA_SC_Li256ELb1ELb1ELb0ELb0EEENS1_19SingleTileSchedulerILb1ELb0ELb1ELi128EEEEEEEEEvNT_6ParamsE)
        .other          _ZN7cutlass13device_kernelIN5flash19enable_sm80_to_sm89INS1_16FlashAttnFwdSm80INS1_25CollectiveMainloopFwdSm80ILi8ELi1ELb1EN4cute5tupleIJNS5_1CILi128EEES8_S8_EEELi128ENS_6half_tEfNS_4arch4Sm80ELb0ELb0ELb0ELb1ELb1ELb1ELb1ELb0EEENS1_21CollectiveEpilogueFwdIS9_NS6_IJNS7_ILi1EEESF_SF_EEESA_SC_Li256ELb1ELb1ELb0ELb0EEENS1_19SingleTileSchedulerILb1ELb0ELb1ELi128EEEEEEEEEvNT_6ParamsE,@"STO_CUDA_ENTRY STV_DEFAULT"
_ZN7cutlass13device_kernelIN5flash19enable_sm80_to_sm89INS1_16FlashAttnFwdSm80INS1_25CollectiveMainloopFwdSm80ILi8ELi1ELb1EN4cute5tupleIJNS5_1CILi128EEES8_S8_EEELi128ENS_6half_tEfNS_4arch4Sm80ELb0ELb0ELb0ELb1ELb1ELb1ELb1ELb0EEENS1_21CollectiveEpilogueFwdIS9_NS6_IJNS7_ILi1EEESF_SF_EEESA_SC_Li256ELb1ELb1ELb0ELb0EEENS1_19SingleTileSchedulerILb1ELb0ELb1ELi128EEEEEEEEEvNT_6ParamsE:
[----:B------:R-:W-:Y:S01]  /*0000*/  LDC R1, c[0x0][0x37c] ;  /* 0x0000df00ff017b82 */ /* 0x000fe20000000800 */
[----:B------:R-:W-:Y:S05]  /*0010*/  EXIT ;  /* 0x000000000000794d */ /* 0x000fea0003800000 */
.L_x_20:
        /* <DEDUP_REMOVED lines=14> */
.L_x_56:


//--------------------- .text._ZN7cutlass13device_kernelIN5flash19enable_sm80_to_sm89INS1_16FlashAttnFwdSm80INS1_25CollectiveMainloopFwdSm80ILi8ELi1ELb1EN4cute5tupleIJNS5_1CILi128EEENS7_ILi96EEES8_EEELi128ENS_6half_tEfNS_4arch4Sm80ELb0ELb1ELb0ELb0ELb1ELb0ELb1ELb0EEENS1_21CollectiveEpilogueFwdINS6_IJS8_S8_S9_EEENS6_IJNS7_ILi1EEESH_SH_EEESB_SD_Li256ELb0ELb1ELb0ELb0EEENS1_19SingleTileSchedulerILb0ELb0ELb1ELi128EEEEEEEEEvNT_6ParamsE --------------------------
	.section	.text._ZN7cutlass13device_kernelIN5flash19enable_sm80_to_sm89INS1_16FlashAttnFwdSm80INS1_25CollectiveMainloopFwdSm80ILi8ELi1ELb1EN4cute5tupleIJNS5_1CILi128EEENS7_ILi96EEES8_EEELi128ENS_6half_tEfNS_4arch4Sm80ELb0ELb1ELb0ELb0ELb1ELb0ELb1ELb0EEENS1_21CollectiveEpilogueFwdINS6_IJS8_S8_S9_EEENS6_IJNS7_ILi1EEESH_SH_EEESB_SD_Li256ELb0ELb1ELb0ELb0EEENS1_19SingleTileSchedulerILb0ELb0ELb1ELi128EEEEEEEEEvNT_6ParamsE,"ax",@progbits
	.align	128
.text._ZN7cutlass13device_kernelIN5flash19enable_sm80_to_sm89INS1_16FlashAttnFwdSm80INS1_25CollectiveMainloopFwdSm80ILi8ELi1ELb1EN4cute5tupleIJNS5_1CILi128EEENS7_ILi96EEES8_EEELi128ENS_6half_tEfNS_4arch4Sm80ELb0ELb1ELb0ELb0ELb1ELb0ELb1ELb0EEENS1_21CollectiveEpilogueFwdINS6_IJS8_S8_S9_EEENS6_IJNS7_ILi1EEESH_SH_EEESB_SD_Li256ELb0ELb1ELb0ELb0EEENS1_19SingleTileSchedulerILb0ELb0ELb1ELi128EEEEEEEEEvNT_6ParamsE:
        .type           _ZN7cutlass13device_kernelIN5flash19enable_sm80_to_sm89INS1_16FlashAttnFwdSm80INS1_25CollectiveMainloopFwdSm80ILi8ELi1ELb1EN4cute5tupleIJNS5_1CILi128EEENS7_ILi96EEES8_EEELi128ENS_6half_tEfNS_4arch4Sm80ELb0ELb1ELb0ELb0ELb1ELb0ELb1ELb0EEENS1_21CollectiveEpilogueFwdINS6_IJS8_S8_S9_EEENS6_IJNS7_ILi1EEESH_SH_EEESB_SD_Li256ELb0ELb1ELb0ELb0EEENS1_19SingleTileSchedulerILb0ELb0ELb1ELi128EEEEEEEEEvNT_6ParamsE,@function
        .size           _ZN7cutlass13device_kernelIN5flash19enable_sm80_to_sm89INS1_16FlashAttnFwdSm80INS1_25CollectiveMainloopFwdSm80ILi8ELi1ELb1EN4cute5tupleIJNS5_1CILi128EEENS7_ILi96EEES8_EEELi128ENS_6half_tEfNS_4arch4Sm80ELb0ELb1ELb0ELb0ELb1ELb0ELb1ELb0EEENS1_21CollectiveEpilogueFwdINS6_IJS8_S8_S9_EEENS6_IJNS7_ILi1EEESH_SH_EEESB_SD_Li256ELb0ELb1ELb0ELb0EEENS1_19SingleTileSchedulerILb0ELb0ELb1ELi128EEEEEEEEEvNT_6ParamsE,(.L_x_57 - _ZN7cutlass13device_kernelIN5flash19enable_sm80_to_sm89INS1_16FlashAttnFwdSm80INS1_25CollectiveMainloopFwdSm80ILi8ELi1ELb1EN4cute5tupleIJNS5_1CILi128EEENS7_ILi96EEES8_EEELi128ENS_6half_tEfNS_4arch4Sm80ELb0ELb1ELb0ELb0ELb1ELb0ELb1ELb0EEENS1_21CollectiveEpilogueFwdINS6_IJS8_S8_S9_EEENS6_IJNS7_ILi1EEESH_SH_EEESB_SD_Li256ELb0ELb1ELb0ELb0EEENS1_19SingleTileSchedulerILb0ELb0ELb1ELi128EEEEEEEEEvNT_6ParamsE)
        .other          _ZN7cutlass13device_kernelIN5flash19enable_sm80_to_sm89INS1_16FlashAttnFwdSm80INS1_25CollectiveMainloopFwdSm80ILi8ELi1ELb1EN4cute5tupleIJNS5_1CILi128EEENS7_ILi96EEES8_EEELi128ENS_6half_tEfNS_4arch4Sm80ELb0ELb1ELb0ELb0ELb1ELb0ELb1ELb0EEENS1_21CollectiveEpilogueFwdINS6_IJS8_S8_S9_EEENS6_IJNS7_ILi1EEESH_SH_EEESB_SD_Li256ELb0ELb1ELb0ELb0EEENS1_19SingleTileSchedulerILb0ELb0ELb1ELi128EEEEEEEEEvNT_6ParamsE,@"STO_CUDA_ENTRY STV_DEFAULT"
_ZN7cutlass13device_kernelIN5flash19enable_sm80_to_sm89INS1_16FlashAttnFwdSm80INS1_25CollectiveMainloopFwdSm80ILi8ELi1ELb1EN4cute5tupleIJNS5_1CILi128EEENS7_ILi96EEES8_EEELi128ENS_6half_tEfNS_4arch4Sm80ELb0ELb1ELb0ELb0ELb1ELb0ELb1ELb0EEENS1_21CollectiveEpilogueFwdINS6_IJS8_S8_S9_EEENS6_IJNS7_ILi1EEESH_SH_EEESB_SD_Li256ELb0ELb1ELb0ELb0EEENS1_19SingleTileSchedulerILb0ELb0ELb1ELi128EEEEEEEEEvNT_6ParamsE:
[----:B------:R-:W-:Y:S01]  /*0000*/  LDC R1, c[0x0][0x37c] ;  /* 0x0000df00ff017b82 */ /* 0x000fe20000000800 */
[----:B------:R-:W-:Y:S05]  /*0010*/  EXIT ;  /* 0x000000000000794d */ /* 0x000fea0003800000 */
.L_x_21:
        /* <DEDUP_REMOVED lines=14> */
.L_x_57:


//--------------------- .text._ZN7cutlass13device_kernelIN5flash19enable_sm80_to_sm89INS1_16FlashAttnFwdSm80INS1_25CollectiveMainloopFwdSm80ILi8ELi1ELb1EN4cute5tupleIJNS5_1CILi128EEENS7_ILi96EEES8_EEELi128ENS_6half_tEfNS_4arch4Sm80ELb0ELb1ELb0ELb1ELb1ELb0ELb1ELb0EEENS1_21CollectiveEpilogueFwdINS6_IJS8_S8_S9_EEENS6_IJNS7_ILi1EEESH_SH_EEESB_SD_Li256ELb1ELb1ELb0ELb0EEENS1_19SingleTileSchedulerILb1ELb0ELb1ELi128EEEEEEEEEvNT_6ParamsE --------------------------
	.section	.text._ZN7cutlass13device_kernelIN5flash19enable_sm80_to_sm89INS1_16FlashAttnFwdSm80INS1_25CollectiveMainloopFwdSm80ILi8ELi1ELb1EN4cute5tupleIJNS5_1CILi128EEENS7_ILi96EEES8_EEELi128ENS_6half_tEfNS_4arch4Sm80ELb0ELb1ELb0ELb1ELb1ELb0ELb1ELb0EEENS1_21CollectiveEpilogueFwdINS6_IJS8_S8_S9_EEENS6_IJNS7_ILi1EEESH_SH_EEESB_SD_Li256ELb1ELb1ELb0ELb0EEENS1_19SingleTileSchedulerILb1ELb0ELb1ELi128EEEEEEEEEvNT_6ParamsE,"ax",@progbits
	.align	128
.text._ZN7cutlass13device_kernelIN5flash19enable_sm80_to_sm89INS1_16FlashAttnFwdSm80INS1_25CollectiveMainloopFwdSm80ILi8ELi1ELb1EN4cute5tupleIJNS5_1CILi128EEENS7_ILi96EEES8_EEELi128ENS_6half_tEfNS_4arch4Sm80ELb0ELb1ELb0ELb1ELb1ELb0ELb1ELb0EEENS1_21CollectiveEpilogueFwdINS6_IJS8_S8_S9_EEENS6_IJNS7_ILi1EEESH_SH_EEESB_SD_Li256ELb1ELb1ELb0ELb0EEENS1_19SingleTileSchedulerILb1ELb0ELb1ELi128EEEEEEEEEvNT_6ParamsE:
        .type           _ZN7cutlass13device_kernelIN5flash19enable_sm80_to_sm89INS1_16FlashAttnFwdSm80INS1_25CollectiveMainloopFwdSm80ILi8ELi1ELb1EN4cute5tupleIJNS5_1CILi128EEENS7_ILi96EEES8_EEELi128ENS_6half_tEfNS_4arch4Sm80ELb0ELb1ELb0ELb1ELb1ELb0ELb1ELb0EEENS1_21CollectiveEpilogueFwdINS6_IJS8_S8_S9_EEENS6_IJNS7_ILi1EEESH_SH_EEESB_SD_Li256ELb1ELb1ELb0ELb0EEENS1_19SingleTileSchedulerILb1ELb0ELb1ELi128EEEEEEEEEvNT_6ParamsE,@function
        .size           _ZN7cutlass13device_kernelIN5flash19enable_sm80_to_sm89INS1_16FlashAttnFwdSm80INS1_25CollectiveMainloopFwdSm80ILi8ELi1ELb1EN4cute5tupleIJNS5_1CILi128EEENS7_ILi96EEES8_EEELi128ENS_6half_tEfNS_4arch4Sm80ELb0ELb1ELb0ELb1ELb1ELb0ELb1ELb0EEENS1_21CollectiveEpilogueFwdINS6_IJS8_S8_S9_EEENS6_IJNS7_ILi1EEESH_SH_EEESB_SD_Li256ELb1ELb1ELb0ELb0EEENS1_19SingleTileSchedulerILb1ELb0ELb1ELi128EEEEEEEEEvNT_6ParamsE,(.L_x_58 - _ZN7cutlass13device_kernelIN5flash19enable_sm80_to_sm89INS1_16FlashAttnFwdSm80INS1_25CollectiveMainloopFwdSm80ILi8ELi1ELb1EN4cute5tupleIJNS5_1CILi128EEENS7_ILi96EEES8_EEELi128ENS_6half_tEfNS_4arch4Sm80ELb0ELb1ELb0ELb1ELb1ELb0ELb1ELb0EEENS1_21CollectiveEpilogueFwdINS6_IJS8_S8_S9_EEENS6_IJNS7_ILi1EEESH_SH_EEESB_SD_Li256ELb1ELb1ELb0ELb0EEENS1_19SingleTileSchedulerILb1ELb0ELb1ELi128EEEEEEEEEvNT_6ParamsE)
        .other          _ZN7cutlass13device_kernelIN5flash19enable_sm80_to_sm89INS1_16FlashAttnFwdSm80INS1_25CollectiveMainloopFwdSm80ILi8ELi1ELb1EN4cute5tupleIJNS5_1CILi128EEENS7_ILi96EEES8_EEELi128ENS_6half_tEfNS_4arch4Sm80ELb0ELb1ELb0ELb1ELb1ELb0ELb1ELb0EEENS1_21CollectiveEpilogueFwdINS6_IJS8_S8_S9_EEENS6_IJNS7_ILi1EEESH_SH_EEESB_SD_Li256ELb1ELb1ELb0ELb0EEENS1_19SingleTileSchedulerILb1ELb0ELb1ELi128EEEEEEEEEvNT_6ParamsE,@"STO_CUDA_ENTRY STV_DEFAULT"
_ZN7cutlass13device_kernelIN5flash19enable_sm80_to_sm89INS1_16FlashAttnFwdSm80INS1_25CollectiveMainloopFwdSm80ILi8ELi1ELb1EN4cute5tupleIJNS5_1CILi128EEENS7_ILi96EEES8_EEELi128ENS_6half_tEfNS_4arch4Sm80ELb0ELb1ELb0ELb1ELb1ELb0ELb1ELb0EEENS1_21CollectiveEpilogueFwdINS6_IJS8_S8_S9_EEENS6_IJNS7_ILi1EEESH_SH_EEESB_SD_Li256ELb1ELb1ELb0ELb0EEENS1_19SingleTileSchedulerILb1ELb0ELb1ELi128EEEEEEEEEvNT_6ParamsE:
[----:B------:R-:W-:Y:S01]  /*0000*/  LDC R1, c[0x0][0x37c] ;  /* 0x0000df00ff017b82 */ /* 0x000fe20000000800 */
[----:B------:R-:W-:Y:S05]  /*0010*/  EXIT ;  /* 0x000000000000794d */ /* 0x000fea0003800000 */
.L_x_22:
        /* <DEDUP_REMOVED lines=14> */
.L_x_58:


//--------------------- .text._ZN7cutlass13device_kernelIN5flash19enable_sm80_to_sm89INS1_16FlashAttnFwdSm80INS1_25CollectiveMainloopFwdSm80ILi8ELi1ELb1EN4cute5tupleIJNS5_1CILi128EEENS7_ILi96EEES8_EEELi128ENS_6half_tEfNS_4arch4Sm80ELb0ELb1ELb0ELb1ELb1ELb1ELb1ELb0EEENS1_21CollectiveEpilogueFwdINS6_IJS8_S8_S9_EEENS6_IJNS7_ILi1EEESH_SH_EEESB_SD_Li256ELb1ELb1ELb0ELb0EEENS1_19SingleTileSchedulerILb1ELb0ELb1ELi128EEEEEEEEEvNT_6ParamsE --------------------------
	.section	.text._ZN7cutlass13device_kernelIN5flash19enable_sm80_to_sm89INS1_16FlashAttnFwdSm80INS1_25CollectiveMainloopFwdSm80ILi8ELi1ELb1EN4cute5tupleIJNS5_1CILi128EEENS7_ILi96EEES8_EEELi128ENS_6half_tEfNS_4arch4Sm80ELb0ELb1ELb0ELb1ELb1ELb1ELb1ELb0EEENS1_21CollectiveEpilogueFwdINS6_IJS8_S8_S9_EEENS6_IJNS7_ILi1EEESH_SH_EEESB_SD_Li256ELb1ELb1ELb0ELb0EEENS1_19SingleTileSchedulerILb1ELb0ELb1ELi128EEEEEEEEEvNT_6ParamsE,"ax",@progbits
	.align	128
.text._ZN7cutlass13device_kernelIN5flash19enable_sm80_to_sm89INS1_16FlashAttnFwdSm80INS1_25CollectiveMainloopFwdSm80ILi8ELi1ELb1EN4cute5tupleIJNS5_1CILi128EEENS7_ILi96EEES8_EEELi128ENS_6half_tEfNS_4arch4Sm80ELb0ELb1ELb0ELb1ELb1ELb1ELb1ELb0EEENS1_21CollectiveEpilogueFwdINS6_IJS8_S8_S9_EEENS6_IJNS7_ILi1EEESH_SH_EEESB_SD_Li256ELb1ELb1ELb0ELb0EEENS1_19SingleTileSchedulerILb1ELb0ELb1ELi128EEEEEEEEEvNT_6ParamsE:
        .type           _ZN7cutlass13device_kernelIN5flash19enable_sm80_to_sm89INS1_16FlashAttnFwdSm80INS1_25CollectiveMainloopFwdSm80ILi8ELi1ELb1EN4cute5tupleIJNS5_1CILi128EEENS7_ILi96EEES8_EEELi128ENS_6half_tEfNS_4arch4Sm80ELb0ELb1ELb0ELb1ELb1ELb1ELb1ELb0EEENS1_21CollectiveEpilogueFwdINS6_IJS8_S8_S9_EEENS6_IJNS7_ILi1EEESH_SH_EEESB_SD_Li256ELb1ELb1ELb0ELb0EEENS1_19SingleTileSchedulerILb1ELb0ELb1ELi128EEEEEEEEEvNT_6ParamsE,@function
        .size           _ZN7cutlass13device_kernelIN5flash19enable_sm80_to_sm89INS1_16FlashAttnFwdSm80INS1_25CollectiveMainloopFwdSm80ILi8ELi1ELb1EN4cute5tupleIJNS5_1CILi128EEENS7_ILi96EEES8_EEELi128ENS_6half_tEfNS_4arch4Sm80ELb0ELb1ELb0ELb1ELb1ELb1ELb1ELb0EEENS1_21CollectiveEpilogueFwdINS6_IJS8_S8_S9_EEENS6_IJNS7_ILi1EEESH_SH_EEESB_SD_Li256ELb1ELb1ELb0ELb0EEENS1_19SingleTileSchedulerILb1ELb0ELb1ELi128EEEEEEEEEvNT_6ParamsE,(.L_x_59 - _ZN7cutlass13device_kernelIN5flash19enable_sm80_to_sm89INS1_16FlashAttnFwdSm80INS1_25CollectiveMainloopFwdSm80ILi8ELi1ELb1EN4cute5tupleIJNS5_1CILi128EEENS7_ILi96EEES8_EEELi128ENS_6half_tEfNS_4arch4Sm80ELb0ELb1ELb0ELb1ELb1ELb1ELb1ELb0EEENS1_21CollectiveEpilogueFwdINS6_IJS8_S8_S9_EEENS6_IJNS7_ILi1EEESH_SH_EEESB_SD_Li256ELb1ELb1ELb0ELb0EEENS1_19SingleTileSchedulerILb1ELb0ELb1ELi128EEEEEEEEEvNT_6ParamsE)
        .other          _ZN7cutlass13device_kernelIN5flash19enable_sm80_to_sm89INS1_16FlashAttnFwdSm80INS1_25CollectiveMainloopFwdSm80ILi8ELi1ELb1EN4cute5tupleIJNS5_1CILi128EEENS7_ILi96EEES8_EEELi128ENS_6half_tEfNS_4arch4Sm80ELb0ELb1ELb0ELb1ELb1ELb1ELb1ELb0EEENS1_21CollectiveEpilogueFwdINS6_IJS8_S8_S9_EEENS6_IJNS7_ILi1EEESH_SH_EEESB_SD_Li256ELb1ELb1ELb0ELb0EEENS1_19SingleTileSchedulerILb1ELb0ELb1ELi128EEEEEEEEEvNT_6ParamsE,@"STO_CUDA_ENTRY STV_DEFAULT"
_ZN7cutlass13device_kernelIN5flash19enable_sm80_to_sm89INS1_16FlashAttnFwdSm80INS1_25CollectiveMainloopFwdSm80ILi8ELi1ELb1EN4cute5tupleIJNS5_1CILi128EEENS7_ILi96EEES8_EEELi128ENS_6half_tEfNS_4arch4Sm80ELb0ELb1ELb0ELb1ELb1ELb1ELb1ELb0EEENS1_21CollectiveEpilogueFwdINS6_IJS8_S8_S9_EEENS6_IJNS7_ILi1EEESH_SH_EEESB_SD_Li256ELb1ELb1ELb0ELb0EEENS1_19SingleTileSchedulerILb1ELb0ELb1ELi128EEEEEEEEEvNT_6ParamsE:
[----:B------:R-:W-:Y:S01]  /*0000*/  LDC R1, c[0x0][0x37c] ;  /* 0x0000df00ff017b82 */ /* 0x000fe20000000800 */
[----:B------:R-:W-:Y:S05]  /*0010*/  EXIT ;  /* 0x000000000000794d */ /* 0x000fea0003800000 */
.L_x_23:
        /* <DEDUP_REMOVED lines=14> */
.L_x_59:


//--------------------- .text._ZN7cutlass13device_kernelIN5flash19enable_sm80_to_sm89INS1_16FlashAttnFwdSm80INS1_25CollectiveMainloopFwdSm80ILi8ELi1ELb1EN4cute5tupleIJNS5_1CILi128EEES8_S8_EEELi128ENS_6half_tEfNS_4arch4Sm80ELb1ELb0ELb0ELb0ELb1ELb0ELb1ELb0EEENS1_21CollectiveEpilogueFwdIS9_NS6_IJNS7_ILi1EEESF_SF_EEESA_SC_Li256ELb0ELb1ELb0ELb0EEENS1_30DynamicPersistentTileSchedulerILi256ELi256ELb0ELb1ELb0EEEEEEEEEvNT_6ParamsE --------------------------
	.section	.text._ZN7cutlass13device_kernelIN5flash19enable_sm80_to_sm89INS1_16FlashAttnFwdSm80INS1_25CollectiveMainloopFwdSm80ILi8ELi1ELb1EN4cute5tupleIJNS5_1CILi128EEES8_S8_EEELi128ENS_6half_tEfNS_4arch4Sm80ELb1ELb0ELb0ELb0ELb1ELb0ELb1ELb0EEENS1_21CollectiveEpilogueFwdIS9_NS6_IJNS7_ILi1EEESF_SF_EEESA_SC_Li256ELb0ELb1ELb0ELb0EEENS1_30DynamicPersistentTileSchedulerILi256ELi256ELb0ELb1ELb0EEEEEEEEEvNT_6ParamsE,"ax",@progbits
	.align	128
.text._ZN7cutlass13device_kernelIN5flash19enable_sm80_to_sm89INS1_16FlashAttnFwdSm80INS1_25CollectiveMainloopFwdSm80ILi8ELi1ELb1EN4cute5tupleIJNS5_1CILi128EEES8_S8_EEELi128ENS_6half_tEfNS_4arch4Sm80ELb1ELb0ELb0ELb0ELb1ELb0ELb1ELb0EEENS1_21CollectiveEpilogueFwdIS9_NS6_IJNS7_ILi1EEESF_SF_EEESA_SC_Li256ELb0ELb1ELb0ELb0EEENS1_30DynamicPersistentTileSchedulerILi256ELi256ELb0ELb1ELb0EEEEEEEEEvNT_6ParamsE:
        .type           _ZN7cutlass13device_kernelIN5flash19enable_sm80_to_sm89INS1_16FlashAttnFwdSm80INS1_25CollectiveMainloopFwdSm80ILi8ELi1ELb1EN4cute5tupleIJNS5_1CILi128EEES8_S8_EEELi128ENS_6half_tEfNS_4arch4Sm80ELb1ELb0ELb0ELb0ELb1ELb0ELb1ELb0EEENS1_21CollectiveEpilogueFwdIS9_NS6_IJNS7_ILi1EEESF_SF_EEESA_SC_Li256ELb0ELb1ELb0ELb0EEENS1_30DynamicPersistentTileSchedulerILi256ELi256ELb0ELb1ELb0EEEEEEEEEvNT_6ParamsE,@function
        .size           _ZN7cutlass13device_kernelIN5flash19enable_sm80_to_sm89INS1_16FlashAttnFwdSm80INS1_25CollectiveMainloopFwdSm80ILi8ELi1ELb1EN4cute5tupleIJNS5_1CILi128EEES8_S8_EEELi128ENS_6half_tEfNS_4arch4Sm80ELb1ELb0ELb0ELb0ELb1ELb0ELb1ELb0EEENS1_21CollectiveEpilogueFwdIS9_NS6_IJNS7_ILi1EEESF_SF_EEESA_SC_Li256ELb0ELb1ELb0ELb0EEENS1_30DynamicPersistentTileSchedulerILi256ELi256ELb0ELb1ELb0EEEEEEEEEvNT_6ParamsE,(.L_x_60 - _ZN7cutlass13device_kernelIN5flash19enable_sm80_to_sm89INS1_16FlashAttnFwdSm80INS1_25CollectiveMainloopFwdSm80ILi8ELi1ELb1EN4cute5tupleIJNS5_1CILi128EEES8_S8_EEELi128ENS_6half_tEfNS_4arch4Sm80ELb1ELb0ELb0ELb0ELb1ELb0ELb1ELb0EEENS1_21CollectiveEpilogueFwdIS9_NS6_IJNS7_ILi1EEESF_SF_EEESA_SC_Li256ELb0ELb1ELb0ELb0EEENS1_30DynamicPersistentTileSchedulerILi256ELi256ELb0ELb1ELb0EEEEEEEEEvNT_6ParamsE)
        .other          _ZN7cutlass13device_kernelIN5flash19enable_sm80_to_sm89INS1_16FlashAttnFwdSm80INS1_25CollectiveMainloopFwdSm80ILi8ELi1ELb1EN4cute5tupleIJNS5_1CILi128EEES8_S8_EEELi128ENS_6half_tEfNS_4arch4Sm80ELb1ELb0ELb0ELb0ELb1ELb0ELb1ELb0EEENS1_21CollectiveEpilogueFwdIS9_NS6_IJNS7_ILi1EEESF_SF_EEESA_SC_Li256ELb0ELb1ELb0ELb0EEENS1_30DynamicPersistentTileSchedulerILi256ELi256ELb0ELb1ELb0EEEEEEEEEvNT_6ParamsE,@"STO_CUDA_ENTRY STV_DEFAULT"
_ZN7cutlass13device_kernelIN5flash19enable_sm80_to_sm89INS1_16FlashAttnFwdSm80INS1_25CollectiveMainloopFwdSm80ILi8ELi1ELb1EN4cute5tupleIJNS5_1CILi128EEES8_S8_EEELi128ENS_6half_tEfNS_4arch4Sm80ELb1ELb0ELb0ELb0ELb1ELb0ELb1ELb0EEENS1_21CollectiveEpilogueFwdIS9_NS6_IJNS7_ILi1EEESF_SF_EEESA_SC_Li256ELb0ELb1ELb0ELb0EEENS1_30DynamicPersistentTileSchedulerILi256ELi256ELb0ELb1ELb0EEEEEEEEEvNT_6ParamsE:
[----:B------:R-:W-:Y:S01]  /*0000*/  LDC R1, c[0x0][0x37c] ;  /* 0x0000df00ff017b82 */ /* 0x000fe20000000800 */
[----:B------:R-:W-:Y:S05]  /*0010*/  EXIT ;  /* 0x000000000000794d */ /* 0x000fea0003800000 */
.L_x_24:
        /* <DEDUP_REMOVED lines=14> */
.L_x_60:


//--------------------- .text._ZN7cutlass13device_kernelIN5flash19enable_sm80_to_sm89INS1_16FlashAttnFwdSm80INS1_25CollectiveMainloopFwdSm80ILi8ELi1ELb1EN4cute5tupleIJNS5_1CILi128EEES8_S8_EEELi128ENS_6half_tEfNS_4arch4Sm80ELb1ELb0ELb0ELb1ELb1ELb0ELb1ELb0EEENS1_21CollectiveEpilogueFwdIS9_NS6_IJNS7_ILi1EEESF_SF_EEESA_SC_Li256ELb1ELb1ELb0ELb0EEENS1_19SingleTileSchedulerILb1ELb0ELb1ELi128EEEEEEEEEvNT_6ParamsE --------------------------
	.section	.text._ZN7cutlass13device_kernelIN5flash19enable_sm80_to_sm89INS1_16FlashAttnFwdSm80INS1_25CollectiveMainloopFwdSm80ILi8ELi1ELb1EN4cute5tupleIJNS5_1CILi128EEES8_S8_EEELi128ENS_6half_tEfNS_4arch4Sm80ELb1ELb0ELb0ELb1ELb1ELb0ELb1ELb0EEENS1_21CollectiveEpilogueFwdIS9_NS6_IJNS7_ILi1EEESF_SF_EEESA_SC_Li256ELb1ELb1ELb0ELb0EEENS1_19SingleTileSchedulerILb1ELb0ELb1ELi128EEEEEEEEEvNT_6ParamsE,"ax",@progbits
	.align	128
.text._ZN7cutlass13device_kernelIN5flash19enable_sm80_to_sm89INS1_16FlashAttnFwdSm80INS1_25CollectiveMainloopFwdSm80ILi8ELi1ELb1EN4cute5tupleIJNS5_1CILi128EEES8_S8_EEELi128ENS_6half_tEfNS_4arch4Sm80ELb1ELb0ELb0ELb1ELb1ELb0ELb1ELb0EEENS1_21CollectiveEpilogueFwdIS9_NS6_IJNS7_ILi1EEESF_SF_EEESA_SC_Li256ELb1ELb1ELb0ELb0EEENS1_19SingleTileSchedulerILb1ELb0ELb1ELi128EEEEEEEEEvNT_6ParamsE:
        .type           _ZN7cutlass13device_kernelIN5flash19enable_sm80_to_sm89INS1_16FlashAttnFwdSm80INS1_25CollectiveMainloopFwdSm80ILi8ELi1ELb1EN4cute5tupleIJNS5_1CILi128EEES8_S8_EEELi128ENS_6half_tEfNS_4arch4Sm80ELb1ELb0ELb0ELb1ELb1ELb0ELb1ELb0EEENS1_21CollectiveEpilogueFwdIS9_NS6_IJNS7_ILi1EEESF_SF_EEESA_SC_Li256ELb1ELb1ELb0ELb0EEENS1_19SingleTileSchedulerILb1ELb0ELb1ELi128EEEEEEEEEvNT_6ParamsE,@function
        .size           _ZN7cutlass13device_kernelIN5flash19enable_sm80_to_sm89INS1_16FlashAttnFwdSm80INS1_25CollectiveMainloopFwdSm80ILi8ELi1ELb1EN4cute5tupleIJNS5_1CILi128EEES8_S8_EEELi128ENS_6half_tEfNS_4arch4Sm80ELb1ELb0ELb0ELb1ELb1ELb0ELb1ELb0EEENS1_21CollectiveEpilogueFwdIS9_NS6_IJNS7_ILi1EEESF_SF_EEESA_SC_Li256ELb1ELb1ELb0ELb0EEENS1_19SingleTileSchedulerILb1ELb0ELb1ELi128EEEEEEEEEvNT_6ParamsE,(.L_x_61 - _ZN7cutlass13device_kernelIN5flash19enable_sm80_to_sm89INS1_16FlashAttnFwdSm80INS1_25CollectiveMainloopFwdSm80ILi8ELi1ELb1EN4cute5tupleIJNS5_1CILi128EEES8_S8_EEELi128ENS_6half_tEfNS_4arch4Sm80ELb1ELb0ELb0ELb1ELb1ELb0ELb1ELb0EEENS1_21CollectiveEpilogueFwdIS9_NS6_IJNS7_ILi1EEESF_SF_EEESA_SC_Li256ELb1ELb1ELb0ELb0EEENS1_19SingleTileSchedulerILb1ELb0ELb1ELi128EEEEEEEEEvNT_6ParamsE)
        .other          _ZN7cutlass13device_kernelIN5flash19enable_sm80_to_sm89INS1_16FlashAttnFwdSm80INS1_25CollectiveMainloopFwdSm80ILi8ELi1ELb1EN4cute5tupleIJNS5_1CILi128EEES8_S8_EEELi128ENS_6half_tEfNS_4arch4Sm80ELb1ELb0ELb0ELb1ELb1ELb0ELb1ELb0EEENS1_21CollectiveEpilogueFwdIS9_NS6_IJNS7_ILi1EEESF_SF_EEESA_SC_Li256ELb1ELb1ELb0ELb0EEENS1_19SingleTileSchedulerILb1ELb0ELb1ELi128EEEEEEEEEvNT_6ParamsE,@"STO_CUDA_ENTRY STV_DEFAULT"
_ZN7cutlass13device_kernelIN5flash19enable_sm80_to_sm89INS1_16FlashAttnFwdSm80INS1_25CollectiveMainloopFwdSm80ILi8ELi1ELb1EN4cute5tupleIJNS5_1CILi128EEES8_S8_EEELi128ENS_6half_tEfNS_4arch4Sm80ELb1ELb0ELb0ELb1ELb1ELb0ELb1ELb0EEENS1_21CollectiveEpilogueFwdIS9_NS6_IJNS7_ILi1EEESF_SF_EEESA_SC_Li256ELb1ELb1ELb0ELb0EEENS1_19SingleTileSchedulerILb1ELb0ELb1ELi128EEEEEEEEEvNT_6ParamsE:
[----:B------:R-:W-:Y:S01]  /*0000*/  LDC R1, c[0x0][0x37c] ;  /* 0x0000df00ff017b82 */ /* 0x000fe20000000800 */
[----:B------:R-:W-:Y:S05]  /*0010*/  EXIT ;  /* 0x000000000000794d */ /* 0x000fea0003800000 */
.L_x_25:
        /* <DEDUP_REMOVED lines=14> */
.L_x_61:


//--------------------- .text._ZN7cutlass13device_kernelIN5flash19enable_sm80_to_sm89INS1_16FlashAttnFwdSm80INS1_25CollectiveMainloopFwdSm80ILi8ELi1ELb1EN4cute5tupleIJNS5_1CILi128EEES8_S8_EEELi128ENS_6half_tEfNS_4arch4Sm80ELb1ELb0ELb0ELb1ELb1ELb1ELb1ELb0EEENS1_21CollectiveEpilogueFwdIS9_NS6_IJNS7_ILi1EEESF_SF_EEESA_SC_Li256ELb1ELb1ELb0ELb0EEENS1_19SingleTileSchedulerILb1ELb0ELb1ELi128EEEEEEEEEvNT_6ParamsE --------------------------
	.section	.text._ZN7cutlass13device_kernelIN5flash19enable_sm80_to_sm89INS1_16FlashAttnFwdSm80INS1_25CollectiveMainloopFwdSm80ILi8ELi1ELb1EN4cute5tupleIJNS5_1CILi128EEES8_S8_EEELi128ENS_6half_tEfNS_4arch4Sm80ELb1ELb0ELb0ELb1ELb1ELb1ELb1ELb0EEENS1_21CollectiveEpilogueFwdIS9_NS6_IJNS7_ILi1EEESF_SF_EEESA_SC_Li256ELb1ELb1ELb0ELb0EEENS1_19SingleTileSchedulerILb1ELb0ELb1ELi128EEEEEEEEEvNT_6ParamsE,"ax",@progbits
	.align	128
.text._ZN7cutlass13device_kernelIN5flash19enable_sm80_to_sm89INS1_16FlashAttnFwdSm80INS1_25CollectiveMainloopFwdSm80ILi8ELi1ELb1EN4cute5tupleIJNS5_1CILi128EEES8_S8_EEELi128ENS_6half_tEfNS_4arch4Sm80ELb1ELb0ELb0ELb1ELb1ELb1ELb1ELb0EEENS1_21CollectiveEpilogueFwdIS9_NS6_IJNS7_ILi1EEESF_SF_EEESA_SC_Li256ELb1ELb1ELb0ELb0EEENS1_19SingleTileSchedulerILb1ELb0ELb1ELi128EEEEEEEEEvNT_6ParamsE:
        .type           _ZN7cutlass13device_kernelIN5flash19enable_sm80_to_sm89INS1_16FlashAttnFwdSm80INS1_25CollectiveMainloopFwdSm80ILi8ELi1ELb1EN4cute5tupleIJNS5_1CILi128EEES8_S8_EEELi128ENS_6half_tEfNS_4arch4Sm80ELb1ELb0ELb0ELb1ELb1ELb1ELb1ELb0EEENS1_21CollectiveEpilogueFwdIS9_NS6_IJNS7_ILi1EEESF_SF_EEESA_SC_Li256ELb1ELb1ELb0ELb0EEENS1_19SingleTileSchedulerILb1ELb0ELb1ELi128EEEEEEEEEvNT_6ParamsE,@function
        .size           _ZN7cutlass13device_kernelIN5flash19enable_sm80_to_sm89INS1_16FlashAttnFwdSm80INS1_25CollectiveMainloopFwdSm80ILi8ELi1ELb1EN4cute5tupleIJNS5_1CILi128EEES8_S8_EEELi128ENS_6half_tEfNS_4arch4Sm80ELb1ELb0ELb0ELb1ELb1ELb1ELb1ELb0EEENS1_21CollectiveEpilogueFwdIS9_NS6_IJNS7_ILi1EEESF_SF_EEESA_SC_Li256ELb1ELb1ELb0ELb0EEENS1_19SingleTileSchedulerILb1ELb0ELb1ELi128EEEEEEEEEvNT_6ParamsE,(.L_x_62 - _ZN7cutlass13device_kernelIN5flash19enable_sm80_to_sm89INS1_16FlashAttnFwdSm80INS1_25CollectiveMainloopFwdSm80ILi8ELi1ELb1EN4cute5tupleIJNS5_1CILi128EEES8_S8_EEELi128ENS_6half_tEfNS_4arch4Sm80ELb1ELb0ELb0ELb1ELb1ELb1ELb1ELb0EEENS1_21CollectiveEpilogueFwdIS9_NS6_IJNS7_ILi1EEESF_SF_EEESA_SC_Li256ELb1ELb1ELb0ELb0EEENS1_19SingleTileSchedulerILb1ELb0ELb1ELi128EEEEEEEEEvNT_6ParamsE)
        .other          _ZN7cutlass13device_kernelIN5flash19enable_sm80_to_sm89INS1_16FlashAttnFwdSm80INS1_25CollectiveMainloopFwdSm80ILi8ELi1ELb1EN4cute5tupleIJNS5_1CILi128EEES8_S8_EEELi128ENS_6half_tEfNS_4arch4Sm80ELb1ELb0ELb0ELb1ELb1ELb1ELb1ELb0EEENS1_21CollectiveEpilogueFwdIS9_NS6_IJNS7_ILi1EEESF_SF_EEESA_SC_Li256ELb1ELb1ELb0ELb0EEENS1_19SingleTileSchedulerILb1ELb0ELb1ELi128EEEEEEEEEvNT_6ParamsE,@"STO_CUDA_ENTRY STV_DEFAULT"
_ZN7cutlass13device_kernelIN5flash19enable_sm80_to_sm89INS1_16FlashAttnFwdSm80INS1_25CollectiveMainloopFwdSm80ILi8ELi1ELb1EN4cute5tupleIJNS5_1CILi128EEES8_S8_EEELi128ENS_6half_tEfNS_4arch4Sm80ELb1ELb0ELb0ELb1ELb1ELb1ELb1ELb0EEENS1_21CollectiveEpilogueFwdIS9_NS6_IJNS7_ILi1EEESF_SF_EEESA_SC_Li256ELb1ELb1ELb0ELb0EEENS1_19SingleTileSchedulerILb1ELb0ELb1ELi128EEEEEEEEEvNT_6ParamsE:
[----:B------:R-:W-:Y:S01]  /*0000*/  LDC R1, c[0x0][0x37c] ;  /* 0x0000df00ff017b82 */ /* 0x000fe20000000800 */
[----:B------:R-:W-:Y:S05]  /*0010*/  EXIT ;  /* 0x000000000000794d */ /* 0x000fea0003800000 */
.L_x_26:
        /* <DEDUP_REMOVED lines=14> */
.L_x_62:


//--------------------- .text._ZN7cutlass13device_kernelIN5flash19enable_sm80_to_sm89INS1_16FlashAttnFwdSm80INS1_25CollectiveMainloopFwdSm80ILi4ELi1ELb0EN4cute5tupleIJNS5_1CILi128EEENS7_ILi64EEES8_EEELi128ENS_6half_tEfNS_4arch4Sm80ELb0ELb0ELb0ELb0ELb1ELb0ELb1ELb0EEENS1_21CollectiveEpilogueFwdINS6_IJS8_S8_S9_EEENS6_IJNS7_ILi1EEESH_SH_EEESB_SD_Li128ELb0ELb1ELb0ELb0EEENS1_19SingleTileSchedulerILb0ELb0ELb1ELi128EEEEEEEEEvNT_6ParamsE --------------------------
	.section	.text._ZN7cutlass13device_kernelIN5flash19enable_sm80_to_sm89INS1_16FlashAttnFwdSm80INS1_25CollectiveMainloopFwdSm80ILi4ELi1ELb0EN4cute5tupleIJNS5_1CILi128EEENS7_ILi64EEES8_EEELi128ENS_6half_tEfNS_4arch4Sm80ELb0ELb0ELb0ELb0ELb1ELb0ELb1ELb0EEENS1_21CollectiveEpilogueFwdINS6_IJS8_S8_S9_EEENS6_IJNS7_ILi1EEESH_SH_EEESB_SD_Li128ELb0ELb1ELb0ELb0EEENS1_19SingleTileSchedulerILb0ELb0ELb1ELi128EEEEEEEEEvNT_6ParamsE,"ax",@progbits
	.align	128
.text._ZN7cutlass13device_kernelIN5flash19enable_sm80_to_sm89INS1_16FlashAttnFwdSm80INS1_25CollectiveMainloopFwdSm80ILi4ELi1ELb0EN4cute5tupleIJNS5_1CILi128EEENS7_ILi64EEES8_EEELi128ENS_6half_tEfNS_4arch4Sm80ELb0ELb0ELb0ELb0ELb1ELb0ELb1ELb0EEENS1_21CollectiveEpilogueFwdINS6_IJS8_S8_S9_EEENS6_IJNS7_ILi1EEESH_SH_EEESB_SD_Li128ELb0ELb1ELb0ELb0EEENS1_19SingleTileSchedulerILb0ELb0ELb1ELi128EEEEEEEEEvNT_6ParamsE:
        .type           _ZN7cutlass13device_kernelIN5flash19enable_sm80_to_sm89INS1_16FlashAttnFwdSm80INS1_25CollectiveMainloopFwdSm80ILi4ELi1ELb0EN4cute5tupleIJNS5_1CILi128EEENS7_ILi64EEES8_EEELi128ENS_6half_tEfNS_4arch4Sm80ELb0ELb0ELb0ELb0ELb1ELb0ELb1ELb0EEENS1_21CollectiveEpilogueFwdINS6_IJS8_S8_S9_EEENS6_IJNS7_ILi1EEESH_SH_EEESB_SD_Li128ELb0ELb1ELb0ELb0EEENS1_19SingleTileSchedulerILb0ELb0ELb1ELi128EEEEEEEEEvNT_6ParamsE,@function
        .size           _ZN7cutlass13device_kernelIN5flash19enable_sm80_to_sm89INS1_16FlashAttnFwdSm80INS1_25CollectiveMainloopFwdSm80ILi4ELi1ELb0EN4cute5tupleIJNS5_1CILi128EEENS7_ILi64EEES8_EEELi128ENS_6half_tEfNS_4arch4Sm80ELb0ELb0ELb0ELb0ELb1ELb0ELb1ELb0EEENS1_21CollectiveEpilogueFwdINS6_IJS8_S8_S9_EEENS6_IJNS7_ILi1EEESH_SH_EEESB_SD_Li128ELb0ELb1ELb0ELb0EEENS1_19SingleTileSchedulerILb0ELb0ELb1ELi128EEEEEEEEEvNT_6ParamsE,(.L_x_63 - _ZN7cutlass13device_kernelIN5flash19enable_sm80_to_sm89INS1_16FlashAttnFwdSm80INS1_25CollectiveMainloopFwdSm80ILi4ELi1ELb0EN4cute5tupleIJNS5_1CILi128EEENS7_ILi64EEES8_EEELi128ENS_6half_tEfNS_4arch4Sm80ELb0ELb0ELb0ELb0ELb1ELb0ELb1ELb0EEENS1_21CollectiveEpilogueFwdINS6_IJS8_S8_S9_EEENS6_IJNS7_ILi1EEESH_SH_EEESB_SD_Li128ELb0ELb1ELb0ELb0EEENS1_19SingleTileSchedulerILb0ELb0ELb1ELi128EEEEEEEEEvNT_6ParamsE)
        .other          _ZN7cutlass13device_kernelIN5flash19enable_sm80_to_sm89INS1_16FlashAttnFwdSm80INS1_25CollectiveMainloopFwdSm80ILi4ELi1ELb0EN4cute5tupleIJNS5_1CILi128EEENS7_ILi64EEES8_EEELi128ENS_6half_tEfNS_4arch4Sm80ELb0ELb0ELb0ELb0ELb1ELb0ELb1ELb0EEENS1_21CollectiveEpilogueFwdINS6_IJS8_S8_S9_EEENS6_IJNS7_ILi1EEESH_SH_EEESB_SD_Li128ELb0ELb1ELb0ELb0EEENS1_19SingleTileSchedulerILb0ELb0ELb1ELi128EEEEEEEEEvNT_6ParamsE,@"STO_CUDA_ENTRY STV_DEFAULT"
_ZN7cutlass13device_kernelIN5flash19enable_sm80_to_sm89INS1_16FlashAttnFwdSm80INS1_25CollectiveMainloopFwdSm80ILi4ELi1ELb0EN4cute5tupleIJNS5_1CILi128EEENS7_ILi64EEES8_EEELi128ENS_6half_tEfNS_4arch4Sm80ELb0ELb0ELb0ELb0ELb1ELb0ELb1ELb0EEENS1_21CollectiveEpilogueFwdINS6_IJS8_S8_S9_EEENS6_IJNS7_ILi1EEESH_SH_EEESB_SD_Li128ELb0ELb1ELb0ELb0EEENS1_19SingleTileSchedulerILb0ELb0ELb1ELi128EEEEEEEEEvNT_6ParamsE:
[----:B------:R-:W-:Y:S01]  /*0000*/  LDC R1, c[0x0][0x37c] ;  /* 0x0000df00ff017b82 */ /* 0x000fe20000000800 */
[----:B------:R-:W-:Y:S05]  /*0010*/  EXIT ;  /* 0x000000000000794d */ /* 0x000fea0003800000 */
.L_x_27:
        /* <DEDUP_REMOVED lines=14> */
.L_x_63:


//--------------------- .text._ZN7cutlass13device_kernelIN5flash19enable_sm80_to_sm89INS1_16FlashAttnFwdSm80INS1_25CollectiveMainloopFwdSm80ILi4ELi1ELb0EN4cute5tupleIJNS5_1CILi128EEENS7_ILi64EEES8_EEELi128ENS_6half_tEfNS_4arch4Sm80ELb0ELb0ELb0ELb1ELb1ELb0ELb1ELb0EEENS1_21CollectiveEpilogueFwdINS6_IJS8_S8_S9_EEENS6_IJNS7_ILi1EEESH_SH_EEESB_SD_Li128ELb1ELb1ELb0ELb0EEENS1_19SingleTileSchedulerILb1ELb0ELb1ELi128EEEEEEEEEvNT_6ParamsE --------------------------
	.section	.text._ZN7cutlass13device_kernelIN5flash19enable_sm80_to_sm89INS1_16FlashAttnFwdSm80INS1_25CollectiveMainloopFwdSm80ILi4ELi1ELb0EN4cute5tupleIJNS5_1CILi128EEENS7_ILi64EEES8_EEELi128ENS_6half_tEfNS_4arch4Sm80ELb0ELb0ELb0ELb1ELb1ELb0ELb1ELb0EEENS1_21CollectiveEpilogueFwdINS6_IJS8_S8_S9_EEENS6_IJNS7_ILi1EEESH_SH_EEESB_SD_Li128ELb1ELb1ELb0ELb0EEENS1_19SingleTileSchedulerILb1ELb0ELb1ELi128EEEEEEEEEvNT_6ParamsE,"ax",@progbits
	.align	128
.text._ZN7cutlass13device_kernelIN5flash19enable_sm80_to_sm89INS1_16FlashAttnFwdSm80INS1_25CollectiveMainloopFwdSm80ILi4ELi1ELb0EN4cute5tupleIJNS5_1CILi128EEENS7_ILi64EEES8_EEELi128ENS_6half_tEfNS_4arch4Sm80ELb0ELb0ELb0ELb1ELb1ELb0ELb1ELb0EEENS1_21CollectiveEpilogueFwdINS6_IJS8_S8_S9_EEENS6_IJNS7_ILi1EEESH_SH_EEESB_SD_Li128ELb1ELb1ELb0ELb0EEENS1_19SingleTileSchedulerILb1ELb0ELb1ELi128EEEEEEEEEvNT_6ParamsE:
        .type           _ZN7cutlass13device_kernelIN5flash19enable_sm80_to_sm89INS1_16FlashAttnFwdSm80INS1_25CollectiveMainloopFwdSm80ILi4ELi1ELb0EN4cute5tupleIJNS5_1CILi128EEENS7_ILi64EEES8_EEELi128ENS_6half_tEfNS_4arch4Sm80ELb0ELb0ELb0ELb1ELb1ELb0ELb1ELb0EEENS1_21CollectiveEpilogueFwdINS6_IJS8_S8_S9_EEENS6_IJNS7_ILi1EEESH_SH_EEESB_SD_Li128ELb1ELb1ELb0ELb0EEENS1_19SingleTileSchedulerILb1ELb0ELb1ELi128EEEEEEEEEvNT_6ParamsE,@function
        .size           _ZN7cutlass13device_kernelIN5flash19enable_sm80_to_sm89INS1_16FlashAttnFwdSm80INS1_25CollectiveMainloopFwdSm80ILi4ELi1ELb0EN4cute5tupleIJNS5_1CILi128EEENS7_ILi64EEES8_EEELi128ENS_6half_tEfNS_4arch4Sm80ELb0ELb0ELb0ELb1ELb1ELb0ELb1ELb0EEENS1_21CollectiveEpilogueFwdINS6_IJS8_S8_S9_EEENS6_IJNS7_ILi1EEESH_SH_EEESB_SD_Li128ELb1ELb1ELb0ELb0EEENS1_19SingleTileSchedulerILb1ELb0ELb1ELi128EEEEEEEEEvNT_6ParamsE,(.L_x_64 - _ZN7cutlass13device_kernelIN5flash19enable_sm80_to_sm89INS1_16FlashAttnFwdSm80INS1_25CollectiveMainloopFwdSm80ILi4ELi1ELb0EN4cute5tupleIJNS5_1CILi128EEENS7_ILi64EEES8_EEELi128ENS_6half_tEfNS_4arch4Sm80ELb0ELb0ELb0ELb1ELb1ELb0ELb1ELb0EEENS1_21CollectiveEpilogueFwdINS6_IJS8_S8_S9_EEENS6_IJNS7_ILi1EEESH_SH_EEESB_SD_Li128ELb1ELb1ELb0ELb0EEENS1_19SingleTileSchedulerILb1ELb0ELb1ELi128EEEEEEEEEvNT_6ParamsE)
        .other          _ZN7cutlass13device_kernelIN5flash19enable_sm80_to_sm89INS1_16FlashAttnFwdSm80INS1_25CollectiveMainloopFwdSm80ILi4ELi1ELb0EN4cute5tupleIJNS5_1CILi128EEENS7_ILi64EEES8_EEELi128ENS_6half_tEfNS_4arch4Sm80ELb0ELb0ELb0ELb1ELb1ELb0ELb1ELb0EEENS1_21CollectiveEpilogueFwdINS6_IJS8_S8_S9_EEENS6_IJNS7_ILi1EEESH_SH_EEESB_SD_Li128ELb1ELb1ELb0ELb0EEENS1_19SingleTileSchedulerILb1ELb0ELb1ELi128EEEEEEEEEvNT_6ParamsE,@"STO_CUDA_ENTRY STV_DEFAULT"
_ZN7cutlass13device_kernelIN5flash19enable_sm80_to_sm89INS1_16FlashAttnFwdSm80INS1_25CollectiveMainloopFwdSm80ILi4ELi1ELb0EN4cute5tupleIJNS5_1CILi128EEENS7_ILi64EEES8_EEELi128ENS_6half_tEfNS_4arch4Sm80ELb0ELb0ELb0ELb1ELb1ELb0ELb1ELb0EEENS1_21CollectiveEpilogueFwdINS6_IJS8_S8_S9_EEENS6_IJNS7_ILi1EEESH_SH_EEESB_SD_Li128ELb1ELb1ELb0ELb0EEENS1_19SingleTileSchedulerILb1ELb0ELb1ELi128EEEEEEEEEvNT_6ParamsE:
[----:B------:R-:W-:Y:S01]  /*0000*/  LDC R1, c[0x0][0x37c] ;  /* 0x0000df00ff017b82 */ /* 0x000fe20000000800 */
[----:B------:R-:W-:Y:S05]  /*0010*/  EXIT ;  /* 0x000000000000794d */ /* 0x000fea0003800000 */
.L_x_28:
        /* <DEDUP_REMOVED lines=14> */
.L_x_64:


//--------------------- .text._ZN7cutlass13device_kernelIN5flash19enable_sm80_to_sm89INS1_16FlashAttnFwdSm80INS1_25CollectiveMainloopFwdSm80ILi4ELi1ELb0EN4cute5tupleIJNS5_1CILi128EEENS7_ILi64EEES8_EEELi128ENS_6half_tEfNS_4arch4Sm80ELb0ELb0ELb0ELb1ELb1ELb1ELb1ELb0EEENS1_21CollectiveEpilogueFwdINS6_IJS8_S8_S9_EEENS6_IJNS7_ILi1EEESH_SH_EEESB_SD_Li128ELb1ELb1ELb0ELb0EEENS1_19SingleTileSchedulerILb1ELb0ELb1ELi128EEEEEEEEEvNT_6ParamsE --------------------------
	.section	.text._ZN7cutlass13device_kernelIN5flash19enable_sm80_to_sm89INS1_16FlashAttnFwdSm80INS1_25CollectiveMainloopFwdSm80ILi4ELi1ELb0EN4cute5tupleIJNS5_1CILi128EEENS7_ILi64EEES8_EEELi128ENS_6half_tEfNS_4arch4Sm80ELb0ELb0ELb0ELb1ELb1ELb1ELb1ELb0EEENS1_21CollectiveEpilogueFwdINS6_IJS8_S8_S9_EEENS6_IJNS7_ILi1EEESH_SH_EEESB_SD_Li128ELb1ELb1ELb0ELb0EEENS1_19SingleTileSchedulerILb1ELb0ELb1ELi128EEEEEEEEEvNT_6ParamsE,"ax",@progbits
	.align	128
.text._ZN7cutlass13device_kernelIN5flash19enable_sm80_to_sm89INS1_16FlashAttnFwdSm80INS1_25CollectiveMainloopFwdSm80ILi4ELi1ELb0EN4cute5tupleIJNS5_1CILi128EEENS7_ILi64EEES8_EEELi128ENS_6half_tEfNS_4arch4Sm80ELb0ELb0ELb0ELb1ELb1ELb1ELb1ELb0EEENS1_21CollectiveEpilogueFwdINS6_IJS8_S8_S9_EEENS6_IJNS7_ILi1EEESH_SH_EEESB_SD_Li128ELb1ELb1ELb0ELb0EEENS1_19SingleTileSchedulerILb1ELb0ELb1ELi128EEEEEEEEEvNT_6ParamsE:
        .type           _ZN7cutlass13device_kernelIN5flash19enable_sm80_to_sm89INS1_16FlashAttnFwdSm80INS1_25CollectiveMainloopFwdSm80ILi4ELi1ELb0EN4cute5tupleIJNS5_1CILi128EEENS7_ILi64EEES8_EEELi128ENS_6half_tEfNS_4arch4Sm80ELb0ELb0ELb0ELb1ELb1ELb1ELb1ELb0EEENS1_21CollectiveEpilogueFwdINS6_IJS8_S8_S9_EEENS6_IJNS7_ILi1EEESH_SH_EEESB_SD_Li128ELb1ELb1ELb0ELb0EEENS1_19SingleTileSchedulerILb1ELb0ELb1ELi128EEEEEEEEEvNT_6ParamsE,@function
        .size           _ZN7cutlass13device_kernelIN5flash19enable_sm80_to_sm89INS1_16FlashAttnFwdSm80INS1_25CollectiveMainloopFwdSm80ILi4ELi1ELb0EN4cute5tupleIJNS5_1CILi128EEENS7_ILi64EEES8_EEELi128ENS_6half_tEfNS_4arch4Sm80ELb0ELb0ELb0ELb1ELb1ELb1ELb1ELb0EEENS1_21CollectiveEpilogueFwdINS6_IJS8_S8_S9_EEENS6_IJNS7_ILi1EEESH_SH_EEESB_SD_Li128ELb1ELb1ELb0ELb0EEENS1_19SingleTileSchedulerILb1ELb0ELb1ELi128EEEEEEEEEvNT_6ParamsE,(.L_x_65 - _ZN7cutlass13device_kernelIN5flash19enable_sm80_to_sm89INS1_16FlashAttnFwdSm80INS1_25CollectiveMainloopFwdSm80ILi4ELi1ELb0EN4cute5tupleIJNS5_1CILi128EEENS7_ILi64EEES8_EEELi128ENS_6half_tEfNS_4arch4Sm80ELb0ELb0ELb0ELb1ELb1ELb1ELb1ELb0EEENS1_21CollectiveEpilogueFwdINS6_IJS8_S8_S9_EEENS6_IJNS7_ILi1EEESH_SH_EEESB_SD_Li128ELb1ELb1ELb0ELb0EEENS1_19SingleTileSchedulerILb1ELb0ELb1ELi128EEEEEEEEEvNT_6ParamsE)
        .other          _ZN7cutlass13device_kernelIN5flash19enable_sm80_to_sm89INS1_16FlashAttnFwdSm80INS1_25CollectiveMainloopFwdSm80ILi4ELi1ELb0EN4cute5tupleIJNS5_1CILi128EEENS7_ILi64EEES8_EEELi128ENS_6half_tEfNS_4arch4Sm80ELb0ELb0ELb0ELb1ELb1ELb1ELb1ELb0EEENS1_21CollectiveEpilogueFwdINS6_IJS8_S8_S9_EEENS6_IJNS7_ILi1EEESH_SH_EEESB_SD_Li128ELb1ELb1ELb0ELb0EEENS1_19SingleTileSchedulerILb1ELb0ELb1ELi128EEEEEEEEEvNT_6ParamsE,@"STO_CUDA_ENTRY STV_DEFAULT"
_ZN7cutlass13device_kernelIN5flash19enable_sm80_to_sm89INS1_16FlashAttnFwdSm80INS1_25CollectiveMainloopFwdSm80ILi4ELi1ELb0EN4cute5tupleIJNS5_1CILi128EEENS7_ILi64EEES8_EEELi128ENS_6half_tEfNS_4arch4Sm80ELb0ELb0ELb0ELb1ELb1ELb1ELb1ELb0EEENS1_21CollectiveEpilogueFwdINS6_IJS8_S8_S9_EEENS6_IJNS7_ILi1EEESH_SH_EEESB_SD_Li128ELb1ELb1ELb0ELb0EEENS1_19SingleTileSchedulerILb1ELb0ELb1ELi128EEEEEEEEEvNT_6ParamsE:
[----:B------:R-:W-:Y:S01]  /*0000*/  LDC R1, c[0x0][0x37c] ;  /* 0x0000df00ff017b82 */ /* 0x000fe20000000800 */
[----:B------:R-:W-:Y:S05]  /*0010*/  EXIT ;  /* 0x000000000000794d */ /* 0x000fea0003800000 */
.L_x_29:
        /* <DEDUP_REMOVED lines=14> */
.L_x_65:


//--------------------- .text._ZN7cutlass13device_kernelIN5flash19enable_sm80_to_sm89INS1_16FlashAttnFwdSm80INS1_25CollectiveMainloopFwdSm80ILi4ELi1ELb0EN4cute5tupleIJNS5_1CILi128EEENS7_ILi48EEES8_EEELi128ENS_6half_tEfNS_4arch4Sm80ELb0ELb1ELb0ELb0ELb1ELb0ELb1ELb0EEENS1_21CollectiveEpilogueFwdINS6_IJS8_S8_S9_EEENS6_IJNS7_ILi1EEESH_SH_EEESB_SD_Li128ELb0ELb1ELb0ELb0EEENS1_19SingleTileSchedulerILb0ELb0ELb1ELi128EEEEEEEEEvNT_6ParamsE --------------------------
	.section	.text._ZN7cutlass13device_kernelIN5flash19enable_sm80_to_sm89INS1_16FlashAttnFwdSm80INS1_25CollectiveMainloopFwdSm80ILi4ELi1ELb0EN4cute5tupleIJNS5_1CILi128EEENS7_ILi48EEES8_EEELi128ENS_6half_tEfNS_4arch4Sm80ELb0ELb1ELb0ELb0ELb1ELb0ELb1ELb0EEENS1_21CollectiveEpilogueFwdINS6_IJS8_S8_S9_EEENS6_IJNS7_ILi1EEESH_SH_EEESB_SD_Li128ELb0ELb1ELb0ELb0EEENS1_19SingleTileSchedulerILb0ELb0ELb1ELi128EEEEEEEEEvNT_6ParamsE,"ax",@progbits
	.align	128
.text._ZN7cutlass13device_kernelIN5flash19enable_sm80_to_sm89INS1_16FlashAttnFwdSm80INS1_25CollectiveMainloopFwdSm80ILi4ELi1ELb0EN4cute5tupleIJNS5_1CILi128EEENS7_ILi48EEES8_EEELi128ENS_6half_tEfNS_4arch4Sm80ELb0ELb1ELb0ELb0ELb1ELb0ELb1ELb0EEENS1_21CollectiveEpilogueFwdINS6_IJS8_S8_S9_EEENS6_IJNS7_ILi1EEESH_SH_EEESB_SD_Li128ELb0ELb1ELb0ELb0EEENS1_19SingleTileSchedulerILb0ELb0ELb1ELi128EEEEEEEEEvNT_6ParamsE:
        .type           _ZN7cutlass13device_kernelIN5flash19enable_sm80_to_sm89INS1_16FlashAttnFwdSm80INS1_25CollectiveMainloopFwdSm80ILi4ELi1ELb0EN4cute5tupleIJNS5_1CILi128EEENS7_ILi48EEES8_EEELi128ENS_6half_tEfNS_4arch4Sm80ELb0ELb1ELb0ELb0ELb1ELb0ELb1ELb0EEENS1_21CollectiveEpilogueFwdINS6_IJS8_S8_S9_EEENS6_IJNS7_ILi1EEESH_SH_EEESB_SD_Li128ELb0ELb1ELb0ELb0EEENS1_19SingleTileSchedulerILb0ELb0ELb1ELi128EEEEEEEEEvNT_6ParamsE,@function
        .size           _ZN7cutlass13device_kernelIN5flash19enable_sm80_to_sm89INS1_16FlashAttnFwdSm80INS1_25CollectiveMainloopFwdSm80ILi4ELi1ELb0EN4cute5tupleIJNS5_1CILi128EEENS7_ILi48EEES8_EEELi128ENS_6half_tEfNS_4arch4Sm80ELb0ELb1ELb0ELb0ELb1ELb0ELb1ELb0EEENS1_21CollectiveEpilogueFwdINS6_IJS8_S8_S9_EEENS6_IJNS7_ILi1EEESH_SH_EEESB_SD_Li128ELb0ELb1ELb0ELb0EEENS1_19SingleTileSchedulerILb0ELb0ELb1ELi128EEEEEEEEEvNT_6ParamsE,(.L_x_66 - _ZN7cutlass13device_kernelIN5flash19enable_sm80_to_sm89INS1_16FlashAttnFwdSm80INS1_25CollectiveMainloopFwdSm80ILi4ELi1ELb0EN4cute5tupleIJNS5_1CILi128EEENS7_ILi48EEES8_EEELi128ENS_6half_tEfNS_4arch4Sm80ELb0ELb1ELb0ELb0ELb1ELb0ELb1ELb0EEENS1_21CollectiveEpilogueFwdINS6_IJS8_S8_S9_EEENS6_IJNS7_ILi1EEESH_SH_EEESB_SD_Li128ELb0ELb1ELb0ELb0EEENS1_19SingleTileSchedulerILb0ELb0ELb1ELi128EEEEEEEEEvNT_6ParamsE)
        .other          _ZN7cutlass13device_kernelIN5flash19enable_sm80_to_sm89INS1_16FlashAttnFwdSm80INS1_25CollectiveMainloopFwdSm80ILi4ELi1ELb0EN4cute5tupleIJNS5_1CILi128EEENS7_ILi48EEES8_EEELi128ENS_6half_tEfNS_4arch4Sm80ELb0ELb1ELb0ELb0ELb1ELb0ELb1ELb0EEENS1_21CollectiveEpilogueFwdINS6_IJS8_S8_S9_EEENS6_IJNS7_ILi1EEESH_SH_EEESB_SD_Li128ELb0ELb1ELb0ELb0EEENS1_19SingleTileSchedulerILb0ELb0ELb1ELi128EEEEEEEEEvNT_6ParamsE,@"STO_CUDA_ENTRY STV_DEFAULT"
_ZN7cutlass13device_kernelIN5flash19enable_sm80_to_sm89INS1_16FlashAttnFwdSm80INS1_25CollectiveMainloopFwdSm80ILi4ELi1ELb0EN4cute5tupleIJNS5_1CILi128EEENS7_ILi48EEES8_EEELi128ENS_6half_tEfNS_4arch4Sm80ELb0ELb1ELb0ELb0ELb1ELb0ELb1ELb0EEENS1_21CollectiveEpilogueFwdINS6_IJS8_S8_S9_EEENS6_IJNS7_ILi1EEESH_SH_EEESB_SD_Li128ELb0ELb1ELb0ELb0EEENS1_19SingleTileSchedulerILb0ELb0ELb1ELi128EEEEEEEEEvNT_6ParamsE:
[----:B------:R-:W-:Y:S01]  /*0000*/  LDC R1, c[0x0][0x37c] ;  /* 0x0000df00ff017b82 */ /* 0x000fe20000000800 */
[----:B------:R-:W-:Y:S05]  /*0010*/  EXIT ;  /* 0x000000000000794d */ /* 0x000fea0003800000 */
.L_x_30:
        /* <DEDUP_REMOVED lines=14> */
.L_x_66:


//--------------------- .text._ZN7cutlass13device_kernelIN5flash19enable_sm80_to_sm89INS1_16FlashAttnFwdSm80INS1_25CollectiveMainloopFwdSm80ILi4ELi1ELb0EN4cute5tupleIJNS5_1CILi128EEENS7_ILi48EEES8_EEELi128ENS_6half_tEfNS_4arch4Sm80ELb0ELb1ELb0ELb1ELb1ELb0ELb1ELb0EEENS1_21CollectiveEpilogueFwdINS6_IJS8_S8_S9_EEENS6_IJNS7_ILi1EEESH_SH_EEESB_SD_Li128ELb1ELb1ELb0ELb0EEENS1_19SingleTileSchedulerILb1ELb0ELb1ELi128EEEEEEEEEvNT_6ParamsE --------------------------
	.section	.text._ZN7cutlass13device_kernelIN5flash19enable_sm80_to_sm89INS1_16FlashAttnFwdSm80INS1_25CollectiveMainloopFwdSm80ILi4ELi1ELb0EN4cute5tupleIJNS5_1CILi128EEENS7_ILi48EEES8_EEELi128ENS_6half_tEfNS_4arch4Sm80ELb0ELb1ELb0ELb1ELb1ELb0ELb1ELb0EEENS1_21CollectiveEpilogueFwdINS6_IJS8_S8_S9_EEENS6_IJNS7_ILi1EEESH_SH_EEESB_SD_Li128ELb1ELb1ELb0ELb0EEENS1_19SingleTileSchedulerILb1ELb0ELb1ELi128EEEEEEEEEvNT_6ParamsE,"ax",@progbits
	.align	128
.text._ZN7cutlass13device_kernelIN5flash19enable_sm80_to_sm89INS1_16FlashAttnFwdSm80INS1_25CollectiveMainloopFwdSm80ILi4ELi1ELb0EN4cute5tupleIJNS5_1CILi128EEENS7_ILi48EEES8_EEELi128ENS_6half_tEfNS_4arch4Sm80ELb0ELb1ELb0ELb1ELb1ELb0ELb1ELb0EEENS1_21CollectiveEpilogueFwdINS6_IJS8_S8_S9_EEENS6_IJNS7_ILi1EEESH_SH_EEESB_SD_Li128ELb1ELb1ELb0ELb0EEENS1_19SingleTileSchedulerILb1ELb0ELb1ELi128EEEEEEEEEvNT_6ParamsE:
        .type           _ZN7cutlass13device_kernelIN5flash19enable_sm80_to_sm89INS1_16FlashAttnFwdSm80INS1_25CollectiveMainloopFwdSm80ILi4ELi1ELb0EN4cute5tupleIJNS5_1CILi128EEENS7_ILi48EEES8_EEELi128ENS_6half_tEfNS_4arch4Sm80ELb0ELb1ELb0ELb1ELb1ELb0ELb1ELb0EEENS1_21CollectiveEpilogueFwdINS6_IJS8_S8_S9_EEENS6_IJNS7_ILi1EEESH_SH_EEESB_SD_Li128ELb1ELb1ELb0ELb0EEENS1_19SingleTileSchedulerILb1ELb0ELb1ELi128EEEEEEEEEvNT_6ParamsE,@function
        .size           _ZN7cutlass13device_kernelIN5flash19enable_sm80_to_sm89INS1_16FlashAttnFwdSm80INS1_25CollectiveMainloopFwdSm80ILi4ELi1ELb0EN4cute5tupleIJNS5_1CILi128EEENS7_ILi48EEES8_EEELi128ENS_6half_tEfNS_4arch4Sm80ELb0ELb1ELb0ELb1ELb1ELb0ELb1ELb0EEENS1_21CollectiveEpilogueFwdINS6_IJS8_S8_S9_EEENS6_IJNS7_ILi1EEESH_SH_EEESB_SD_Li128ELb1ELb1ELb0ELb0EEENS1_19SingleTileSchedulerILb1ELb0ELb1ELi128EEEEEEEEEvNT_6ParamsE,(.L_x_67 - _ZN7cutlass13device_kernelIN5flash19enable_sm80_to_sm89INS1_16FlashAttnFwdSm80INS1_25CollectiveMainloopFwdSm80ILi4ELi1ELb0EN4cute5tupleIJNS5_1CILi128EEENS7_ILi48EEES8_EEELi128ENS_6half_tEfNS_4arch4Sm80ELb0ELb1ELb0ELb1ELb1ELb0ELb1ELb0EEENS1_21CollectiveEpilogueFwdINS6_IJS8_S8_S9_EEENS6_IJNS7_ILi1EEESH_SH_EEESB_SD_Li128ELb1ELb1ELb0ELb0EEENS1_19SingleTileSchedulerILb1ELb0ELb1ELi128EEEEEEEEEvNT_6ParamsE)
        .other          _ZN7cutlass13device_kernelIN5flash19enable_sm80_to_sm89INS1_16FlashAttnFwdSm80INS1_25CollectiveMainloopFwdSm80ILi4ELi1ELb0EN4cute5tupleIJNS5_1CILi128EEENS7_ILi48EEES8_EEELi128ENS_6half_tEfNS_4arch4Sm80ELb0ELb1ELb0ELb1ELb1ELb0ELb1ELb0EEENS1_21CollectiveEpilogueFwdINS6_IJS8_S8_S9_EEENS6_IJNS7_ILi1EEESH_SH_EEESB_SD_Li128ELb1ELb1ELb0ELb0EEENS1_19SingleTileSchedulerILb1ELb0ELb1ELi128EEEEEEEEEvNT_6ParamsE,@"STO_CUDA_ENTRY STV_DEFAULT"
_ZN7cutlass13device_kernelIN5flash19enable_sm80_to_sm89INS1_16FlashAttnFwdSm80INS1_25CollectiveMainloopFwdSm80ILi4ELi1ELb0EN4cute5tupleIJNS5_1CILi128EEENS7_ILi48EEES8_EEELi128ENS_6half_tEfNS_4arch4Sm80ELb0ELb1ELb0ELb1ELb1ELb0ELb1ELb0EEENS1_21CollectiveEpilogueFwdINS6_IJS8_S8_S9_EEENS6_IJNS7_ILi1EEESH_SH_EEESB_SD_Li128ELb1ELb1ELb0ELb0EEENS1_19SingleTileSchedulerILb1ELb0ELb1ELi128EEEEEEEEEvNT_6ParamsE:
[----:B------:R-:W-:Y:S01]  /*0000*/  LDC R1, c[0x0][0x37c] ;  /* 0x0000df00ff017b82 */ /* 0x000fe20000000800 */
[----:B------:R-:W-:Y:S05]  /*0010*/  EXIT ;  /* 0x000000000000794d */ /* 0x000fea0003800000 */
.L_x_31:
        /* <DEDUP_REMOVED lines=14> */
.L_x_67:


//--------------------- .text._ZN7cutlass13device_kernelIN5flash19enable_sm80_to_sm89INS1_16FlashAttnFwdSm80INS1_25CollectiveMainloopFwdSm80ILi4ELi1ELb0EN4cute5tupleIJNS5_1CILi128EEENS7_ILi48EEES8_EEELi128ENS_6half_tEfNS_4arch4Sm80ELb0ELb1ELb0ELb1ELb1ELb1ELb1ELb0EEENS1_21CollectiveEpilogueFwdINS6_IJS8_S8_S9_EEENS6_IJNS7_ILi1EEESH_SH_EEESB_SD_Li128ELb1ELb1ELb0ELb0EEENS1_19SingleTileSchedulerILb1ELb0ELb1ELi128EEEEEEEEEvNT_6ParamsE --------------------------
	.section	.text._ZN7cutlass13device_kernelIN5flash19enable_sm80_to_sm89INS1_16FlashAttnFwdSm80INS1_25CollectiveMainloopFwdSm80ILi4ELi1ELb0EN4cute5tupleIJNS5_1CILi128EEENS7_ILi48EEES8_EEELi128ENS_6half_tEfNS_4arch4Sm80ELb0ELb1ELb0ELb1ELb1ELb1ELb1ELb0EEENS1_21CollectiveEpilogueFwdINS6_IJS8_S8_S9_EEENS6_IJNS7_ILi1EEESH_SH_EEESB_SD_Li128ELb1ELb1ELb0ELb0EEENS1_19SingleTileSchedulerILb1ELb0ELb1ELi128EEEEEEEEEvNT_6ParamsE,"ax",@progbits
	.align	128
.text._ZN7cutlass13device_kernelIN5flash19enable_sm80_to_sm89INS1_16FlashAttnFwdSm80INS1_25CollectiveMainloopFwdSm80ILi4ELi1ELb0EN4cute5tupleIJNS5_1CILi128EEENS7_ILi48EEES8_EEELi128ENS_6half_tEfNS_4arch4Sm80ELb0ELb1ELb0ELb1ELb1ELb1ELb1ELb0EEENS1_21CollectiveEpilogueFwdINS6_IJS8_S8_S9_EEENS6_IJNS7_ILi1EEESH_SH_EEESB_SD_Li128ELb1ELb1ELb0ELb0EEENS1_19SingleTileSchedulerILb1ELb0ELb1ELi128EEEEEEEEEvNT_6ParamsE:
        .type           _ZN7cutlass13device_kernelIN5flash19enable_sm80_to_sm89INS1_16FlashAttnFwdSm80INS1_25CollectiveMainloopFwdSm80ILi4ELi1ELb0EN4cute5tupleIJNS5_1CILi128EEENS7_ILi48EEES8_EEELi128ENS_6half_tEfNS_4arch4Sm80ELb0ELb1ELb0ELb1ELb1ELb1ELb1ELb0EEENS1_21CollectiveEpilogueFwdINS6_IJS8_S8_S9_EEENS6_IJNS7_ILi1EEESH_SH_EEESB_SD_Li128ELb1ELb1ELb0ELb0EEENS1_19SingleTileSchedulerILb1ELb0ELb1ELi128EEEEEEEEEvNT_6ParamsE,@function
        .size           _ZN7cutlass13device_kernelIN5flash19enable_sm80_to_sm89INS1_16FlashAttnFwdSm80INS1_25CollectiveMainloopFwdSm80ILi4ELi1ELb0EN4cute5tupleIJNS5_1CILi128EEENS7_ILi48EEES8_EEELi128ENS_6half_tEfNS_4arch4Sm80ELb0ELb1ELb0ELb1ELb1ELb1ELb1ELb0EEENS1_21CollectiveEpilogueFwdINS6_IJS8_S8_S9_EEENS6_IJNS7_ILi1EEESH_SH_EEESB_SD_Li128ELb1ELb1ELb0ELb0EEENS1_19SingleTileSchedulerILb1ELb0ELb1ELi128EEEEEEEEEvNT_6ParamsE,(.L_x_68 - _ZN7cutlass13device_kernelIN5flash19enable_sm80_to_sm89INS1_16FlashAttnFwdSm80INS1_25CollectiveMainloopFwdSm80ILi4ELi1ELb0EN4cute5tupleIJNS5_1CILi128EEENS7_ILi48EEES8_EEELi128ENS_6half_tEfNS_4arch4Sm80ELb0ELb1ELb0ELb1ELb1ELb1ELb1ELb0EEENS1_21CollectiveEpilogueFwdINS6_IJS8_S8_S9_EEENS6_IJNS7_ILi1EEESH_SH_EEESB_SD_Li128ELb1ELb1ELb0ELb0EEENS1_19SingleTileSchedulerILb1ELb0ELb1ELi128EEEEEEEEEvNT_6ParamsE)
        .other          _ZN7cutlass13device_kernelIN5flash19enable_sm80_to_sm89INS1_16FlashAttnFwdSm80INS1_25CollectiveMainloopFwdSm80ILi4ELi1ELb0EN4cute5tupleIJNS5_1CILi128EEENS7_ILi48EEES8_EEELi128ENS_6half_tEfNS_4arch4Sm80ELb0ELb1ELb0ELb1ELb1ELb1ELb1ELb0EEENS1_21CollectiveEpilogueFwdINS6_IJS8_S8_S9_EEENS6_IJNS7_ILi1EEESH_SH_EEESB_SD_Li128ELb1ELb1ELb0ELb0EEENS1_19SingleTileSchedulerILb1ELb0ELb1ELi128EEEEEEEEEvNT_6ParamsE,@"STO_CUDA_ENTRY STV_DEFAULT"
_ZN7cutlass13device_kernelIN5flash19enable_sm80_to_sm89INS1_16FlashAttnFwdSm80INS1_25CollectiveMainloopFwdSm80ILi4ELi1ELb0EN4cute5tupleIJNS5_1CILi128EEENS7_ILi48EEES8_EEELi128ENS_6half_tEfNS_4arch4Sm80ELb0ELb1ELb0ELb1ELb1ELb1ELb1ELb0EEENS1_21CollectiveEpilogueFwdINS6_IJS8_S8_S9_EEENS6_IJNS7_ILi1EEESH_SH_EEESB_SD_Li128ELb1ELb1ELb0ELb0EEENS1_19SingleTileSchedulerILb1ELb0ELb1ELi128EEEEEEEEEvNT_6ParamsE:
[----:B------:R-:W-:Y:S01]  /*0000*/  LDC R1, c[0x0][0x37c] ;  /* 0x0000df00ff017b82 */ /* 0x000fe20000000800 */
[----:B------:R-:W-:Y:S05]  /*0010*/  EXIT ;  /* 0x000000000000794d */ /* 0x000fea0003800000 */
.L_x_32:
        /* <DEDUP_REMOVED lines=14> */
.L_x_68:


//--------------------- .text._ZN7cutlass13device_kernelIN5flash19enable_sm80_to_sm89INS1_16FlashAttnFwdSm80INS1_25CollectiveMainloopFwdSm80ILi4ELi1ELb0EN4cute5tupleIJNS5_1CILi128EEENS7_ILi64EEES8_EEELi128ENS_6half_tEfNS_4arch4Sm80ELb1ELb0ELb0ELb0ELb1ELb0ELb1ELb0EEENS1_21CollectiveEpilogueFwdINS6_IJS8_S8_S9_EEENS6_IJNS7_ILi1EEESH_SH_EEESB_SD_Li128ELb0ELb1ELb0ELb0EEENS1_30DynamicPersistentTileSchedulerILi128ELi128ELb0ELb1ELb0EEEEEEEEEvNT_6ParamsE --------------------------
	.section	.text._ZN7cutlass13device_kernelIN5flash19enable_sm80_to_sm89INS1_16FlashAttnFwdSm80INS1_25CollectiveMainloopFwdSm80ILi4ELi1ELb0EN4cute5tupleIJNS5_1CILi128EEENS7_ILi64EEES8_EEELi128ENS_6half_tEfNS_4arch4Sm80ELb1ELb0ELb0ELb0ELb1ELb0ELb1ELb0EEENS1_21CollectiveEpilogueFwdINS6_IJS8_S8_S9_EEENS6_IJNS7_ILi1EEESH_SH_EEESB_SD_Li128ELb0ELb1ELb0ELb0EEENS1_30DynamicPersistentTileSchedulerILi128ELi128ELb0ELb1ELb0EEEEEEEEEvNT_6ParamsE,"ax",@progbits
	.align	128
.text._ZN7cutlass13device_kernelIN5flash19enable_sm80_to_sm89INS1_16FlashAttnFwdSm80INS1_25CollectiveMainloopFwdSm80ILi4ELi1ELb0EN4cute5tupleIJNS5_1CILi128EEENS7_ILi64EEES8_EEELi128ENS_6half_tEfNS_4arch4Sm80ELb1ELb0ELb0ELb0ELb1ELb0ELb1ELb0EEENS1_21CollectiveEpilogueFwdINS6_IJS8_S8_S9_EEENS6_IJNS7_ILi1EEESH_SH_EEESB_SD_Li128ELb0ELb1ELb0ELb0EEENS1_30DynamicPersistentTileSchedulerILi128ELi128ELb0ELb1ELb0EEEEEEEEEvNT_6ParamsE:
        .type           _ZN7cutlass13device_kernelIN5flash19enable_sm80_to_sm89INS1_16FlashAttnFwdSm80INS1_25CollectiveMainloopFwdSm80ILi4ELi1ELb0EN4cute5tupleIJNS5_1CILi128EEENS7_ILi64EEES8_EEELi128ENS_6half_tEfNS_4arch4Sm80ELb1ELb0ELb0ELb0ELb1ELb0ELb1ELb0EEENS1_21CollectiveEpilogueFwdINS6_IJS8_S8_S9_EEENS6_IJNS7_ILi1EEESH_SH_EEESB_SD_Li128ELb0ELb1ELb0ELb0EEENS1_30DynamicPersistentTileSchedulerILi128ELi128ELb0ELb1ELb0EEEEEEEEEvNT_6ParamsE,@function
        .size           _ZN7cutlass13device_kernelIN5flash19enable_sm80_to_sm89INS1_16FlashAttnFwdSm80INS1_25CollectiveMainloopFwdSm80ILi4ELi1ELb0EN4cute5tupleIJNS5_1CILi128EEENS7_ILi64EEES8_EEELi128ENS_6half_tEfNS_4arch4Sm80ELb1ELb0ELb0ELb0ELb1ELb0ELb1ELb0EEENS1_21CollectiveEpilogueFwdINS6_IJS8_S8_S9_EEENS6_IJNS7_ILi1EEESH_SH_EEESB_SD_Li128ELb0ELb1ELb0ELb0EEENS1_30DynamicPersistentTileSchedulerILi128ELi128ELb0ELb1ELb0EEEEEEEEEvNT_6ParamsE,(.L_x_69 - _ZN7cutlass13device_kernelIN5flash19enable_sm80_to_sm89INS1_16FlashAttnFwdSm80INS1_25CollectiveMainloopFwdSm80ILi4ELi1ELb0EN4cute5tupleIJNS5_1CILi128EEENS7_ILi64EEES8_EEELi128ENS_6half_tEfNS_4arch4Sm80ELb1ELb0ELb0ELb0ELb1ELb0ELb1ELb0EEENS1_21CollectiveEpilogueFwdINS6_IJS8_S8_S9_EEENS6_IJNS7_ILi1EEESH_SH_EEESB_SD_Li128ELb0ELb1ELb0ELb0EEENS1_30DynamicPersistentTileSchedulerILi128ELi128ELb0ELb1ELb0EEEEEEEEEvNT_6ParamsE)
        .other          _ZN7cutlass13device_kernelIN5flash19enable_sm80_to_sm89INS1_16FlashAttnFwdSm80INS1_25CollectiveMainloopFwdSm80ILi4ELi1ELb0EN4cute5tupleIJNS5_1CILi128EEENS7_ILi64EEES8_EEELi128ENS_6half_tEfNS_4arch4Sm80ELb1ELb0ELb0ELb0ELb1ELb0ELb1ELb0EEENS1_21CollectiveEpilogueFwdINS6_IJS8_S8_S9_EEENS6_IJNS7_ILi1EEESH_SH_EEESB_SD_Li128ELb0ELb1ELb0ELb0EEENS1_30DynamicPersistentTileSchedulerILi128ELi128ELb0ELb1ELb0EEEEEEEEEvNT_6ParamsE,@"STO_CUDA_ENTRY STV_DEFAULT"
_ZN7cutlass13device_kernelIN5flash19enable_sm80_to_sm89INS1_16FlashAttnFwdSm80INS1_25CollectiveMainloopFwdSm80ILi4ELi1ELb0EN4cute5tupleIJNS5_1CILi128EEENS7_ILi64EEES8_EEELi128ENS_6half_tEfNS_4arch4Sm80ELb1ELb0ELb0ELb0ELb1ELb0ELb1ELb0EEENS1_21CollectiveEpilogueFwdINS6_IJS8_S8_S9_EEENS6_IJNS7_ILi1EEESH_SH_EEESB_SD_Li128ELb0ELb1ELb0ELb0EEENS1_30DynamicPersistentTileSchedulerILi128ELi128ELb0ELb1ELb0EEEEEEEEEvNT_6ParamsE:
[----:B------:R-:W-:Y:S01]  /*0000*/  LDC R1, c[0x0][0x37c] ;  /* 0x0000df00ff017b82 */ /* 0x000fe20000000800 */
[----:B------:R-:W-:Y:S05]  /*0010*/  EXIT ;  /* 0x000000000000794d */ /* 0x000fea0003800000 */
.L_x_33:
        /* <DEDUP_REMOVED lines=14> */
.L_x_69:


//--------------------- .text._ZN7cutlass13device_kernelIN5flash19enable_sm80_to_sm89INS1_16FlashAttnFwdSm80INS1_25CollectiveMainloopFwdSm80ILi4ELi1ELb0EN4cute5tupleIJNS5_1CILi128EEENS7_ILi64EEES8_EEELi128ENS_6half_tEfNS_4arch4Sm80ELb1ELb0ELb0ELb1ELb1ELb0ELb1ELb0EEENS1_21CollectiveEpilogueFwdINS6_IJS8_S8_S9_EEENS6_IJNS7_ILi1EEESH_SH_EEESB_SD_Li128ELb1ELb1ELb0ELb0EEENS1_19SingleTileSchedulerILb1ELb0ELb1ELi128EEEEEEEEEvNT_6ParamsE --------------------------
	.section	.text._ZN7cutlass13device_kernelIN5flash19enable_sm80_to_sm89INS1_16FlashAttnFwdSm80INS1_25CollectiveMainloopFwdSm80ILi4ELi1ELb0EN4cute5tupleIJNS5_1CILi128EEENS7_ILi64EEES8_EEELi128ENS_6half_tEfNS_4arch4Sm80ELb1ELb0ELb0ELb1ELb1ELb0ELb1ELb0EEENS1_21CollectiveEpilogueFwdINS6_IJS8_S8_S9_EEENS6_IJNS7_ILi1EEESH_SH_EEESB_SD_Li128ELb1ELb1ELb0ELb0EEENS1_19SingleTileSchedulerILb1ELb0ELb1ELi128EEEEEEEEEvNT_6ParamsE,"ax",@progbits
	.align	128
.text._ZN7cutlass13device_kernelIN5flash19enable_sm80_to_sm89INS1_16FlashAttnFwdSm80INS1_25CollectiveMainloopFwdSm80ILi4ELi1ELb0EN4cute5tupleIJNS5_1CILi128EEENS7_ILi64EEES8_EEELi128ENS_6half_tEfNS_4arch4Sm80ELb1ELb0ELb0ELb1ELb1ELb0ELb1ELb0EEENS1_21CollectiveEpilogueFwdINS6_IJS8_S8_S9_EEENS6_IJNS7_ILi1EEESH_SH_EEESB_SD_Li128ELb1ELb1ELb0ELb0EEENS1_19SingleTileSchedulerILb1ELb0ELb1ELi128EEEEEEEEEvNT_6ParamsE:
        .type           _ZN7cutlass13device_kernelIN5flash19enable_sm80_to_sm89INS1_16FlashAttnFwdSm80INS1_25CollectiveMainloopFwdSm80ILi4ELi1ELb0EN4cute5tupleIJNS5_1CILi128EEENS7_ILi64EEES8_EEELi128ENS_6half_tEfNS_4arch4Sm80ELb1ELb0ELb0ELb1ELb1ELb0ELb1ELb0EEENS1_21CollectiveEpilogueFwdINS6_IJS8_S8_S9_EEENS6_IJNS7_ILi1EEESH_SH_EEESB_SD_Li128ELb1ELb1ELb0ELb0EEENS1_19SingleTileSchedulerILb1ELb0ELb1ELi128EEEEEEEEEvNT_6ParamsE,@function
        .size           _ZN7cutlass13device_kernelIN5flash19enable_sm80_to_sm89INS1_16FlashAttnFwdSm80INS1_25CollectiveMainloopFwdSm80ILi4ELi1ELb0EN4cute5tupleIJNS5_1CILi128EEENS7_ILi64EEES8_EEELi128ENS_6half_tEfNS_4arch4Sm80ELb1ELb0ELb0ELb1ELb1ELb0ELb1ELb0EEENS1_21CollectiveEpilogueFwdINS6_IJS8_S8_S9_EEENS6_IJNS7_ILi1EEESH_SH_EEESB_SD_Li128ELb1ELb1ELb0ELb0EEENS1_19SingleTileSchedulerILb1ELb0ELb1ELi128EEEEEEEEEvNT_6ParamsE,(.L_x_70 - _ZN7cutlass13device_kernelIN5flash19enable_sm80_to_sm89INS1_16FlashAttnFwdSm80INS1_25CollectiveMainloopFwdSm80ILi4ELi1ELb0EN4cute5tupleIJNS5_1CILi128EEENS7_ILi64EEES8_EEELi128ENS_6half_tEfNS_4arch4Sm80ELb1ELb0ELb0ELb1ELb1ELb0ELb1ELb0EEENS1_21CollectiveEpilogueFwdINS6_IJS8_S8_S9_EEENS6_IJNS7_ILi1EEESH_SH_EEESB_SD_Li128ELb1ELb1ELb0ELb0EEENS1_19SingleTileSchedulerILb1ELb0ELb1ELi128EEEEEEEEEvNT_6ParamsE)
        .other          _ZN7cutlass13device_kernelIN5flash19enable_sm80_to_sm89INS1_16FlashAttnFwdSm80INS1_25CollectiveMainloopFwdSm80ILi4ELi1ELb0EN4cute5tupleIJNS5_1CILi128EEENS7_ILi64EEES8_EEELi128ENS_6half_tEfNS_4arch4Sm80ELb1ELb0ELb0ELb1ELb1ELb0ELb1ELb0EEENS1_21CollectiveEpilogueFwdINS6_IJS8_S8_S9_EEENS6_IJNS7_ILi1EEESH_SH_EEESB_SD_Li128ELb1ELb1ELb0ELb0EEENS1_19SingleTileSchedulerILb1ELb0ELb1ELi128EEEEEEEEEvNT_6ParamsE,@"STO_CUDA_ENTRY STV_DEFAULT"
_ZN7cutlass13device_kernelIN5flash19enable_sm80_to_sm89INS1_16FlashAttnFwdSm80INS1_25CollectiveMainloopFwdSm80ILi4ELi1ELb0EN4cute5tupleIJNS5_1CILi128EEENS7_ILi64EEES8_EEELi128ENS_6half_tEfNS_4arch4Sm80ELb1ELb0ELb0ELb1ELb1ELb0ELb1ELb0EEENS1_21CollectiveEpilogueFwdINS6_IJS8_S8_S9_EEENS6_IJNS7_ILi1EEESH_SH_EEESB_SD_Li128ELb1ELb1ELb0ELb0EEENS1_19SingleTileSchedulerILb1ELb0ELb1ELi128EEEEEEEEEvNT_6ParamsE:
[----:B------:R-:W-:Y:S01]  /*0000*/  LDC R1, c[0x0][0x37c] ;  /* 0x0000df00ff017b82 */ /* 0x000fe20000000800 */
[----:B------:R-:W-:Y:S05]  /*0010*/  EXIT ;  /* 0x000000000000794d */ /* 0x000fea0003800000 */
.L_x_34:
        /* <DEDUP_REMOVED lines=14> */
.L_x_70:


//--------------------- .text._ZN7cutlass13device_kernelIN5flash19enable_sm80_to_sm89INS1_16FlashAttnFwdSm80INS1_25CollectiveMainloopFwdSm80ILi4ELi1ELb0EN4cute5tupleIJNS5_1CILi128EEENS7_ILi64EEES8_EEELi128ENS_6half_tEfNS_4arch4Sm80ELb1ELb0ELb0ELb1ELb1ELb1ELb1ELb0EEENS1_21CollectiveEpilogueFwdINS6_IJS8_S8_S9_EEENS6_IJNS7_ILi1EEESH_SH_EEESB_SD_Li128ELb1ELb1ELb0ELb0EEENS1_19SingleTileSchedulerILb1ELb0ELb1ELi128EEEEEEEEEvNT_6ParamsE --------------------------
	.section	.text._ZN7cutlass13device_kernelIN5flash19enable_sm80_to_sm89INS1_16FlashAttnFwdSm80INS1_25CollectiveMainloopFwdSm80ILi4ELi1ELb0EN4cute5tupleIJNS5_1CILi128EEENS7_ILi64EEES8_EEELi128ENS_6half_tEfNS_4arch4Sm80ELb1ELb0ELb0ELb1ELb1ELb1ELb1ELb0EEENS1_21CollectiveEpilogueFwdINS6_IJS8_S8_S9_EEENS6_IJNS7_ILi1EEESH_SH_EEESB_SD_Li128ELb1ELb1ELb0ELb0EEENS1_19SingleTileSchedulerILb1ELb0ELb1ELi128EEEEEEEEEvNT_6ParamsE,"ax",@progbits
	.align	128
.text._ZN7cutlass13device_kernelIN5flash19enable_sm80_to_sm89INS1_16FlashAttnFwdSm80INS1_25CollectiveMainloopFwdSm80ILi4ELi1ELb0EN4cute5tupleIJNS5_1CILi128EEENS7_ILi64EEES8_EEELi128ENS_6half_tEfNS_4arch4Sm80ELb1ELb0ELb0ELb1ELb1ELb1ELb1ELb0EEENS1_21CollectiveEpilogueFwdINS6_IJS8_S8_S9_EEENS6_IJNS7_ILi1EEESH_SH_EEESB_SD_Li128ELb1ELb1ELb0ELb0EEENS1_19SingleTileSchedulerILb1ELb0ELb1ELi128EEEEEEEEEvNT_6ParamsE:
        .type           _ZN7cutlass13device_kernelIN5flash19enable_sm80_to_sm89INS1_16FlashAttnFwdSm80INS1_25CollectiveMainloopFwdSm80ILi4ELi1ELb0EN4cute5tupleIJNS5_1CILi128EEENS7_ILi64EEES8_EEELi128ENS_6half_tEfNS_4arch4Sm80ELb1ELb0ELb0ELb1ELb1ELb1ELb1ELb0EEENS1_21CollectiveEpilogueFwdINS6_IJS8_S8_S9_EEENS6_IJNS7_ILi1EEESH_SH_EEESB_SD_Li128ELb1ELb1ELb0ELb0EEENS1_19SingleTileSchedulerILb1ELb0ELb1ELi128EEEEEEEEEvNT_6ParamsE,@function
        .size           _ZN7cutlass13device_kernelIN5flash19enable_sm80_to_sm89INS1_16FlashAttnFwdSm80INS1_25CollectiveMainloopFwdSm80ILi4ELi1ELb0EN4cute5tupleIJNS5_1CILi128EEENS7_ILi64EEES8_EEELi128ENS_6half_tEfNS_4arch4Sm80ELb1ELb0ELb0ELb1ELb1ELb1ELb1ELb0EEENS1_21CollectiveEpilogueFwdINS6_IJS8_S8_S9_EEENS6_IJNS7_ILi1EEESH_SH_EEESB_SD_Li128ELb1ELb1ELb0ELb0EEENS1_19SingleTileSchedulerILb1ELb0ELb1ELi128EEEEEEEEEvNT_6ParamsE,(.L_x_71 - _ZN7cutlass13device_kernelIN5flash19enable_sm80_to_sm89INS1_16FlashAttnFwdSm80INS1_25CollectiveMainloopFwdSm80ILi4ELi1ELb0EN4cute5tupleIJNS5_1CILi128EEENS7_ILi64EEES8_EEELi128ENS_6half_tEfNS_4arch4Sm80ELb1ELb0ELb0ELb1ELb1ELb1ELb1ELb0EEENS1_21CollectiveEpilogueFwdINS6_IJS8_S8_S9_EEENS6_IJNS7_ILi1EEESH_SH_EEESB_SD_Li128ELb1ELb1ELb0ELb0EEENS1_19SingleTileSchedulerILb1ELb0ELb1ELi128EEEEEEEEEvNT_6ParamsE)
        .other          _ZN7cutlass13device_kernelIN5flash19enable_sm80_to_sm89INS1_16FlashAttnFwdSm80INS1_25CollectiveMainloopFwdSm80ILi4ELi1ELb0EN4cute5tupleIJNS5_1CILi128EEENS7_ILi64EEES8_EEELi128ENS_6half_tEfNS_4arch4Sm80ELb1ELb0ELb0ELb1ELb1ELb1ELb1ELb0EEENS1_21CollectiveEpilogueFwdINS6_IJS8_S8_S9_EEENS6_IJNS7_ILi1EEESH_SH_EEESB_SD_Li128ELb1ELb1ELb0ELb0EEENS1_19SingleTileSchedulerILb1ELb0ELb1ELi128EEEEEEEEEvNT_6ParamsE,@"STO_CUDA_ENTRY STV_DEFAULT"
_ZN7cutlass13device_kernelIN5flash19enable_sm80_to_sm89INS1_16FlashAttnFwdSm80INS1_25CollectiveMainloopFwdSm80ILi4ELi1ELb0EN4cute5tupleIJNS5_1CILi128EEENS7_ILi64EEES8_EEELi128ENS_6half_tEfNS_4arch4Sm80ELb1ELb0ELb0ELb1ELb1ELb1ELb1ELb0EEENS1_21CollectiveEpilogueFwdINS6_IJS8_S8_S9_EEENS6_IJNS7_ILi1EEESH_SH_EEESB_SD_Li128ELb1ELb1ELb0ELb0EEENS1_19SingleTileSchedulerILb1ELb0ELb1ELi128EEEEEEEEEvNT_6ParamsE:
[----:B------:R-:W-:Y:S01]  /*0000*/  LDC R1, c[0x0][0x37c] ;  /* 0x0000df00ff017b82 */ /* 0x000fe20000000800 */
[----:B------:R-:W-:Y:S05]  /*0010*/  EXIT ;  /* 0x000000000000794d */ /* 0x000fea0003800000 */
.L_x_35:
        /* <DEDUP_REMOVED lines=14> */
.L_x_71:


//--------------------- .nv.shared.reserved.0     --------------------------
	.section	.nv.shared.reserved.0,"aw",@nobits
	.weak		__nv_reservedSMEM_offset_0_alias
	.size		__nv_reservedSMEM_offset_0_alias, 0, 64
	.other		__nv_reservedSMEM_offset_0_alias,@"STO_CUDA_RESERVED_SHARED STV_DEFAULT"
__nv_reservedSMEM_offset_0_alias:
	.zero		0
	.zero		64


//--------------------- .nv.global                --------------------------
	.section	.nv.global,"aw",@nobits
.nv.global:
	.type		_ZN83_INTERNAL_44eea984_47_flash_fwd_hdim128_fp16_paged_softcapall_sm80_cu_ceb34e2a_31234cute1_E,@object
	.size		_ZN83_INTERNAL_44eea984_47_flash_fwd_hdim128_fp16_paged_softcapall_sm80_cu_ceb34e2a_31234cute1_E,(_ZN83_INTERNAL_44eea984_47_flash_fwd_hdim128_fp16_paged_softcapall_sm80_cu_ceb34e2a_31234cuda3std3__45__cpo6cbeginE - _ZN83_INTERNAL_44eea984_47_flash_fwd_hdim128_fp16_paged_softcapall_sm80_cu_ceb34e2a_31234cute1_E)
_ZN83_INTERNAL_44eea984_47_flash_fwd_hdim128_fp16_paged_softcapall_sm80_cu_ceb34e2a_31234cute1_E:
	.zero		1
	.type		_ZN83_INTERNAL_44eea984_47_flash_fwd_hdim128_fp16_paged_softcapall_sm80_cu_ceb34e2a_31234cuda3std3__45__cpo6cbeginE,@object
	.size		_ZN83_INTERNAL_44eea984_47_flash_fwd_hdim128_fp16_paged_softcapall_sm80_cu_ceb34e2a_31234cuda3std3__45__cpo6cbeginE,(_ZN83_INTERNAL_44eea984_47_flash_fwd_hdim128_fp16_paged_softcapall_sm80_cu_ceb34e2a_31234cuda3std3__48in_placeE - _ZN83_INTERNAL_44eea984_47_flash_fwd_hdim128_fp16_paged_softcapall_sm80_cu_ceb34e2a_31234cuda3std3__45__cpo6cbeginE)
_ZN83_INTERNAL_44eea984_47_flash_fwd_hdim128_fp16_paged_softcapall_sm80_cu_ceb34e2a_31234cuda3std3__45__cpo6cbeginE:
	.zero		1
	.type		_ZN83_INTERNAL_44eea984_47_flash_fwd_hdim128_fp16_paged_softcapall_sm80_cu_ceb34e2a_31234cuda3std3__48in_placeE,@object
	.size		_ZN83_INTERNAL_44eea984_47_flash_fwd_hdim128_fp16_paged_softcapall_sm80_cu_ceb34e2a_31234cuda3std3__48in_placeE,(_ZN83_INTERNAL_44eea984_47_flash_fwd_hdim128_fp16_paged_softcapall_sm80_cu_ceb34e2a_31234cuda3std6ranges3__45__cpo9iter_moveE - _ZN83_INTERNAL_44eea984_47_flash_fwd_hdim128_fp16_paged_softcapall_sm80_cu_ceb34e2a_31234cuda3std3__48in_placeE)
_ZN83_INTERNAL_44eea984_47_flash_fwd_hdim128_fp16_paged_softcapall_sm80_cu_ceb34e2a_31234cuda3std3__48in_placeE:
	.zero		1
	.type		_ZN83_INTERNAL_44eea984_47_flash_fwd_hdim128_fp16_paged_softcapall_sm80_cu_ceb34e2a_31234cuda3std6ranges3__45__cpo9iter_moveE,@object
	.size		_ZN83_INTERNAL_44eea984_47_flash_fwd_hdim128_fp16_paged_softcapall_sm80_cu_ceb34e2a_31234cuda3std6ranges3__45__cpo9iter_moveE,(_ZN83_INTERNAL_44eea984_47_flash_fwd_hdim128_fp16_paged_softcapall_sm80_cu_ceb34e2a_31234cuda3std3__45__cpo5beginE - _ZN83_INTERNAL_44eea984_47_flash_fwd_hdim128_fp16_paged_softcapall_sm80_cu_ceb34e2a_31234cuda3std6ranges3__45__cpo9iter_moveE)
_ZN83_INTERNAL_44eea984_47_flash_fwd_hdim128_fp16_paged_softcapall_sm80_cu_ceb34e2a_31234cuda3std6ranges3__45__cpo9iter_moveE:
	.zero		1
	.type		_ZN83_INTERNAL_44eea984_47_flash_fwd_hdim128_fp16_paged_softcapall_sm80_cu_ceb34e2a_31234cuda3std3__45__cpo5beginE,@object
	.size		_ZN83_INTERNAL_44eea984_47_flash_fwd_hdim128_fp16_paged_softcapall_sm80_cu_ceb34e2a_31234cuda3std3__45__cpo5beginE,(_ZN83_INTERNAL_44eea984_47_flash_fwd_hdim128_fp16_paged_softcapall_sm80_cu_ceb34e2a_31234cuda3std3__485_GLOBAL__N__44eea984_47_flash_fwd_hdim128_fp16_paged_softcapall_sm80_cu_ceb34e2a_31236ignoreE - _ZN83_INTERNAL_44eea984_47_flash_fwd_hdim128_fp16_paged_softcapall_sm80_cu_ceb34e2a_31234cuda3std3__45__cpo5beginE)
_ZN83_INTERNAL_44eea984_47_flash_fwd_hdim128_fp16_paged_softcapall_sm80_cu_ceb34e2a_31234cuda3std3__45__cpo5beginE:
	.zero		1
	.type		_ZN83_INTERNAL_44eea984_47_flash_fwd_hdim128_fp16_paged_softcapall_sm80_cu_ceb34e2a_31234cuda3std3__485_GLOBAL__N__44eea984_47_flash_fwd_hdim128_fp16_paged_softcapall_sm80_cu_ceb34e2a_31236ignoreE,@object
	.size		_ZN83_INTERNAL_44eea984_47_flash_fwd_hdim128_fp16_paged_softcapall_sm80_cu_ceb34e2a_31234cuda3std3__485_GLOBAL__N__44eea984_47_flash_fwd_hdim128_fp16_paged_softcapall_sm80_cu_ceb34e2a_31236ignoreE,(_ZN83_INTERNAL_44eea984_47_flash_fwd_hdim128_fp16_paged_softcapall_sm80_cu_ceb34e2a_31234cute7productE - _ZN83_INTERNAL_44eea984_47_flash_fwd_hdim128_fp16_paged_softcapall_sm80_cu_ceb34e2a_31234cuda3std3__485_GLOBAL__N__44eea984_47_flash_fwd_hdim128_fp16_paged_softcapall_sm80_cu_ceb34e2a_31236ignoreE)
_ZN83_INTERNAL_44eea984_47_flash_fwd_hdim128_fp16_paged_softcapall_sm80_cu_ceb34e2a_31234cuda3std3__485_GLOBAL__N__44eea984_47_flash_fwd_hdim128_fp16_paged_softcapall_sm80_cu_ceb34e2a_31236ignoreE:
	.zero		1
	.type		_ZN83_INTERNAL_44eea984_47_flash_fwd_hdim128_fp16_paged_softcapall_sm80_cu_ceb34e2a_31234cute7productE,@object
	.size		_ZN83_INTERNAL_44eea984_47_flash_fwd_hdim128_fp16_paged_softcapall_sm80_cu_ceb34e2a_31234cute7productE,(_ZN83_INTERNAL_44eea984_47_flash_fwd_hdim128_fp16_paged_softcapall_sm80_cu_ceb34e2a_31234cuda3std3__45__cpo3endE - _ZN83_INTERNAL_44eea984_47_flash_fwd_hdim128_fp16_paged_softcapall_sm80_cu_ceb34e2a_31234cute7productE)
_ZN83_INTERNAL_44eea984_47_flash_fwd_hdim128_fp16_paged_softcapall_sm80_cu_ceb34e2a_31234cute7productE:
	.zero		1
	.type		_ZN83_INTERNAL_44eea984_47_flash_fwd_hdim128_fp16_paged_softcapall_sm80_cu_ceb34e2a_31234cuda3std3__45__cpo3endE,@object
	.size		_ZN83_INTERNAL_44eea984_47_flash_fwd_hdim128_fp16_paged_softcapall_sm80_cu_ceb34e2a_31234cuda3std3__45__cpo3endE,(_ZN83_INTERNAL_44eea984_47_flash_fwd_hdim128_fp16_paged_softcapall_sm80_cu_ceb34e2a_31234cuda3std3__419piecewise_constructE - _ZN83_INTERNAL_44eea984_47_flash_fwd_hdim128_fp16_paged_softcapall_sm80_cu_ceb34e2a_31234cuda3std3__45__cpo3endE)
_ZN83_INTERNAL_44eea984_47_flash_fwd_hdim128_fp16_paged_softcapall_sm80_cu_ceb34e2a_31234cuda3std3__45__cpo3endE:
	.zero		1
	.type		_ZN83_INTERNAL_44eea984_47_flash_fwd_hdim128_fp16_paged_softcapall_sm80_cu_ceb34e2a_31234cuda3std3__419piecewise_constructE,@object
	.size		_ZN83_INTERNAL_44eea984_47_flash_fwd_hdim128_fp16_paged_softcapall_sm80_cu_ceb34e2a_31234cuda3std3__419piecewise_constructE,(_ZN83_INTERNAL_44eea984_47_flash_fwd_hdim128_fp16_paged_softcapall_sm80_cu_ceb34e2a_31234cuda3std3__45__cpo4cendE - _ZN83_INTERNAL_44eea984_47_flash_fwd_hdim128_fp16_paged_softcapall_sm80_cu_ceb34e2a_31234cuda3std3__419piecewise_constructE)
_ZN83_INTERNAL_44eea984_47_flash_fwd_hdim128_fp16_paged_softcapall_sm80_cu_ceb34e2a_31234cuda3std3__419piecewise_constructE:
	.zero		1
	.type		_ZN83_INTERNAL_44eea984_47_flash_fwd_hdim128_fp16_paged_softcapall_sm80_cu_ceb34e2a_31234cuda3std3__45__cpo4cendE,@object
	.size		_ZN83_INTERNAL_44eea984_47_flash_fwd_hdim128_fp16_paged_softcapall_sm80_cu_ceb34e2a_31234cuda3std3__45__cpo4cendE,(_ZN83_INTERNAL_44eea984_47_flash_fwd_hdim128_fp16_paged_softcapall_sm80_cu_ceb34e2a_31234cuda3std6ranges3__45__cpo4swapE - _ZN83_INTERNAL_44eea984_47_flash_fwd_hdim128_fp16_paged_softcapall_sm80_cu_ceb34e2a_31234cuda3std3__45__cpo4cendE)
_ZN83_INTERNAL_44eea984_47_flash_fwd_hdim128_fp16_paged_softcapall_sm80_cu_ceb34e2a_31234cuda3std3__45__cpo4cendE:
	.zero		1
	.type		_ZN83_INTERNAL_44eea984_47_flash_fwd_hdim128_fp16_paged_softcapall_sm80_cu_ceb34e2a_31234cuda3std6ranges3__45__cpo4swapE,@object
	.size		_ZN83_INTERNAL_44eea984_47_flash_fwd_hdim128_fp16_paged_softcapall_sm80_cu_ceb34e2a_31234cuda3std6ranges3__45__cpo4swapE,(.L_7 - _ZN83_INTERNAL_44eea984_47_flash_fwd_hdim128_fp16_paged_softcapall_sm80_cu_ceb34e2a_31234cuda3std6ranges3__45__cpo4swapE)
_ZN83_INTERNAL_44eea984_47_flash_fwd_hdim128_fp16_paged_softcapall_sm80_cu_ceb34e2a_31234cuda3std6ranges3__45__cpo4swapE:
	.zero		1
.L_7:


//--------------------- .nv.constant0._ZN7cutlass13device_kernelIN5flash19enable_sm80_to_sm89INS1_16FlashAttnFwdSm80INS1_25CollectiveMainloopFwdSm80ILi8ELi1ELb1EN4cute5tupleIJNS5_1CILi128EEES8_S8_EEELi128ENS_6half_tEfNS_4arch4Sm80ELb0ELb0ELb1ELb0ELb1ELb0ELb1ELb0EEENS1_21CollectiveEpilogueFwdIS9_NS6_IJNS7_ILi1EEESF_SF_EEESA_SC_Li256ELb0ELb1ELb0ELb0EEENS1_19SingleTileSchedulerILb0ELb0ELb1ELi128EEEEEEEEEvNT_6ParamsE --------------------------
	.section	.nv.constant0._ZN7cutlass13device_kernelIN5flash19enable_sm80_to_sm89INS1_16FlashAttnFwdSm80INS1_25CollectiveMainloopFwdSm80ILi8ELi1ELb1EN4cute5tupleIJNS5_1CILi128EEES8_S8_EEELi128ENS_6half_tEfNS_4arch4Sm80ELb0ELb0ELb1ELb0ELb1ELb0ELb1ELb0EEENS1_21CollectiveEpilogueFwdIS9_NS6_IJNS7_ILi1EEESF_SF_EEESA_SC_Li256ELb0ELb1ELb0ELb0EEENS1_19SingleTileSchedulerILb0ELb0ELb1ELi128EEEEEEEEEvNT_6ParamsE,"a",@progbits
	.sectionflags	@""
	.align	4
.nv.constant0._ZN7cutlass13device_kernelIN5flash19enable_sm80_to_sm89INS1_16FlashAttnFwdSm80INS1_25CollectiveMainloopFwdSm80ILi8ELi1ELb1EN4cute5tupleIJNS5_1CILi128EEES8_S8_EEELi128ENS_6half_tEfNS_4arch4Sm80ELb0ELb0ELb1ELb0ELb1ELb0ELb1ELb0EEENS1_21CollectiveEpilogueFwdIS9_NS6_IJNS7_ILi1EEESF_SF_EEESA_SC_Li256ELb0ELb1ELb0ELb0EEENS1_19SingleTileSchedulerILb0ELb0ELb1ELi128EEEEEEEEEvNT_6ParamsE:
	.zero		1944


//--------------------- .nv.constant0._ZN7cutlass13device_kernelIN5flash19enable_sm80_to_sm89INS1_16FlashAttnFwdSm80INS1_25CollectiveMainloopFwdSm80ILi8ELi1ELb1EN4cute5tupleIJNS5_1CILi128EEES8_S8_EEELi128ENS_6half_tEfNS_4arch4Sm80ELb0ELb0ELb1ELb1ELb1ELb0ELb1ELb0EEENS1_21CollectiveEpilogueFwdIS9_NS6_IJNS7_ILi1EEESF_SF_EEESA_SC_Li256ELb1ELb1ELb0ELb0EEENS1_19SingleTileSchedulerILb1ELb0ELb1ELi128EEEEEEEEEvNT_6ParamsE --------------------------
	.section	.nv.constant0._ZN7cutlass13device_kernelIN5flash19enable_sm80_to_sm89INS1_16FlashAttnFwdSm80INS1_25CollectiveMainloopFwdSm80ILi8ELi1ELb1EN4cute5tupleIJNS5_1CILi128EEES8_S8_EEELi128ENS_6half_tEfNS_4arch4Sm80ELb0ELb0ELb1ELb1ELb1ELb0ELb1ELb0EEENS1_21CollectiveEpilogueFwdIS9_NS6_IJNS7_ILi1EEESF_SF_EEESA_SC_Li256ELb1ELb1ELb0ELb0EEENS1_19SingleTileSchedulerILb1ELb0ELb1ELi128EEEEEEEEEvNT_6ParamsE,"a",@progbits
	.sectionflags	@""
	.align	4
.nv.constant0._ZN7cutlass13device_kernelIN5flash19enable_sm80_to_sm89INS1_16FlashAttnFwdSm80INS1_25CollectiveMainloopFwdSm80ILi8ELi1ELb1EN4cute5tupleIJNS5_1CILi128EEES8_S8_EEELi128ENS_6half_tEfNS_4arch4Sm80ELb0ELb0ELb1ELb1ELb1ELb0ELb1ELb0EEENS1_21CollectiveEpilogueFwdIS9_NS6_IJNS7_ILi1EEESF_SF_EEESA_SC_Li256ELb1ELb1ELb0ELb0EEENS1_19SingleTileSchedulerILb1ELb0ELb1ELi128EEEEEEEEEvNT_6ParamsE:
	.zero		1944


//--------------------- .nv.constant0._ZN7cutlass13device_kernelIN5flash19enable_sm80_to_sm89INS1_16FlashAttnFwdSm80INS1_25CollectiveMainloopFwdSm80ILi8ELi1ELb1EN4cute5tupleIJNS5_1CILi128EEES8_S8_EEELi128ENS_6half_tEfNS_4arch4Sm80ELb0ELb0ELb1ELb1ELb1ELb1ELb1ELb0EEENS1_21CollectiveEpilogueFwdIS9_NS6_IJNS7_ILi1EEESF_SF_EEESA_SC_Li256ELb1ELb1ELb0ELb0EEENS1_19SingleTileSchedulerILb1ELb0ELb1ELi128EEEEEEEEEvNT_6ParamsE --------------------------
	.section	.nv.constant0._ZN7cutlass13device_kernelIN5flash19enable_sm80_to_sm89INS1_16FlashAttnFwdSm80INS1_25CollectiveMainloopFwdSm80ILi8ELi1ELb1EN4cute5tupleIJNS5_1CILi128EEES8_S8_EEELi128ENS_6half_tEfNS_4arch4Sm80ELb0ELb0ELb1ELb1ELb1ELb1ELb1ELb0EEENS1_21CollectiveEpilogueFwdIS9_NS6_IJNS7_ILi1EEESF_SF_EEESA_SC_Li256ELb1ELb1ELb0ELb0EEENS1_19SingleTileSchedulerILb1ELb0ELb1ELi128EEEEEEEEEvNT_6ParamsE,"a",@progbits
	.sectionflags	@""
	.align	4
.nv.constant0._ZN7cutlass13device_kernelIN5flash19enable_sm80_to_sm89INS1_16FlashAttnFwdSm80INS1_25CollectiveMainloopFwdSm80ILi8ELi1ELb1EN4cute5tupleIJNS5_1CILi128EEES8_S8_EEELi128ENS_6half_tEfNS_4arch4Sm80ELb0ELb0ELb1ELb1ELb1ELb1ELb1ELb0EEENS1_21CollectiveEpilogueFwdIS9_NS6_IJNS7_ILi1EEESF_SF_EEESA_SC_Li256ELb1ELb1ELb0ELb0EEENS1_19SingleTileSchedulerILb1ELb0ELb1ELi128EEEEEEEEEvNT_6ParamsE:
	.zero		1944


//--------------------- .nv.constant0._ZN7cutlass13device_kernelIN5flash19enable_sm80_to_sm89INS1_16FlashAttnFwdSm80INS1_25CollectiveMainloopFwdSm80ILi8ELi1ELb1EN4cute5tupleIJNS5_1CILi128EEENS7_ILi96EEES8_EEELi128ENS_6half_tEfNS_4arch4Sm80ELb0ELb1ELb1ELb0ELb1ELb0ELb1ELb0EEENS1_21CollectiveEpilogueFwdINS6_IJS8_S8_S9_EEENS6_IJNS7_ILi1EEESH_SH_EEESB_SD_Li256ELb0ELb1ELb0ELb0EEENS1_19SingleTileSchedulerILb0ELb0ELb1ELi128EEEEEEEEEvNT_6ParamsE --------------------------
	.section	.nv.constant0._ZN7cutlass13device_kernelIN5flash19enable_sm80_to_sm89INS1_16FlashAttnFwdSm80INS1_25CollectiveMainloopFwdSm80ILi8ELi1ELb1EN4cute5tupleIJNS5_1CILi128EEENS7_ILi96EEES8_EEELi128ENS_6half_tEfNS_4arch4Sm80ELb0ELb1ELb1ELb0ELb1ELb0ELb1ELb0EEENS1_21CollectiveEpilogueFwdINS6_IJS8_S8_S9_EEENS6_IJNS7_ILi1EEESH_SH_EEESB_SD_Li256ELb0ELb1ELb0ELb0EEENS1_19SingleTileSchedulerILb0ELb0ELb1ELi128EEEEEEEEEvNT_6ParamsE,"a",@progbits
	.sectionflags	@""
	.align	4
.nv.constant0._ZN7cutlass13device_kernelIN5flash19enable_sm80_to_sm89INS1_16FlashAttnFwdSm80INS1_25CollectiveMainloopFwdSm80ILi8ELi1ELb1EN4cute5tupleIJNS5_1CILi128EEENS7_ILi96EEES8_EEELi128ENS_6half_tEfNS_4arch4Sm80ELb0ELb1ELb1ELb0ELb1ELb0ELb1ELb0EEENS1_21CollectiveEpilogueFwdINS6_IJS8_S8_S9_EEENS6_IJNS7_ILi1EEESH_SH_EEESB_SD_Li256ELb0ELb1ELb0ELb0EEENS1_19SingleTileSchedulerILb0ELb0ELb1ELi128EEEEEEEEEvNT_6ParamsE:
	.zero		1944


//--------------------- .nv.constant0._ZN7cutlass13device_kernelIN5flash19enable_sm80_to_sm89INS1_16FlashAttnFwdSm80INS1_25CollectiveMainloopFwdSm80ILi8ELi1ELb1EN4cute5tupleIJNS5_1CILi128EEENS7_ILi96EEES8_EEELi128ENS_6half_tEfNS_4arch4Sm80ELb0ELb1ELb1ELb1ELb1ELb0ELb1ELb0EEENS1_21CollectiveEpilogueFwdINS6_IJS8_S8_S9_EEENS6_IJNS7_ILi1EEESH_SH_EEESB_SD_Li256ELb1ELb1ELb0ELb0EEENS1_19SingleTileSchedulerILb1ELb0ELb1ELi128EEEEEEEEEvNT_6ParamsE --------------------------
	.section	.nv.constant0._ZN7cutlass13device_kernelIN5flash19enable_sm80_to_sm89INS1_16FlashAttnFwdSm80INS1_25CollectiveMainloopFwdSm80ILi8ELi1ELb1EN4cute5tupleIJNS5_1CILi128EEENS7_ILi96EEES8_EEELi128ENS_6half_tEfNS_4arch4Sm80ELb0ELb1ELb1ELb1ELb1ELb0ELb1ELb0EEENS1_21CollectiveEpilogueFwdINS6_IJS8_S8_S9_EEENS6_IJNS7_ILi1EEESH_SH_EEESB_SD_Li256ELb1ELb1ELb0ELb0EEENS1_19SingleTileSchedulerILb1ELb0ELb1ELi128EEEEEEEEEvNT_6ParamsE,"a",@progbits
	.sectionflags	@""
	.align	4
.nv.constant0._ZN7cutlass13device_kernelIN5flash19enable_sm80_to_sm89INS1_16FlashAttnFwdSm80INS1_25CollectiveMainloopFwdSm80ILi8ELi1ELb1EN4cute5tupleIJNS5_1CILi128EEENS7_ILi96EEES8_EEELi128ENS_6half_tEfNS_4arch4Sm80ELb0ELb1ELb1ELb1ELb1ELb0ELb1ELb0EEENS1_21CollectiveEpilogueFwdINS6_IJS8_S8_S9_EEENS6_IJNS7_ILi1EEESH_SH_EEESB_SD_Li256ELb1ELb1ELb0ELb0EEENS1_19SingleTileSchedulerILb1ELb0ELb1ELi128EEEEEEEEEvNT_6ParamsE:
	.zero		1944


//--------------------- .nv.constant0._ZN7cutlass13device_kernelIN5flash19enable_sm80_to_sm89INS1_16FlashAttnFwdSm80INS1_25CollectiveMainloopFwdSm80ILi8ELi1ELb1EN4cute5tupleIJNS5_1CILi128EEENS7_ILi96EEES8_EEELi128ENS_6half_tEfNS_4arch4Sm80ELb0ELb1ELb1ELb1ELb1ELb1ELb1ELb0EEENS1_21CollectiveEpilogueFwdINS6_IJS8_S8_S9_EEENS6_IJNS7_ILi1EEESH_SH_EEESB_SD_Li256ELb1ELb1ELb0ELb0EEENS1_19SingleTileSchedulerILb1ELb0ELb1ELi128EEEEEEEEEvNT_6ParamsE --------------------------
	.section	.nv.constant0._ZN7cutlass13device_kernelIN5flash19enable_sm80_to_sm89INS1_16FlashAttnFwdSm80INS1_25CollectiveMainloopFwdSm80ILi8ELi1ELb1EN4cute5tupleIJNS5_1CILi128EEENS7_ILi96EEES8_EEELi128ENS_6half_tEfNS_4arch4Sm80ELb0ELb1ELb1ELb1ELb1ELb1ELb1ELb0EEENS1_21CollectiveEpilogueFwdINS6_IJS8_S8_S9_EEENS6_IJNS7_ILi1EEESH_SH_EEESB_SD_Li256ELb1ELb1ELb0ELb0EEENS1_19SingleTileSchedulerILb1ELb0ELb1ELi128EEEEEEEEEvNT_6ParamsE,"a",@progbits
	.sectionflags	@""
	.align	4
.nv.constant0._ZN7cutlass13device_kernelIN5flash19enable_sm80_to_sm89INS1_16FlashAttnFwdSm80INS1_25CollectiveMainloopFwdSm80ILi8ELi1ELb1EN4cute5tupleIJNS5_1CILi128EEENS7_ILi96EEES8_EEELi128ENS_6half_tEfNS_4arch4Sm80ELb0ELb1ELb1ELb1ELb1ELb1ELb1ELb0EEENS1_21CollectiveEpilogueFwdINS6_IJS8_S8_S9_EEENS6_IJNS7_ILi1EEESH_SH_EEESB_SD_Li256ELb1ELb1ELb0ELb0EEENS1_19SingleTileSchedulerILb1ELb0ELb1ELi128EEEEEEEEEvNT_6ParamsE:
	.zero		1944


//--------------------- .nv.constant0._ZN7cutlass13device_kernelIN5flash19enable_sm80_to_sm89INS1_16FlashAttnFwdSm80INS1_25CollectiveMainloopFwdSm80ILi8ELi1ELb1EN4cute5tupleIJNS5_1CILi128EEES8_S8_EEELi128ENS_6half_tEfNS_4arch4Sm80ELb1ELb0ELb1ELb0ELb1ELb0ELb1ELb0EEENS1_21CollectiveEpilogueFwdIS9_NS6_IJNS7_ILi1EEESF_SF_EEESA_SC_Li256ELb0ELb1ELb0ELb0EEENS1_30DynamicPersistentTileSchedulerILi256ELi256ELb0ELb1ELb0EEEEEEEEEvNT_6ParamsE --------------------------
	.section	.nv.constant0._ZN7cutlass13device_kernelIN5flash19enable_sm80_to_sm89INS1_16FlashAttnFwdSm80INS1_25CollectiveMainloopFwdSm80ILi8ELi1ELb1EN4cute5tupleIJNS5_1CILi128EEES8_S8_EEELi128ENS_6half_tEfNS_4arch4Sm80ELb1ELb0ELb1ELb0ELb1ELb0ELb1ELb0EEENS1_21CollectiveEpilogueFwdIS9_NS6_IJNS7_ILi1EEESF_SF_EEESA_SC_Li256ELb0ELb1ELb0ELb0EEENS1_30DynamicPersistentTileSchedulerILi256ELi256ELb0ELb1ELb0EEEEEEEEEvNT_6ParamsE,"a",@progbits
	.sectionflags	@""
	.align	4
.nv.constant0._ZN7cutlass13device_kernelIN5flash19enable_sm80_to_sm89INS1_16FlashAttnFwdSm80INS1_25CollectiveMainloopFwdSm80ILi8ELi1ELb1EN4cute5tupleIJNS5_1CILi128EEES8_S8_EEELi128ENS_6half_tEfNS_4arch4Sm80ELb1ELb0ELb1ELb0ELb1ELb0ELb1ELb0EEENS1_21CollectiveEpilogueFwdIS9_NS6_IJNS7_ILi1EEESF_SF_EEESA_SC_Li256ELb0ELb1ELb0ELb0EEENS1_30DynamicPersistentTileSchedulerILi256ELi256ELb0ELb1ELb0EEEEEEEEEvNT_6ParamsE:
	.zero		1960


//--------------------- .nv.constant0._ZN7cutlass13device_kernelIN5flash19enable_sm80_to_sm89INS1_16FlashAttnFwdSm80INS1_25CollectiveMainloopFwdSm80ILi8ELi1ELb1EN4cute5tupleIJNS5_1CILi128EEES8_S8_EEELi128ENS_6half_tEfNS_4arch4Sm80ELb1ELb0ELb1ELb1ELb1ELb0ELb1ELb0EEENS1_21CollectiveEpilogueFwdIS9_NS6_IJNS7_ILi1EEESF_SF_EEESA_SC_Li256ELb1ELb1ELb0ELb0EEENS1_19SingleTileSchedulerILb1ELb0ELb1ELi128EEEEEEEEEvNT_6ParamsE --------------------------
	.section	.nv.constant0._ZN7cutlass13device_kernelIN5flash19enable_sm80_to_sm89INS1_16FlashAttnFwdSm80INS1_25CollectiveMainloopFwdSm80ILi8ELi1ELb1EN4cute5tupleIJNS5_1CILi128EEES8_S8_EEELi128ENS_6half_tEfNS_4arch4Sm80ELb1ELb0ELb1ELb1ELb1ELb0ELb1ELb0EEENS1_21CollectiveEpilogueFwdIS9_NS6_IJNS7_ILi1EEESF_SF_EEESA_SC_Li256ELb1ELb1ELb0ELb0EEENS1_19SingleTileSchedulerILb1ELb0ELb1ELi128EEEEEEEEEvNT_6ParamsE,"a",@progbits
	.sectionflags	@""
	.align	4
.nv.constant0._ZN7cutlass13device_kernelIN5flash19enable_sm80_to_sm89INS1_16FlashAttnFwdSm80INS1_25CollectiveMainloopFwdSm80ILi8ELi1ELb1EN4cute5tupleIJNS5_1CILi128EEES8_S8_EEELi128ENS_6half_tEfNS_4arch4Sm80ELb1ELb0ELb1ELb1ELb1ELb0ELb1ELb0EEENS1_21CollectiveEpilogueFwdIS9_NS6_IJNS7_ILi1EEESF_SF_EEESA_SC_Li256ELb1ELb1ELb0ELb0EEENS1_19SingleTileSchedulerILb1ELb0ELb1ELi128EEEEEEEEEvNT_6ParamsE:
	.zero		1944


//--------------------- .nv.constant0._ZN7cutlass13device_kernelIN5flash19enable_sm80_to_sm89INS1_16FlashAttnFwdSm80INS1_25CollectiveMainloopFwdSm80ILi8ELi1ELb1EN4cute5tupleIJNS5_1CILi128EEES8_S8_EEELi128ENS_6half_tEfNS_4arch4Sm80ELb1ELb0ELb1ELb1ELb1ELb1ELb1ELb0EEENS1_21CollectiveEpilogueFwdIS9_NS6_IJNS7_ILi1EEESF_SF_EEESA_SC_Li256ELb1ELb1ELb0ELb0EEENS1_19SingleTileSchedulerILb1ELb0ELb1ELi128EEEEEEEEEvNT_6ParamsE --------------------------
	.section	.nv.constant0._ZN7cutlass13device_kernelIN5flash19enable_sm80_to_sm89INS1_16FlashAttnFwdSm80INS1_25CollectiveMainloopFwdSm80ILi8ELi1ELb1EN4cute5tupleIJNS5_1CILi128EEES8_S8_EEELi128ENS_6half_tEfNS_4arch4Sm80ELb1ELb0ELb1ELb1ELb1ELb1ELb1ELb0EEENS1_21CollectiveEpilogueFwdIS9_NS6_IJNS7_ILi1EEESF_SF_EEESA_SC_Li256ELb1ELb1ELb0ELb0EEENS1_19SingleTileSchedulerILb1ELb0ELb1ELi128EEEEEEEEEvNT_6ParamsE,"a",@progbits
	.sectionflags	@""
	.align	4
.nv.constant0._ZN7cutlass13device_kernelIN5flash19enable_sm80_to_sm89INS1_16FlashAttnFwdSm80INS1_25CollectiveMainloopFwdSm80ILi8ELi1ELb1EN4cute5tupleIJNS5_1CILi128EEES8_S8_EEELi128ENS_6half_tEfNS_4arch4Sm80ELb1ELb0ELb1ELb1ELb1ELb1ELb1ELb0EEENS1_21CollectiveEpilogueFwdIS9_NS6_IJNS7_ILi1EEESF_SF_EEESA_SC_Li256ELb1ELb1ELb0ELb0EEENS1_19SingleTileSchedulerILb1ELb0ELb1ELi128EEEEEEEEEvNT_6ParamsE:
	.zero		1944


//--------------------- .nv.constant0._ZN7cutlass13device_kernelIN5flash19enable_sm80_to_sm89INS1_16FlashAttnFwdSm80INS1_25CollectiveMainloopFwdSm80ILi4ELi1ELb0EN4cute5tupleIJNS5_1CILi128EEENS7_ILi64EEES8_EEELi128ENS_6half_tEfNS_4arch4Sm80ELb0ELb0ELb1ELb0ELb1ELb0ELb1ELb0EEENS1_21CollectiveEpilogueFwdINS6_IJS8_S8_S9_EEENS6_IJNS7_ILi1EEESH_SH_EEESB_SD_Li128ELb0ELb1ELb0ELb0EEENS1_19SingleTileSchedulerILb0ELb0ELb1ELi128EEEEEEEEEvNT_6ParamsE --------------------------
	.section	.nv.constant0._ZN7cutlass13device_kernelIN5flash19enable_sm80_to_sm89INS1_16FlashAttnFwdSm80INS1_25CollectiveMainloopFwdSm80ILi4ELi1ELb0EN4cute5tupleIJNS5_1CILi128EEENS7_ILi64EEES8_EEELi128ENS_6half_tEfNS_4arch4Sm80ELb0ELb0ELb1ELb0ELb1ELb0ELb1ELb0EEENS1_21CollectiveEpilogueFwdINS6_IJS8_S8_S9_EEENS6_IJNS7_ILi1EEESH_SH_EEESB_SD_Li128ELb0ELb1ELb0ELb0EEENS1_19SingleTileSchedulerILb0ELb0ELb1ELi128EEEEEEEEEvNT_6ParamsE,"a",@progbits
	.sectionflags	@""
	.align	4
.nv.constant0._ZN7cutlass13device_kernelIN5flash19enable_sm80_to_sm89INS1_16FlashAttnFwdSm80INS1_25CollectiveMainloopFwdSm80ILi4ELi1ELb0EN4cute5tupleIJNS5_1CILi128EEENS7_ILi64EEES8_EEELi128ENS_6half_tEfNS_4arch4Sm80ELb0ELb0ELb1ELb0ELb1ELb0ELb1ELb0EEENS1_21CollectiveEpilogueFwdINS6_IJS8_S8_S9_EEENS6_IJNS7_ILi1EEESH_SH_EEESB_SD_Li128ELb0ELb1ELb0ELb0EEENS1_19SingleTileSchedulerILb0ELb0ELb1ELi128EEEEEEEEEvNT_6ParamsE:
	.zero		1944


//--------------------- .nv.constant0._ZN7cutlass13device_kernelIN5flash19enable_sm80_to_sm89INS1_16FlashAttnFwdSm80INS1_25CollectiveMainloopFwdSm80ILi4ELi1ELb0EN4cute5tupleIJNS5_1CILi128EEENS7_ILi64EEES8_EEELi128ENS_6half_tEfNS_4arch4Sm80ELb0ELb0ELb1ELb1ELb1ELb0ELb1ELb0EEENS1_21CollectiveEpilogueFwdINS6_IJS8_S8_S9_EEENS6_IJNS7_ILi1EEESH_SH_EEESB_SD_Li128ELb1ELb1ELb0ELb0EEENS1_19SingleTileSchedulerILb1ELb0ELb1ELi128EEEEEEEEEvNT_6ParamsE --------------------------
	.section	.nv.constant0._ZN7cutlass13device_kernelIN5flash19enable_sm80_to_sm89INS1_16FlashAttnFwdSm80INS1_25CollectiveMainloopFwdSm80ILi4ELi1ELb0EN4cute5tupleIJNS5_1CILi128EEENS7_ILi64EEES8_EEELi128ENS_6half_tEfNS_4arch4Sm80ELb0ELb0ELb1ELb1ELb1ELb0ELb1ELb0EEENS1_21CollectiveEpilogueFwdINS6_IJS8_S8_S9_EEENS6_IJNS7_ILi1EEESH_SH_EEESB_SD_Li128ELb1ELb1ELb0ELb0EEENS1_19SingleTileSchedulerILb1ELb0ELb1ELi128EEEEEEEEEvNT_6ParamsE,"a",@progbits
	.sectionflags	@""
	.align	4
.nv.constant0._ZN7cutlass13device_kernelIN5flash19enable_sm80_to_sm89INS1_16FlashAttnFwdSm80INS1_25CollectiveMainloopFwdSm80ILi4ELi1ELb0EN4cute5tupleIJNS5_1CILi128EEENS7_ILi64EEES8_EEELi128ENS_6half_tEfNS_4arch4Sm80ELb0ELb0ELb1ELb1ELb1ELb0ELb1ELb0EEENS1_21CollectiveEpilogueFwdINS6_IJS8_S8_S9_EEENS6_IJNS7_ILi1EEESH_SH_EEESB_SD_Li128ELb1ELb1ELb0ELb0EEENS1_19SingleTileSchedulerILb1ELb0ELb1ELi128EEEEEEEEEvNT_6ParamsE:
	.zero		1944


//--------------------- .nv.constant0._ZN7cutlass13device_kernelIN5flash19enable_sm80_to_sm89INS1_16FlashAttnFwdSm80INS1_25CollectiveMainloopFwdSm80ILi4ELi1ELb0EN4cute5tupleIJNS5_1CILi128EEENS7_ILi64EEES8_EEELi128ENS_6half_tEfNS_4arch4Sm80ELb0ELb0ELb1ELb1ELb1ELb1ELb1ELb0EEENS1_21CollectiveEpilogueFwdINS6_IJS8_S8_S9_EEENS6_IJNS7_ILi1EEESH_SH_EEESB_SD_Li128ELb1ELb1ELb0ELb0EEENS1_19SingleTileSchedulerILb1ELb0ELb1ELi128EEEEEEEEEvNT_6ParamsE --------------------------
	.section	.nv.constant0._ZN7cutlass13device_kernelIN5flash19enable_sm80_to_sm89INS1_16FlashAttnFwdSm80INS1_25CollectiveMainloopFwdSm80ILi4ELi1ELb0EN4cute5tupleIJNS5_1CILi128EEENS7_ILi64EEES8_EEELi128ENS_6half_tEfNS_4arch4Sm80ELb0ELb0ELb1ELb1ELb1ELb1ELb1ELb0EEENS1_21CollectiveEpilogueFwdINS6_IJS8_S8_S9_EEENS6_IJNS7_ILi1EEESH_SH_EEESB_SD_Li128ELb1ELb1ELb0ELb0EEENS1_19SingleTileSchedulerILb1ELb0ELb1ELi128EEEEEEEEEvNT_6ParamsE,"a",@progbits
	.sectionflags	@""
	.align	4
.nv.constant0._ZN7cutlass13device_kernelIN5flash19enable_sm80_to_sm89INS1_16FlashAttnFwdSm80INS1_25CollectiveMainloopFwdSm80ILi4ELi1ELb0EN4cute5tupleIJNS5_1CILi128EEENS7_ILi64EEES8_EEELi128ENS_6half_tEfNS_4arch4Sm80ELb0ELb0ELb1ELb1ELb1ELb1ELb1ELb0EEENS1_21CollectiveEpilogueFwdINS6_IJS8_S8_S9_EEENS6_IJNS7_ILi1EEESH_SH_EEESB_SD_Li128ELb1ELb1ELb0ELb0EEENS1_19SingleTileSchedulerILb1ELb0ELb1ELi128EEEEEEEEEvNT_6ParamsE:
	.zero		1944


//--------------------- .nv.constant0._ZN7cutlass13device_kernelIN5flash19enable_sm80_to_sm89INS1_16FlashAttnFwdSm80INS1_25CollectiveMainloopFwdSm80ILi4ELi1ELb0EN4cute5tupleIJNS5_1CILi128EEENS7_ILi48EEES8_EEELi128ENS_6half_tEfNS_4arch4Sm80ELb0ELb1ELb1ELb0ELb1ELb0ELb1ELb0EEENS1_21CollectiveEpilogueFwdINS6_IJS8_S8_S9_EEENS6_IJNS7_ILi1EEESH_SH_EEESB_SD_Li128ELb0ELb1ELb0ELb0EEENS1_19SingleTileSchedulerILb0ELb0ELb1ELi128EEEEEEEEEvNT_6ParamsE --------------------------
	.section	.nv.constant0._ZN7cutlass13device_kernelIN5flash19enable_sm80_to_sm89INS1_16FlashAttnFwdSm80INS1_25CollectiveMainloopFwdSm80ILi4ELi1ELb0EN4cute5tupleIJNS5_1CILi128EEENS7_ILi48EEES8_EEELi128ENS_6half_tEfNS_4arch4Sm80ELb0ELb1ELb1ELb0ELb1ELb0ELb1ELb0EEENS1_21CollectiveEpilogueFwdINS6_IJS8_S8_S9_EEENS6_IJNS7_ILi1EEESH_SH_EEESB_SD_Li128ELb0ELb1ELb0ELb0EEENS1_19SingleTileSchedulerILb0ELb0ELb1ELi128EEEEEEEEEvNT_6ParamsE,"a",@progbits
	.sectionflags	@""
	.align	4
.nv.constant0._ZN7cutlass13device_kernelIN5flash19enable_sm80_to_sm89INS1_16FlashAttnFwdSm80INS1_25CollectiveMainloopFwdSm80ILi4ELi1ELb0EN4cute5tupleIJNS5_1CILi128EEENS7_ILi48EEES8_EEELi128ENS_6half_tEfNS_4arch4Sm80ELb0ELb1ELb1ELb0ELb1ELb0ELb1ELb0EEENS1_21CollectiveEpilogueFwdINS6_IJS8_S8_S9_EEENS6_IJNS7_ILi1EEESH_SH_EEESB_SD_Li128ELb0ELb1ELb0ELb0EEENS1_19SingleTileSchedulerILb0ELb0ELb1ELi128EEEEEEEEEvNT_6ParamsE:
	.zero		1944


//--------------------- .nv.constant0._ZN7cutlass13device_kernelIN5flash19enable_sm80_to_sm89INS1_16FlashAttnFwdSm80INS1_25CollectiveMainloopFwdSm80ILi4ELi1ELb0EN4cute5tupleIJNS5_1CILi128EEENS7_ILi48EEES8_EEELi128ENS_6half_tEfNS_4arch4Sm80ELb0ELb1ELb1ELb1ELb1ELb0ELb1ELb0EEENS1_21CollectiveEpilogueFwdINS6_IJS8_S8_S9_EEENS6_IJNS7_ILi1EEESH_SH_EEESB_SD_Li128ELb1ELb1ELb0ELb0EEENS1_19SingleTileSchedulerILb1ELb0ELb1ELi128EEEEEEEEEvNT_6ParamsE --------------------------
	.section	.nv.constant0._ZN7cutlass13device_kernelIN5flash19enable_sm80_to_sm89INS1_16FlashAttnFwdSm80INS1_25CollectiveMainloopFwdSm80ILi4ELi1ELb0EN4cute5tupleIJNS5_1CILi128EEENS7_ILi48EEES8_EEELi128ENS_6half_tEfNS_4arch4Sm80ELb0ELb1ELb1ELb1ELb1ELb0ELb1ELb0EEENS1_21CollectiveEpilogueFwdINS6_IJS8_S8_S9_EEENS6_IJNS7_ILi1EEESH_SH_EEESB_SD_Li128ELb1ELb1ELb0ELb0EEENS1_19SingleTileSchedulerILb1ELb0ELb1ELi128EEEEEEEEEvNT_6ParamsE,"a",@progbits
	.sectionflags	@""
	.align	4
.nv.constant0._ZN7cutlass13device_kernelIN5flash19enable_sm80_to_sm89INS1_16FlashAttnFwdSm80INS1_25CollectiveMainloopFwdSm80ILi4ELi1ELb0EN4cute5tupleIJNS5_1CILi128EEENS7_ILi48EEES8_EEELi128ENS_6half_tEfNS_4arch4Sm80ELb0ELb1ELb1ELb1ELb1ELb0ELb1ELb0EEENS1_21CollectiveEpilogueFwdINS6_IJS8_S8_S9_EEENS6_IJNS7_ILi1EEESH_SH_EEESB_SD_Li128ELb1ELb1ELb0ELb0EEENS1_19SingleTileSchedulerILb1ELb0ELb1ELi128EEEEEEEEEvNT_6ParamsE:
	.zero		1944


//--------------------- .nv.constant0._ZN7cutlass13device_kernelIN5flash19enable_sm80_to_sm89INS1_16FlashAttnFwdSm80INS1_25CollectiveMainloopFwdSm80ILi4ELi1ELb0EN4cute5tupleIJNS5_1CILi128EEENS7_ILi48EEES8_EEELi128ENS_6half_tEfNS_4arch4Sm80ELb0ELb1ELb1ELb1ELb1ELb1ELb1ELb0EEENS1_21CollectiveEpilogueFwdINS6_IJS8_S8_S9_EEENS6_IJNS7_ILi1EEESH_SH_EEESB_SD_Li128ELb1ELb1ELb0ELb0EEENS1_19SingleTileSchedulerILb1ELb0ELb1ELi128EEEEEEEEEvNT_6ParamsE --------------------------
	.section	.nv.constant0._ZN7cutlass13device_kernelIN5flash19enable_sm80_to_sm89INS1_16FlashAttnFwdSm80INS1_25CollectiveMainloopFwdSm80ILi4ELi1ELb0EN4cute5tupleIJNS5_1CILi128EEENS7_ILi48EEES8_EEELi128ENS_6half_tEfNS_4arch4Sm80ELb0ELb1ELb1ELb1ELb1ELb1ELb1ELb0EEENS1_21CollectiveEpilogueFwdINS6_IJS8_S8_S9_EEENS6_IJNS7_ILi1EEESH_SH_EEESB_SD_Li128ELb1ELb1ELb0ELb0EEENS1_19SingleTileSchedulerILb1ELb0ELb1ELi128EEEEEEEEEvNT_6ParamsE,"a",@progbits
	.sectionflags	@""
	.align	4
.nv.constant0._ZN7cutlass13device_kernelIN5flash19enable_sm80_to_sm89INS1_16FlashAttnFwdSm80INS1_25CollectiveMainloopFwdSm80ILi4ELi1ELb0EN4cute5tupleIJNS5_1CILi128EEENS7_ILi48EEES8_EEELi128ENS_6half_tEfNS_4arch4Sm80ELb0ELb1ELb1ELb1ELb1ELb1ELb1ELb0EEENS1_21CollectiveEpilogueFwdINS6_IJS8_S8_S9_EEENS6_IJNS7_ILi1EEESH_SH_EEESB_SD_Li128ELb1ELb1ELb0ELb0EEENS1_19SingleTileSchedulerILb1ELb0ELb1ELi128EEEEEEEEEvNT_6ParamsE:
	.zero		1944


//--------------------- .nv.constant0._ZN7cutlass13device_kernelIN5flash19enable_sm80_to_sm89INS1_16FlashAttnFwdSm80INS1_25CollectiveMainloopFwdSm80ILi4ELi1ELb0EN4cute5tupleIJNS5_1CILi128EEENS7_ILi64EEES8_EEELi128ENS_6half_tEfNS_4arch4Sm80ELb1ELb0ELb1ELb0ELb1ELb0ELb1ELb0EEENS1_21CollectiveEpilogueFwdINS6_IJS8_S8_S9_EEENS6_IJNS7_ILi1EEESH_SH_EEESB_SD_Li128ELb0ELb1ELb0ELb0EEENS1_30DynamicPersistentTileSchedulerILi128ELi128ELb0ELb1ELb0EEEEEEEEEvNT_6ParamsE --------------------------
	.section	.nv.constant0._ZN7cutlass13device_kernelIN5flash19enable_sm80_to_sm89INS1_16FlashAttnFwdSm80INS1_25CollectiveMainloopFwdSm80ILi4ELi1ELb0EN4cute5tupleIJNS5_1CILi128EEENS7_ILi64EEES8_EEELi128ENS_6half_tEfNS_4arch4Sm80ELb1ELb0ELb1ELb0ELb1ELb0ELb1ELb0EEENS1_21CollectiveEpilogueFwdINS6_IJS8_S8_S9_EEENS6_IJNS7_ILi1EEESH_SH_EEESB_SD_Li128ELb0ELb1ELb0ELb0EEENS1_30DynamicPersistentTileSchedulerILi128ELi128ELb0ELb1ELb0EEEEEEEEEvNT_6ParamsE,"a",@progbits
	.sectionflags	@""
	.align	4
.nv.constant0._ZN7cutlass13device_kernelIN5flash19enable_sm80_to_sm89INS1_16FlashAttnFwdSm80INS1_25CollectiveMainloopFwdSm80ILi4ELi1ELb0EN4cute5tupleIJNS5_1CILi128EEENS7_ILi64EEES8_EEELi128ENS_6half_tEfNS_4arch4Sm80ELb1ELb0ELb1ELb0ELb1ELb0ELb1ELb0EEENS1_21CollectiveEpilogueFwdINS6_IJS8_S8_S9_EEENS6_IJNS7_ILi1EEESH_SH_EEESB_SD_Li128ELb0ELb1ELb0ELb0EEENS1_30DynamicPersistentTileSchedulerILi128ELi128ELb0ELb1ELb0EEEEEEEEEvNT_6ParamsE:
	.zero		1960


//--------------------- .nv.constant0._ZN7cutlass13device_kernelIN5flash19enable_sm80_to_sm89INS1_16FlashAttnFwdSm80INS1_25CollectiveMainloopFwdSm80ILi4ELi1ELb0EN4cute5tupleIJNS5_1CILi128EEENS7_ILi64EEES8_EEELi128ENS_6half_tEfNS_4arch4Sm80ELb1ELb0ELb1ELb1ELb1ELb0ELb1ELb0EEENS1_21CollectiveEpilogueFwdINS6_IJS8_S8_S9_EEENS6_IJNS7_ILi1EEESH_SH_EEESB_SD_Li128ELb1ELb1ELb0ELb0EEENS1_19SingleTileSchedulerILb1ELb0ELb1ELi128EEEEEEEEEvNT_6ParamsE --------------------------
	.section	.nv.constant0._ZN7cutlass13device_kernelIN5flash19enable_sm80_to_sm89INS1_16FlashAttnFwdSm80INS1_25CollectiveMainloopFwdSm80ILi4ELi1ELb0EN4cute5tupleIJNS5_1CILi128EEENS7_ILi64EEES8_EEELi128ENS_6half_tEfNS_4arch4Sm80ELb1ELb0ELb1ELb1ELb1ELb0ELb1ELb0EEENS1_21CollectiveEpilogueFwdINS6_IJS8_S8_S9_EEENS6_IJNS7_ILi1EEESH_SH_EEESB_SD_Li128ELb1ELb1ELb0ELb0EEENS1_19SingleTileSchedulerILb1ELb0ELb1ELi128EEEEEEEEEvNT_6ParamsE,"a",@progbits
	.sectionflags	@""
	.align	4
.nv.constant0._ZN7cutlass13device_kernelIN5flash19enable_sm80_to_sm89INS1_16FlashAttnFwdSm80INS1_25CollectiveMainloopFwdSm80ILi4ELi1ELb0EN4cute5tupleIJNS5_1CILi128EEENS7_ILi64EEES8_EEELi128ENS_6half_tEfNS_4arch4Sm80ELb1ELb0ELb1ELb1ELb1ELb0ELb1ELb0EEENS1_21CollectiveEpilogueFwdINS6_IJS8_S8_S9_EEENS6_IJNS7_ILi1EEESH_SH_EEESB_SD_Li128ELb1ELb1ELb0ELb0EEENS1_19SingleTileSchedulerILb1ELb0ELb1ELi128EEEEEEEEEvNT_6ParamsE:
	.zero		1944


//--------------------- .nv.constant0._ZN7cutlass13device_kernelIN5flash19enable_sm80_to_sm89INS1_16FlashAttnFwdSm80INS1_25CollectiveMainloopFwdSm80ILi4ELi1ELb0EN4cute5tupleIJNS5_1CILi128EEENS7_ILi64EEES8_EEELi128ENS_6half_tEfNS_4arch4Sm80ELb1ELb0ELb1ELb1ELb1ELb1ELb1ELb0EEENS1_21CollectiveEpilogueFwdINS6_IJS8_S8_S9_EEENS6_IJNS7_ILi1EEESH_SH_EEESB_SD_Li128ELb1ELb1ELb0ELb0EEENS1_19SingleTileSchedulerILb1ELb0ELb1ELi128EEEEEEEEEvNT_6ParamsE --------------------------
	.section	.nv.constant0._ZN7cutlass13device_kernelIN5flash19enable_sm80_to_sm89INS1_16FlashAttnFwdSm80INS1_25CollectiveMainloopFwdSm80ILi4ELi1ELb0EN4cute5tupleIJNS5_1CILi128EEENS7_ILi64EEES8_EEELi128ENS_6half_tEfNS_4arch4Sm80ELb1ELb0ELb1ELb1ELb1ELb1ELb1ELb0EEENS1_21CollectiveEpilogueFwdINS6_IJS8_S8_S9_EEENS6_IJNS7_ILi1EEESH_SH_EEESB_SD_Li128ELb1ELb1ELb0ELb0EEENS1_19SingleTileSchedulerILb1ELb0ELb1ELi128EEEEEEEEEvNT_6ParamsE,"a",@progbits
	.sectionflags	@""
	.align	4
.nv.constant0._ZN7cutlass13device_kernelIN5flash19enable_sm80_to_sm89INS1_16FlashAttnFwdSm80INS1_25CollectiveMainloopFwdSm80ILi4ELi1ELb0EN4cute5tupleIJNS5_1CILi128EEENS7_ILi64EEES8_EEELi128ENS_6half_tEfNS_4arch4Sm80ELb1ELb0ELb1ELb1ELb1ELb1ELb1ELb0EEENS1_21CollectiveEpilogueFwdINS6_IJS8_S8_S9_EEENS6_IJNS7_ILi1EEESH_SH_EEESB_SD_Li128ELb1ELb1ELb0ELb0EEENS1_19SingleTileSchedulerILb1ELb0ELb1ELi128EEEEEEEEEvNT_6ParamsE:
	.zero		1944


//--------------------- .nv.constant0._ZN7cutlass13device_kernelIN5flash19enable_sm80_to_sm89INS1_16FlashAttnFwdSm80INS1_25CollectiveMainloopFwdSm80ILi8ELi1ELb1EN4cute5tupleIJNS5_1CILi128EEES8_S8_EEELi128ENS_6half_tEfNS_4arch4Sm80ELb0ELb0ELb0ELb0ELb1ELb0ELb1ELb0EEENS1_21CollectiveEpilogueFwdIS9_NS6_IJNS7_ILi1EEESF_SF_EEESA_SC_Li256ELb0ELb1ELb0ELb0EEENS1_19SingleTileSchedulerILb0ELb0ELb1ELi128EEEEEEEEEvNT_6ParamsE --------------------------
	.section	.nv.constant0._ZN7cutlass13device_kernelIN5flash19enable_sm80_to_sm89INS1_16FlashAttnFwdSm80INS1_25CollectiveMainloopFwdSm80ILi8ELi1ELb1EN4cute5tupleIJNS5_1CILi128EEES8_S8_EEELi128ENS_6half_tEfNS_4arch4Sm80ELb0ELb0ELb0ELb0ELb1ELb0ELb1ELb0EEENS1_21CollectiveEpilogueFwdIS9_NS6_IJNS7_ILi1EEESF_SF_EEESA_SC_Li256ELb0ELb1ELb0ELb0EEENS1_19SingleTileSchedulerILb0ELb0ELb1ELi128EEEEEEEEEvNT_6ParamsE,"a",@progbits
	.sectionflags	@""
	.align	4
.nv.constant0._ZN7cutlass13device_kernelIN5flash19enable_sm80_to_sm89INS1_16FlashAttnFwdSm80INS1_25CollectiveMainloopFwdSm80ILi8ELi1ELb1EN4cute5tupleIJNS5_1CILi128EEES8_S8_EEELi128ENS_6half_tEfNS_4arch4Sm80ELb0ELb0ELb0ELb0ELb1ELb0ELb1ELb0EEENS1_21CollectiveEpilogueFwdIS9_NS6_IJNS7_ILi1EEESF_SF_EEESA_SC_Li256ELb0ELb1ELb0ELb0EEENS1_19SingleTileSchedulerILb0ELb0ELb1ELi128EEEEEEEEEvNT_6ParamsE:
	.zero		1944


//--------------------- .nv.constant0._ZN7cutlass13device_kernelIN5flash19enable_sm80_to_sm89INS1_16FlashAttnFwdSm80INS1_25CollectiveMainloopFwdSm80ILi8ELi1ELb1EN4cute5tupleIJNS5_1CILi128EEES8_S8_EEELi128ENS_6half_tEfNS_4arch4Sm80ELb0ELb0ELb0ELb1ELb1ELb0ELb1ELb0EEENS1_21CollectiveEpilogueFwdIS9_NS6_IJNS7_ILi1EEESF_SF_EEESA_SC_Li256ELb1ELb1ELb0ELb0EEENS1_19SingleTileSchedulerILb1ELb0ELb1ELi128EEEEEEEEEvNT_6ParamsE --------------------------
	.section	.nv.constant0._ZN7cutlass13device_kernelIN5flash19enable_sm80_to_sm89INS1_16FlashAttnFwdSm80INS1_25CollectiveMainloopFwdSm80ILi8ELi1ELb1EN4cute5tupleIJNS5_1CILi128EEES8_S8_EEELi128ENS_6half_tEfNS_4arch4Sm80ELb0ELb0ELb0ELb1ELb1ELb0ELb1ELb0EEENS1_21CollectiveEpilogueFwdIS9_NS6_IJNS7_ILi1EEESF_SF_EEESA_SC_Li256ELb1ELb1ELb0ELb0EEENS1_19SingleTileSchedulerILb1ELb0ELb1ELi128EEEEEEEEEvNT_6ParamsE,"a",@progbits
	.sectionflags	@""
	.align	4
.nv.constant0._ZN7cutlass13device_kernelIN5flash19enable_sm80_to_sm89INS1_16FlashAttnFwdSm80INS1_25CollectiveMainloopFwdSm80ILi8ELi1ELb1EN4cute5tupleIJNS5_1CILi128EEES8_S8_EEELi128ENS_6half_tEfNS_4arch4Sm80ELb0ELb0ELb0ELb1ELb1ELb0ELb1ELb0EEENS1_21CollectiveEpilogueFwdIS9_NS6_IJNS7_ILi1EEESF_SF_EEESA_SC_Li256ELb1ELb1ELb0ELb0EEENS1_19SingleTileSchedulerILb1ELb0ELb1ELi128EEEEEEEEEvNT_6ParamsE:
	.zero		1944


//--------------------- .nv.constant0._ZN7cutlass13device_kernelIN5flash19enable_sm80_to_sm89INS1_16FlashAttnFwdSm80INS1_25CollectiveMainloopFwdSm80ILi8ELi1ELb1EN4cute5tupleIJNS5_1CILi128EEES8_S8_EEELi128ENS_6half_tEfNS_4arch4Sm80ELb0ELb0ELb0ELb1ELb1ELb1ELb1ELb0EEENS1_21CollectiveEpilogueFwdIS9_NS6_IJNS7_ILi1EEESF_SF_EEESA_SC_Li256ELb1ELb1ELb0ELb0EEENS1_19SingleTileSchedulerILb1ELb0ELb1ELi128EEEEEEEEEvNT_6ParamsE --------------------------
	.section	.nv.constant0._ZN7cutlass13device_kernelIN5flash19enable_sm80_to_sm89INS1_16FlashAttnFwdSm80INS1_25CollectiveMainloopFwdSm80ILi8ELi1ELb1EN4cute5tupleIJNS5_1CILi128EEES8_S8_EEELi128ENS_6half_tEfNS_4arch4Sm80ELb0ELb0ELb0ELb1ELb1ELb1ELb1ELb0EEENS1_21CollectiveEpilogueFwdIS9_NS6_IJNS7_ILi1EEESF_SF_EEESA_SC_Li256ELb1ELb1ELb0ELb0EEENS1_19SingleTileSchedulerILb1ELb0ELb1ELi128EEEEEEEEEvNT_6ParamsE,"a",@progbits
	.sectionflags	@""
	.align	4
.nv.constant0._ZN7cutlass13device_kernelIN5flash19enable_sm80_to_sm89INS1_16FlashAttnFwdSm80INS1_25CollectiveMainloopFwdSm80ILi8ELi1ELb1EN4cute5tupleIJNS5_1CILi128EEES8_S8_EEELi128ENS_6half_tEfNS_4arch4Sm80ELb0ELb0ELb0ELb1ELb1ELb1ELb1ELb0EEENS1_21CollectiveEpilogueFwdIS9_NS6_IJNS7_ILi1EEESF_SF_EEESA_SC_Li256ELb1ELb1ELb0ELb0EEENS1_19SingleTileSchedulerILb1ELb0ELb1ELi128EEEEEEEEEvNT_6ParamsE:
	.zero		1944


//--------------------- .nv.constant0._ZN7cutlass13device_kernelIN5flash19enable_sm80_to_sm89INS1_16FlashAttnFwdSm80INS1_25CollectiveMainloopFwdSm80ILi8ELi1ELb1EN4cute5tupleIJNS5_1CILi128EEENS7_ILi96EEES8_EEELi128ENS_6half_tEfNS_4arch4Sm80ELb0ELb1ELb0ELb0ELb1ELb0ELb1ELb0EEENS1_21CollectiveEpilogueFwdINS6_IJS8_S8_S9_EEENS6_IJNS7_ILi1EEESH_SH_EEESB_SD_Li256ELb0ELb1ELb0ELb0EEENS1_19SingleTileSchedulerILb0ELb0ELb1ELi128EEEEEEEEEvNT_6ParamsE --------------------------
	.section	.nv.constant0._ZN7cutlass13device_kernelIN5flash19enable_sm80_to_sm89INS1_16FlashAttnFwdSm80INS1_25CollectiveMainloopFwdSm80ILi8ELi1ELb1EN4cute5tupleIJNS5_1CILi128EEENS7_ILi96EEES8_EEELi128ENS_6half_tEfNS_4arch4Sm80ELb0ELb1ELb0ELb0ELb1ELb0ELb1ELb0EEENS1_21CollectiveEpilogueFwdINS6_IJS8_S8_S9_EEENS6_IJNS7_ILi1EEESH_SH_EEESB_SD_Li256ELb0ELb1ELb0ELb0EEENS1_19SingleTileSchedulerILb0ELb0ELb1ELi128EEEEEEEEEvNT_6ParamsE,"a",@progbits
	.sectionflags	@""
	.align	4
.nv.constant0._ZN7cutlass13device_kernelIN5flash19enable_sm80_to_sm89INS1_16FlashAttnFwdSm80INS1_25CollectiveMainloopFwdSm80ILi8ELi1ELb1EN4cute5tupleIJNS5_1CILi128EEENS7_ILi96EEES8_EEELi128ENS_6half_tEfNS_4arch4Sm80ELb0ELb1ELb0ELb0ELb1ELb0ELb1ELb0EEENS1_21CollectiveEpilogueFwdINS6_IJS8_S8_S9_EEENS6_IJNS7_ILi1EEESH_SH_EEESB_SD_Li256ELb0ELb1ELb0ELb0EEENS1_19SingleTileSchedulerILb0ELb0ELb1ELi128EEEEEEEEEvNT_6ParamsE:
	.zero		1944


//--------------------- .nv.constant0._ZN7cutlass13device_kernelIN5flash19enable_sm80_to_sm89INS1_16FlashAttnFwdSm80INS1_25CollectiveMainloopFwdSm80ILi8ELi1ELb1EN4cute5tupleIJNS5_1CILi128EEENS7_ILi96EEES8_EEELi128ENS_6half_tEfNS_4arch4Sm80ELb0ELb1ELb0ELb1ELb1ELb0ELb1ELb0EEENS1_21CollectiveEpilogueFwdINS6_IJS8_S8_S9_EEENS6_IJNS7_ILi1EEESH_SH_EEESB_SD_Li256ELb1ELb1ELb0ELb0EEENS1_19SingleTileSchedulerILb1ELb0ELb1ELi128EEEEEEEEEvNT_6ParamsE --------------------------
	.section	.nv.constant0._ZN7cutlass13device_kernelIN5flash19enable_sm80_to_sm89INS1_16FlashAttnFwdSm80INS1_25CollectiveMainloopFwdSm80ILi8ELi1ELb1EN4cute5tupleIJNS5_1CILi128EEENS7_ILi96EEES8_EEELi128ENS_6half_tEfNS_4arch4Sm80ELb0ELb1ELb0ELb1ELb1ELb0ELb1ELb0EEENS1_21CollectiveEpilogueFwdINS6_IJS8_S8_S9_EEENS6_IJNS7_ILi1EEESH_SH_EEESB_SD_Li256ELb1ELb1ELb0ELb0EEENS1_19SingleTileSchedulerILb1ELb0ELb1ELi128EEEEEEEEEvNT_6ParamsE,"a",@progbits
	.sectionflags	@""
	.align	4
.nv.constant0._ZN7cutlass13device_kernelIN5flash19enable_sm80_to_sm89INS1_16FlashAttnFwdSm80INS1_25CollectiveMainloopFwdSm80ILi8ELi1ELb1EN4cute5tupleIJNS5_1CILi128EEENS7_ILi96EEES8_EEELi128ENS_6half_tEfNS_4arch4Sm80ELb0ELb1ELb0ELb1ELb1ELb0ELb1ELb0EEENS1_21CollectiveEpilogueFwdINS6_IJS8_S8_S9_EEENS6_IJNS7_ILi1EEESH_SH_EEESB_SD_Li256ELb1ELb1ELb0ELb0EEENS1_19SingleTileSchedulerILb1ELb0ELb1ELi128EEEEEEEEEvNT_6ParamsE:
	.zero		1944


//--------------------- .nv.constant0._ZN7cutlass13device_kernelIN5flash19enable_sm80_to_sm89INS1_16FlashAttnFwdSm80INS1_25CollectiveMainloopFwdSm80ILi8ELi1ELb1EN4cute5tupleIJNS5_1CILi128EEENS7_ILi96EEES8_EEELi128ENS_6half_tEfNS_4arch4Sm80ELb0ELb1ELb0ELb1ELb1ELb1ELb1ELb0EEENS1_21CollectiveEpilogueFwdINS6_IJS8_S8_S9_EEENS6_IJNS7_ILi1EEESH_SH_EEESB_SD_Li256ELb1ELb1ELb0ELb0EEENS1_19SingleTileSchedulerILb1ELb0ELb1ELi128EEEEEEEEEvNT_6ParamsE --------------------------
	.section	.nv.constant0._ZN7cutlass13device_kernelIN5flash19enable_sm80_to_sm89INS1_16FlashAttnFwdSm80INS1_25CollectiveMainloopFwdSm80ILi8ELi1ELb1EN4cute5tupleIJNS5_1CILi128EEENS7_ILi96EEES8_EEELi128ENS_6half_tEfNS_4arch4Sm80ELb0ELb1ELb0ELb1ELb1ELb1ELb1ELb0EEENS1_21CollectiveEpilogueFwdINS6_IJS8_S8_S9_EEENS6_IJNS7_ILi1EEESH_SH_EEESB_SD_Li256ELb1ELb1ELb0ELb0EEENS1_19SingleTileSchedulerILb1ELb0ELb1ELi128EEEEEEEEEvNT_6ParamsE,"a",@progbits
	.sectionflags	@""
	.align	4
.nv.constant0._ZN7cutlass13device_kernelIN5flash19enable_sm80_to_sm89INS1_16FlashAttnFwdSm80INS1_25CollectiveMainloopFwdSm80ILi8ELi1ELb1EN4cute5tupleIJNS5_1CILi128EEENS7_ILi96EEES8_EEELi128ENS_6half_tEfNS_4arch4Sm80ELb0ELb1ELb0ELb1ELb1ELb1ELb1ELb0EEENS1_21CollectiveEpilogueFwdINS6_IJS8_S8_S9_EEENS6_IJNS7_ILi1EEESH_SH_EEESB_SD_Li256ELb1ELb1ELb0ELb0EEENS1_19SingleTileSchedulerILb1ELb0ELb1ELi128EEEEEEEEEvNT_6ParamsE:
	.zero		1944


//--------------------- .nv.constant0._ZN7cutlass13device_kernelIN5flash19enable_sm80_to_sm89INS1_16FlashAttnFwdSm80INS1_25CollectiveMainloopFwdSm80ILi8ELi1ELb1EN4cute5tupleIJNS5_1CILi128EEES8_S8_EEELi128ENS_6half_tEfNS_4arch4Sm80ELb1ELb0ELb0ELb0ELb1ELb0ELb1ELb0EEENS1_21CollectiveEpilogueFwdIS9_NS6_IJNS7_ILi1EEESF_SF_EEESA_SC_Li256ELb0ELb1ELb0ELb0EEENS1_30DynamicPersistentTileSchedulerILi256ELi256ELb0ELb1ELb0EEEEEEEEEvNT_6ParamsE --------------------------
	.section	.nv.constant0._ZN7cutlass13device_kernelIN5flash19enable_sm80_to_sm89INS1_16FlashAttnFwdSm80INS1_25CollectiveMainloopFwdSm80ILi8ELi1ELb1EN4cute5tupleIJNS5_1CILi128EEES8_S8_EEELi128ENS_6half_tEfNS_4arch4Sm80ELb1ELb0ELb0ELb0ELb1ELb0ELb1ELb0EEENS1_21CollectiveEpilogueFwdIS9_NS6_IJNS7_ILi1EEESF_SF_EEESA_SC_Li256ELb0ELb1ELb0ELb0EEENS1_30DynamicPersistentTileSchedulerILi256ELi256ELb0ELb1ELb0EEEEEEEEEvNT_6ParamsE,"a",@progbits
	.sectionflags	@""
	.align	4
.nv.constant0._ZN7cutlass13device_kernelIN5flash19enable_sm80_to_sm89INS1_16FlashAttnFwdSm80INS1_25CollectiveMainloopFwdSm80ILi8ELi1ELb1EN4cute5tupleIJNS5_1CILi128EEES8_S8_EEELi128ENS_6half_tEfNS_4arch4Sm80ELb1ELb0ELb0ELb0ELb1ELb0ELb1ELb0EEENS1_21CollectiveEpilogueFwdIS9_NS6_IJNS7_ILi1EEESF_SF_EEESA_SC_Li256ELb0ELb1ELb0ELb0EEENS1_30DynamicPersistentTileSchedulerILi256ELi256ELb0ELb1ELb0EEEEEEEEEvNT_6ParamsE:
	.zero		1960


//--------------------- .nv.constant0._ZN7cutlass13device_kernelIN5flash19enable_sm80_to_sm89INS1_16FlashAttnFwdSm80INS1_25CollectiveMainloopFwdSm80ILi8ELi1ELb1EN4cute5tupleIJNS5_1CILi128EEES8_S8_EEELi128ENS_6half_tEfNS_4arch4Sm80ELb1ELb0ELb0ELb1ELb1ELb0ELb1ELb0EEENS1_21CollectiveEpilogueFwdIS9_NS6_IJNS7_ILi1EEESF_SF_EEESA_SC_Li256ELb1ELb1ELb0ELb0EEENS1_19SingleTileSchedulerILb1ELb0ELb1ELi128EEEEEEEEEvNT_6ParamsE --------------------------
	.section	.nv.constant0._ZN7cutlass13device_kernelIN5flash19enable_sm80_to_sm89INS1_16FlashAttnFwdSm80INS1_25CollectiveMainloopFwdSm80ILi8ELi1ELb1EN4cute5tupleIJNS5_1CILi128EEES8_S8_EEELi128ENS_6half_tEfNS_4arch4Sm80ELb1ELb0ELb0ELb1ELb1ELb0ELb1ELb0EEENS1_21CollectiveEpilogueFwdIS9_NS6_IJNS7_ILi1EEESF_SF_EEESA_SC_Li256ELb1ELb1ELb0ELb0EEENS1_19SingleTileSchedulerILb1ELb0ELb1ELi128EEEEEEEEEvNT_6ParamsE,"a",@progbits
	.sectionflags	@""
	.align	4
.nv.constant0._ZN7cutlass13device_kernelIN5flash19enable_sm80_to_sm89INS1_16FlashAttnFwdSm80INS1_25CollectiveMainloopFwdSm80ILi8ELi1ELb1EN4cute5tupleIJNS5_1CILi128EEES8_S8_EEELi128ENS_6half_tEfNS_4arch4Sm80ELb1ELb0ELb0ELb1ELb1ELb0ELb1ELb0EEENS1_21CollectiveEpilogueFwdIS9_NS6_IJNS7_ILi1EEESF_SF_EEESA_SC_Li256ELb1ELb1ELb0ELb0EEENS1_19SingleTileSchedulerILb1ELb0ELb1ELi128EEEEEEEEEvNT_6ParamsE:
	.zero		1944


//--------------------- .nv.constant0._ZN7cutlass13device_kernelIN5flash19enable_sm80_to_sm89INS1_16FlashAttnFwdSm80INS1_25CollectiveMainloopFwdSm80ILi8ELi1ELb1EN4cute5tupleIJNS5_1CILi128EEES8_S8_EEELi128ENS_6half_tEfNS_4arch4Sm80ELb1ELb0ELb0ELb1ELb1ELb1ELb1ELb0EEENS1_21CollectiveEpilogueFwdIS9_NS6_IJNS7_ILi1EEESF_SF_EEESA_SC_Li256ELb1ELb1ELb0ELb0EEENS1_19SingleTileSchedulerILb1ELb0ELb1ELi128EEEEEEEEEvNT_6ParamsE --------------------------
	.section	.nv.constant0._ZN7cutlass13device_kernelIN5flash19enable_sm80_to_sm89INS1_16FlashAttnFwdSm80INS1_25CollectiveMainloopFwdSm80ILi8ELi1ELb1EN4cute5tupleIJNS5_1CILi128EEES8_S8_EEELi128ENS_6half_tEfNS_4arch4Sm80ELb1ELb0ELb0ELb1ELb1ELb1ELb1ELb0EEENS1_21CollectiveEpilogueFwdIS9_NS6_IJNS7_ILi1EEESF_SF_EEESA_SC_Li256ELb1ELb1ELb0ELb0EEENS1_19SingleTileSchedulerILb1ELb0ELb1ELi128EEEEEEEEEvNT_6ParamsE,"a",@progbits
	.sectionflags	@""
	.align	4
.nv.constant0._ZN7cutlass13device_kernelIN5flash19enable_sm80_to_sm89INS1_16FlashAttnFwdSm80INS1_25CollectiveMainloopFwdSm80ILi8ELi1ELb1EN4cute5tupleIJNS5_1CILi128EEES8_S8_EEELi128ENS_6half_tEfNS_4arch4Sm80ELb1ELb0ELb0ELb1ELb1ELb1ELb1ELb0EEENS1_21CollectiveEpilogueFwdIS9_NS6_IJNS7_ILi1EEESF_SF_EEESA_SC_Li256ELb1ELb1ELb0ELb0EEENS1_19SingleTileSchedulerILb1ELb0ELb1ELi128EEEEEEEEEvNT_6ParamsE:
	.zero		1944


//--------------------- .nv.constant0._ZN7cutlass13device_kernelIN5flash19enable_sm80_to_sm89INS1_16FlashAttnFwdSm80INS1_25CollectiveMainloopFwdSm80ILi4ELi1ELb0EN4cute5tupleIJNS5_1CILi128EEENS7_ILi64EEES8_EEELi128ENS_6half_tEfNS_4arch4Sm80ELb0ELb0ELb0ELb0ELb1ELb0ELb1ELb0EEENS1_21CollectiveEpilogueFwdINS6_IJS8_S8_S9_EEENS6_IJNS7_ILi1EEESH_SH_EEESB_SD_Li128ELb0ELb1ELb0ELb0EEENS1_19SingleTileSchedulerILb0ELb0ELb1ELi128EEEEEEEEEvNT_6ParamsE --------------------------
	.section	.nv.constant0._ZN7cutlass13device_kernelIN5flash19enable_sm80_to_sm89INS1_16FlashAttnFwdSm80INS1_25CollectiveMainloopFwdSm80ILi4ELi1ELb0EN4cute5tupleIJNS5_1CILi128EEENS7_ILi64EEES8_EEELi128ENS_6half_tEfNS_4arch4Sm80ELb0ELb0ELb0ELb0ELb1ELb0ELb1ELb0EEENS1_21CollectiveEpilogueFwdINS6_IJS8_S8_S9_EEENS6_IJNS7_ILi1EEESH_SH_EEESB_SD_Li128ELb0ELb1ELb0ELb0EEENS1_19SingleTileSchedulerILb0ELb0ELb1ELi128EEEEEEEEEvNT_6ParamsE,"a",@progbits
	.sectionflags	@""
	.align	4
.nv.constant0._ZN7cutlass13device_kernelIN5flash19enable_sm80_to_sm89INS1_16FlashAttnFwdSm80INS1_25CollectiveMainloopFwdSm80ILi4ELi1ELb0EN4cute5tupleIJNS5_1CILi128EEENS7_ILi64EEES8_EEELi128ENS_6half_tEfNS_4arch4Sm80ELb0ELb0ELb0ELb0ELb1ELb0ELb1ELb0EEENS1_21CollectiveEpilogueFwdINS6_IJS8_S8_S9_EEENS6_IJNS7_ILi1EEESH_SH_EEESB_SD_Li128ELb0ELb1ELb0ELb0EEENS1_19SingleTileSchedulerILb0ELb0ELb1ELi128EEEEEEEEEvNT_6ParamsE:
	.zero		1944


//--------------------- .nv.constant0._ZN7cutlass13device_kernelIN5flash19enable_sm80_to_sm89INS1_16FlashAttnFwdSm80INS1_25CollectiveMainloopFwdSm80ILi4ELi1ELb0EN4cute5tupleIJNS5_1CILi128EEENS7_ILi64EEES8_EEELi128ENS_6half_tEfNS_4arch4Sm80ELb0ELb0ELb0ELb1ELb1ELb0ELb1ELb0EEENS1_21CollectiveEpilogueFwdINS6_IJS8_S8_S9_EEENS6_IJNS7_ILi1EEESH_SH_EEESB_SD_Li128ELb1ELb1ELb0ELb0EEENS1_19SingleTileSchedulerILb1ELb0ELb1ELi128EEEEEEEEEvNT_6ParamsE --------------------------
	.section	.nv.constant0._ZN7cutlass13device_kernelIN5flash19enable_sm80_to_sm89INS1_16FlashAttnFwdSm80INS1_25CollectiveMainloopFwdSm80ILi4ELi1ELb0EN4cute5tupleIJNS5_1CILi128EEENS7_ILi64EEES8_EEELi128ENS_6half_tEfNS_4arch4Sm80ELb0ELb0ELb0ELb1ELb1ELb0ELb1ELb0EEENS1_21CollectiveEpilogueFwdINS6_IJS8_S8_S9_EEENS6_IJNS7_ILi1EEESH_SH_EEESB_SD_Li128ELb1ELb1ELb0ELb0EEENS1_19SingleTileSchedulerILb1ELb0ELb1ELi128EEEEEEEEEvNT_6ParamsE,"a",@progbits
	.sectionflags	@""
	.align	4
.nv.constant0._ZN7cutlass13device_kernelIN5flash19enable_sm80_to_sm89INS1_16FlashAttnFwdSm80INS1_25CollectiveMainloopFwdSm80ILi4ELi1ELb0EN4cute5tupleIJNS5_1CILi128EEENS7_ILi64EEES8_EEELi128ENS_6half_tEfNS_4arch4Sm80ELb0ELb0ELb0ELb1ELb1ELb0ELb1ELb0EEENS1_21CollectiveEpilogueFwdINS6_IJS8_S8_S9_EEENS6_IJNS7_ILi1EEESH_SH_EEESB_SD_Li128ELb1ELb1ELb0ELb0EEENS1_19SingleTileSchedulerILb1ELb0ELb1ELi128EEEEEEEEEvNT_6ParamsE:
	.zero		1944


//--------------------- .nv.constant0._ZN7cutlass13device_kernelIN5flash19enable_sm80_to_sm89INS1_16FlashAttnFwdSm80INS1_25CollectiveMainloopFwdSm80ILi4ELi1ELb0EN4cute5tupleIJNS5_1CILi128EEENS7_ILi64EEES8_EEELi128ENS_6half_tEfNS_4arch4Sm80ELb0ELb0ELb0ELb1ELb1ELb1ELb1ELb0EEENS1_21CollectiveEpilogueFwdINS6_IJS8_S8_S9_EEENS6_IJNS7_ILi1EEESH_SH_EEESB_SD_Li128ELb1ELb1ELb0ELb0EEENS1_19SingleTileSchedulerILb1ELb0ELb1ELi128EEEEEEEEEvNT_6ParamsE --------------------------
	.section	.nv.constant0._ZN7cutlass13device_kernelIN5flash19enable_sm80_to_sm89INS1_16FlashAttnFwdSm80INS1_25CollectiveMainloopFwdSm80ILi4ELi1ELb0EN4cute5tupleIJNS5_1CILi128EEENS7_ILi64EEES8_EEELi128ENS_6half_tEfNS_4arch4Sm80ELb0ELb0ELb0ELb1ELb1ELb1ELb1ELb0EEENS1_21CollectiveEpilogueFwdINS6_IJS8_S8_S9_EEENS6_IJNS7_ILi1EEESH_SH_EEESB_SD_Li128ELb1ELb1ELb0ELb0EEENS1_19SingleTileSchedulerILb1ELb0ELb1ELi128EEEEEEEEEvNT_6ParamsE,"a",@progbits
	.sectionflags	@""
	.align	4
.nv.constant0._ZN7cutlass13device_kernelIN5flash19enable_sm80_to_sm89INS1_16FlashAttnFwdSm80INS1_25CollectiveMainloopFwdSm80ILi4ELi1ELb0EN4cute5tupleIJNS5_1CILi128EEENS7_ILi64EEES8_EEELi128ENS_6half_tEfNS_4arch4Sm80ELb0ELb0ELb0ELb1ELb1ELb1ELb1ELb0EEENS1_21CollectiveEpilogueFwdINS6_IJS8_S8_S9_EEENS6_IJNS7_ILi1EEESH_SH_EEESB_SD_Li128ELb1ELb1ELb0ELb0EEENS1_19SingleTileSchedulerILb1ELb0ELb1ELi128EEEEEEEEEvNT_6ParamsE:
	.zero		1944


//--------------------- .nv.constant0._ZN7cutlass13device_kernelIN5flash19enable_sm80_to_sm89INS1_16FlashAttnFwdSm80INS1_25CollectiveMainloopFwdSm80ILi4ELi1ELb0EN4cute5tupleIJNS5_1CILi128EEENS7_ILi48EEES8_EEELi128ENS_6half_tEfNS_4arch4Sm80ELb0ELb1ELb0ELb0ELb1ELb0ELb1ELb0EEENS1_21CollectiveEpilogueFwdINS6_IJS8_S8_S9_EEENS6_IJNS7_ILi1EEESH_SH_EEESB_SD_Li128ELb0ELb1ELb0ELb0EEENS1_19SingleTileSchedulerILb0ELb0ELb1ELi128EEEEEEEEEvNT_6ParamsE --------------------------
	.section	.nv.constant0._ZN7cutlass13device_kernelIN5flash19enable_sm80_to_sm89INS1_16FlashAttnFwdSm80INS1_25CollectiveMainloopFwdSm80ILi4ELi1ELb0EN4cute5tupleIJNS5_1CILi128EEENS7_ILi48EEES8_EEELi128ENS_6half_tEfNS_4arch4Sm80ELb0ELb1ELb0ELb0ELb1ELb0ELb1ELb0EEENS1_21CollectiveEpilogueFwdINS6_IJS8_S8_S9_EEENS6_IJNS7_ILi1EEESH_SH_EEESB_SD_Li128ELb0ELb1ELb0ELb0EEENS1_19SingleTileSchedulerILb0ELb0ELb1ELi128EEEEEEEEEvNT_6ParamsE,"a",@progbits
	.sectionflags	@""
	.align	4
.nv.constant0._ZN7cutlass13device_kernelIN5flash19enable_sm80_to_sm89INS1_16FlashAttnFwdSm80INS1_25CollectiveMainloopFwdSm80ILi4ELi1ELb0EN4cute5tupleIJNS5_1CILi128EEENS7_ILi48EEES8_EEELi128ENS_6half_tEfNS_4arch4Sm80ELb0ELb1ELb0ELb0ELb1ELb0ELb1ELb0EEENS1_21CollectiveEpilogueFwdINS6_IJS8_S8_S9_EEENS6_IJNS7_ILi1EEESH_SH_EEESB_SD_Li128ELb0ELb1ELb0ELb0EEENS1_19SingleTileSchedulerILb0ELb0ELb1ELi128EEEEEEEEEvNT_6ParamsE:
	.zero		1944


//--------------------- .nv.constant0._ZN7cutlass13device_kernelIN5flash19enable_sm80_to_sm89INS1_16FlashAttnFwdSm80INS1_25CollectiveMainloopFwdSm80ILi4ELi1ELb0EN4cute5tupleIJNS5_1CILi128EEENS7_ILi48EEES8_EEELi128ENS_6half_tEfNS_4arch4Sm80ELb0ELb1ELb0ELb1ELb1ELb0ELb1ELb0EEENS1_21CollectiveEpilogueFwdINS6_IJS8_S8_S9_EEENS6_IJNS7_ILi1EEESH_SH_EEESB_SD_Li128ELb1ELb1ELb0ELb0EEENS1_19SingleTileSchedulerILb1ELb0ELb1ELi128EEEEEEEEEvNT_6ParamsE --------------------------
	.section	.nv.constant0._ZN7cutlass13device_kernelIN5flash19enable_sm80_to_sm89INS1_16FlashAttnFwdSm80INS1_25CollectiveMainloopFwdSm80ILi4ELi1ELb0EN4cute5tupleIJNS5_1CILi128EEENS7_ILi48EEES8_EEELi128ENS_6half_tEfNS_4arch4Sm80ELb0ELb1ELb0ELb1ELb1ELb0ELb1ELb0EEENS1_21CollectiveEpilogueFwdINS6_IJS8_S8_S9_EEENS6_IJNS7_ILi1EEESH_SH_EEESB_SD_Li128ELb1ELb1ELb0ELb0EEENS1_19SingleTileSchedulerILb1ELb0ELb1ELi128EEEEEEEEEvNT_6ParamsE,"a",@progbits
	.sectionflags	@""
	.align	4
.nv.constant0._ZN7cutlass13device_kernelIN5flash19enable_sm80_to_sm89INS1_16FlashAttnFwdSm80INS1_25CollectiveMainloopFwdSm80ILi4ELi1ELb0EN4cute5tupleIJNS5_1CILi128EEENS7_ILi48EEES8_EEELi128ENS_6half_tEfNS_4arch4Sm80ELb0ELb1ELb0ELb1ELb1ELb0ELb1ELb0EEENS1_21CollectiveEpilogueFwdINS6_IJS8_S8_S9_EEENS6_IJNS7_ILi1EEESH_SH_EEESB_SD_Li128ELb1ELb1ELb0ELb0EEENS1_19SingleTileSchedulerILb1ELb0ELb1ELi128EEEEEEEEEvNT_6ParamsE:
	.zero		1944


//--------------------- .nv.constant0._ZN7cutlass13device_kernelIN5flash19enable_sm80_to_sm89INS1_16FlashAttnFwdSm80INS1_25CollectiveMainloopFwdSm80ILi4ELi1ELb0EN4cute5tupleIJNS5_1CILi128EEENS7_ILi48EEES8_EEELi128ENS_6half_tEfNS_4arch4Sm80ELb0ELb1ELb0ELb1ELb1ELb1ELb1ELb0EEENS1_21CollectiveEpilogueFwdINS6_IJS8_S8_S9_EEENS6_IJNS7_ILi1EEESH_SH_EEESB_SD_Li128ELb1ELb1ELb0ELb0EEENS1_19SingleTileSchedulerILb1ELb0ELb1ELi128EEEEEEEEEvNT_6ParamsE --------------------------
	.section	.nv.constant0._ZN7cutlass13device_kernelIN5flash19enable_sm80_to_sm89INS1_16FlashAttnFwdSm80INS1_25CollectiveMainloopFwdSm80ILi4ELi1ELb0EN4cute5tupleIJNS5_1CILi128EEENS7_ILi48EEES8_EEELi128ENS_6half_tEfNS_4arch4Sm80ELb0ELb1ELb0ELb1ELb1ELb1ELb1ELb0EEENS1_21CollectiveEpilogueFwdINS6_IJS8_S8_S9_EEENS6_IJNS7_ILi1EEESH_SH_EEESB_SD_Li128ELb1ELb1ELb0ELb0EEENS1_19SingleTileSchedulerILb1ELb0ELb1ELi128EEEEEEEEEvNT_6ParamsE,"a",@progbits
	.sectionflags	@""
	.align	4
.nv.constant0._ZN7cutlass13device_kernelIN5flash19enable_sm80_to_sm89INS1_16FlashAttnFwdSm80INS1_25CollectiveMainloopFwdSm80ILi4ELi1ELb0EN4cute5tupleIJNS5_1CILi128EEENS7_ILi48EEES8_EEELi128ENS_6half_tEfNS_4arch4Sm80ELb0ELb1ELb0ELb1ELb1ELb1ELb1ELb0EEENS1_21CollectiveEpilogueFwdINS6_IJS8_S8_S9_EEENS6_IJNS7_ILi1EEESH_SH_EEESB_SD_Li128ELb1ELb1ELb0ELb0EEENS1_19SingleTileSchedulerILb1ELb0ELb1ELi128EEEEEEEEEvNT_6ParamsE:
	.zero		1944


//--------------------- .nv.constant0._ZN7cutlass13device_kernelIN5flash19enable_sm80_to_sm89INS1_16FlashAttnFwdSm80INS1_25CollectiveMainloopFwdSm80ILi4ELi1ELb0EN4cute5tupleIJNS5_1CILi128EEENS7_ILi64EEES8_EEELi128ENS_6half_tEfNS_4arch4Sm80ELb1ELb0ELb0ELb0ELb1ELb0ELb1ELb0EEENS1_21CollectiveEpilogueFwdINS6_IJS8_S8_S9_EEENS6_IJNS7_ILi1EEESH_SH_EEESB_SD_Li128ELb0ELb1ELb0ELb0EEENS1_30DynamicPersistentTileSchedulerILi128ELi128ELb0ELb1ELb0EEEEEEEEEvNT_6ParamsE --------------------------
	.section	.nv.constant0._ZN7cutlass13device_kernelIN5flash19enable_sm80_to_sm89INS1_16FlashAttnFwdSm80INS1_25CollectiveMainloopFwdSm80ILi4ELi1ELb0EN4cute5tupleIJNS5_1CILi128EEENS7_ILi64EEES8_EEELi128ENS_6half_tEfNS_4arch4Sm80ELb1ELb0ELb0ELb0ELb1ELb0ELb1ELb0EEENS1_21CollectiveEpilogueFwdINS6_IJS8_S8_S9_EEENS6_IJNS7_ILi1EEESH_SH_EEESB_SD_Li128ELb0ELb1ELb0ELb0EEENS1_30DynamicPersistentTileSchedulerILi128ELi128ELb0ELb1ELb0EEEEEEEEEvNT_6ParamsE,"a",@progbits
	.sectionflags	@""
	.align	4
.nv.constant0._ZN7cutlass13device_kernelIN5flash19enable_sm80_to_sm89INS1_16FlashAttnFwdSm80INS1_25CollectiveMainloopFwdSm80ILi4ELi1ELb0EN4cute5tupleIJNS5_1CILi128EEENS7_ILi64EEES8_EEELi128ENS_6half_tEfNS_4arch4Sm80ELb1ELb0ELb0ELb0ELb1ELb0ELb1ELb0EEENS1_21CollectiveEpilogueFwdINS6_IJS8_S8_S9_EEENS6_IJNS7_ILi1EEESH_SH_EEESB_SD_Li128ELb0ELb1ELb0ELb0EEENS1_30DynamicPersistentTileSchedulerILi128ELi128ELb0ELb1ELb0EEEEEEEEEvNT_6ParamsE:
	.zero		1960


//--------------------- .nv.constant0._ZN7cutlass13device_kernelIN5flash19enable_sm80_to_sm89INS1_16FlashAttnFwdSm80INS1_25CollectiveMainloopFwdSm80ILi4ELi1ELb0EN4cute5tupleIJNS5_1CILi128EEENS7_ILi64EEES8_EEELi128ENS_6half_tEfNS_4arch4Sm80ELb1ELb0ELb0ELb1ELb1ELb0ELb1ELb0EEENS1_21CollectiveEpilogueFwdINS6_IJS8_S8_S9_EEENS6_IJNS7_ILi1EEESH_SH_EEESB_SD_Li128ELb1ELb1ELb0ELb0EEENS1_19SingleTileSchedulerILb1ELb0ELb1ELi128EEEEEEEEEvNT_6ParamsE --------------------------
	.section	.nv.constant0._ZN7cutlass13device_kernelIN5flash19enable_sm80_to_sm89INS1_16FlashAttnFwdSm80INS1_25CollectiveMainloopFwdSm80ILi4ELi1ELb0EN4cute5tupleIJNS5_1CILi128EEENS7_ILi64EEES8_EEELi128ENS_6half_tEfNS_4arch4Sm80ELb1ELb0ELb0ELb1ELb1ELb0ELb1ELb0EEENS1_21CollectiveEpilogueFwdINS6_IJS8_S8_S9_EEENS6_IJNS7_ILi1EEESH_SH_EEESB_SD_Li128ELb1ELb1ELb0ELb0EEENS1_19SingleTileSchedulerILb1ELb0ELb1ELi128EEEEEEEEEvNT_6ParamsE,"a",@progbits
	.sectionflags	@""
	.align	4
.nv.constant0._ZN7cutlass13device_kernelIN5flash19enable_sm80_to_sm89INS1_16FlashAttnFwdSm80INS1_25CollectiveMainloopFwdSm80ILi4ELi1ELb0EN4cute5tupleIJNS5_1CILi128EEENS7_ILi64EEES8_EEELi128ENS_6half_tEfNS_4arch4Sm80ELb1ELb0ELb0ELb1ELb1ELb0ELb1ELb0EEENS1_21CollectiveEpilogueFwdINS6_IJS8_S8_S9_EEENS6_IJNS7_ILi1EEESH_SH_EEESB_SD_Li128ELb1ELb1ELb0ELb0EEENS1_19SingleTileSchedulerILb1ELb0ELb1ELi128EEEEEEEEEvNT_6ParamsE:
	.zero		1944


//--------------------- .nv.constant0._ZN7cutlass13device_kernelIN5flash19enable_sm80_to_sm89INS1_16FlashAttnFwdSm80INS1_25CollectiveMainloopFwdSm80ILi4ELi1ELb0EN4cute5tupleIJNS5_1CILi128EEENS7_ILi64EEES8_EEELi128ENS_6half_tEfNS_4arch4Sm80ELb1ELb0ELb0ELb1ELb1ELb1ELb1ELb0EEENS1_21CollectiveEpilogueFwdINS6_IJS8_S8_S9_EEENS6_IJNS7_ILi1EEESH_SH_EEESB_SD_Li128ELb1ELb1ELb0ELb0EEENS1_19SingleTileSchedulerILb1ELb0ELb1ELi128EEEEEEEEEvNT_6ParamsE --------------------------
	.section	.nv.constant0._ZN7cutlass13device_kernelIN5flash19enable_sm80_to_sm89INS1_16FlashAttnFwdSm80INS1_25CollectiveMainloopFwdSm80ILi4ELi1ELb0EN4cute5tupleIJNS5_1CILi128EEENS7_ILi64EEES8_EEELi128ENS_6half_tEfNS_4arch4Sm80ELb1ELb0ELb0ELb1ELb1ELb1ELb1ELb0EEENS1_21CollectiveEpilogueFwdINS6_IJS8_S8_S9_EEENS6_IJNS7_ILi1EEESH_SH_EEESB_SD_Li128ELb1ELb1ELb0ELb0EEENS1_19SingleTileSchedulerILb1ELb0ELb1ELi128EEEEEEEEEvNT_6ParamsE,"a",@progbits
	.sectionflags	@""
	.align	4
.nv.constant0._ZN7cutlass13device_kernelIN5flash19enable_sm80_to_sm89INS1_16FlashAttnFwdSm80INS1_25CollectiveMainloopFwdSm80ILi4ELi1ELb0EN4cute5tupleIJNS5_1CILi128EEENS7_ILi64EEES8_EEELi128ENS_6half_tEfNS_4arch4Sm80ELb1ELb0ELb0ELb1ELb1ELb1ELb1ELb0EEENS1_21CollectiveEpilogueFwdINS6_IJS8_S8_S9_EEENS6_IJNS7_ILi1EEESH_SH_EEESB_SD_Li128ELb1ELb1ELb0ELb0EEENS1_19SingleTileSchedulerILb1ELb0ELb1ELi128EEEEEEEEEvNT_6ParamsE:
	.zero		1944


//--------------------- SYMBOLS --------------------------

	.type		.nv.reservedSmem.offset0,@object
	.size		.nv.reservedSmem.offset0,0x4
